	.target	sm_90a

	.elftype	@"ET_EXEC"


//--------------------- .note.nv.tkinfo           --------------------------
	.section	.note.nv.tkinfo,"",@"SHT_NOTE"
	.sectionflags	@"SHF_NOTE_NV_TKINFO"
	.tkinfo
        /*0018*/ 	.word	0x00000002
        /*0030*/ 	.string	""
        /*0030*/ 	.string	"ptxas"
        /*0030*/ 	.string	"Cuda compilation tools, release 13.0, V13.0.88"
        /*0030*/ 	.string	"Build cuda_13.0.r13.0/compiler.36424714_0"
        /*0030*/ 	.string	"-v  -suppress-debug-info  -lineinfo  -arch sm_90a "



//--------------------- .note.nv.cuinfo           --------------------------
	.section	.note.nv.cuinfo,"",@"SHT_NOTE"
	.sectionflags	@"SHF_NOTE_NV_CUINFO"
        /*0018*/ 	.short	0x0002
        /*001a*/ 	.short	0x005a
        /*001c*/ 	.short	0x0082
	.zero		2


//--------------------- .nv.info                  --------------------------
	.section	.nv.info,"",@"SHT_CUDA_INFO"
	.align	4


	//----- nvinfo : EIATTR_REGCOUNT
	.align		4
        /*0000*/ 	.byte	0x04, 0x2f
        /*0002*/ 	.short	(.L_1 - .L_0)
	.align		4
.L_0:
        /*0004*/ 	.word	index@(matmul_kernel)
        /*0008*/ 	.word	0x000000ff


	//----- nvinfo : EIATTR_FRAME_SIZE
	.align		4
.L_1:
        /*000c*/ 	.byte	0x04, 0x11
        /*000e*/ 	.short	(.L_3 - .L_2)
	.align		4
.L_2:
        /*0010*/ 	.word	index@(matmul_kernel)
        /*0014*/ 	.word	0x00002690


	//----- nvinfo : EIATTR_MIN_STACK_SIZE
	.align		4
.L_3:
        /*0018*/ 	.byte	0x04, 0x12
        /*001a*/ 	.short	(.L_5 - .L_4)
	.align		4
.L_4:
        /*001c*/ 	.word	index@(matmul_kernel)
        /*0020*/ 	.word	0x00002690
.L_5:


//--------------------- .nv.compat                --------------------------
	.section	.nv.compat,"",@"SHT_CUDA_COMPAT_INFO"
	.align	4
        /*0000*/ 	.byte	0x02, 0x09, 0x01, 0x00, 0x02, 0x02, 0x04, 0x00, 0x02, 0x05, 0x05, 0x00, 0x03, 0x07, 0x01, 0x01
        /*0010*/ 	.byte	0x02, 0x03, 0x00, 0x00, 0x02, 0x06, 0x01, 0x00, 0x04, 0x0b, 0x08, 0x00, 0x00, 0x00, 0x00, 0x00
        /*0020*/ 	.byte	0x00, 0x00, 0x00, 0x00


//--------------------- .nv.info.matmul_kernel    --------------------------
	.section	.nv.info.matmul_kernel,"",@"SHT_CUDA_INFO"
	.sectionflags	@""
	.align	4


	//----- nvinfo : EIATTR_CUDA_API_VERSION
	.align		4
        /*0000*/ 	.byte	0x04, 0x37
        /*0002*/ 	.short	(.L_7 - .L_6)
.L_6:
        /*0004*/ 	.word	0x00000082


	//----- nvinfo : EIATTR_KPARAM_INFO
	.align		4
.L_7:
        /*0008*/ 	.byte	0x04, 0x17
        /*000a*/ 	.short	(.L_9 - .L_8)
.L_8:
        /*000c*/ 	.word	0x00000000
        /*0010*/ 	.short	0x000d
        /*0012*/ 	.short	0x0048
        /*0014*/ 	.byte	0x00, 0xf4, 0x21, 0x00


	//----- nvinfo : EIATTR_KPARAM_INFO
	.align		4
.L_9:
        /*0018*/ 	.byte	0x04, 0x17
        /*001a*/ 	.short	(.L_11 - .L_10)
.L_10:
        /*001c*/ 	.word	0x00000000
        /*0020*/ 	.short	0x000c
        /*0022*/ 	.short	0x0040
        /*0024*/ 	.byte	0x00, 0xf4, 0x21, 0x00


	//----- nvinfo : EIATTR_KPARAM_INFO
	.align		4
.L_11:
        /*0028*/ 	.byte	0x04, 0x17
        /*002a*/ 	.short	(.L_13 - .L_12)
.L_12:
        /*002c*/ 	.word	0x00000000
        /*0030*/ 	.short	0x000b
        /*0032*/ 	.short	0x0038
        /*0034*/ 	.byte	0x00, 0xf0, 0x11, 0x00


	//----- nvinfo : EIATTR_KPARAM_INFO
	.align		4
.L_13:
        /*0038*/ 	.byte	0x04, 0x17
        /*003a*/ 	.short	(.L_15 - .L_14)
.L_14:
        /*003c*/ 	.word	0x00000000
        /*0040*/ 	.short	0x000a
        /*0042*/ 	.short	0x0034
        /*0044*/ 	.byte	0x00, 0xf0, 0x11, 0x00


	//----- nvinfo : EIATTR_KPARAM_INFO
	.align		4
.L_15:
        /*0048*/ 	.byte	0x04, 0x17
        /*004a*/ 	.short	(.L_17 - .L_16)
.L_16:
        /*004c*/ 	.word	0x00000000
        /*0050*/ 	.short	0x0009
        /*0052*/ 	.short	0x0030
        /*0054*/ 	.byte	0x00, 0xf0, 0x11, 0x00


	//----- nvinfo : EIATTR_KPARAM_INFO
	.align		4
.L_17:
        /*0058*/ 	.byte	0x04, 0x17
        /*005a*/ 	.short	(.L_19 - .L_18)
.L_18:
        /*005c*/ 	.word	0x00000000
        /*0060*/ 	.short	0x0008
        /*0062*/ 	.short	0x002c
        /*0064*/ 	.byte	0x00, 0xf0, 0x11, 0x00


	//----- nvinfo : EIATTR_KPARAM_INFO
	.align		4
.L_19:
        /*0068*/ 	.byte	0x04, 0x17
        /*006a*/ 	.short	(.L_21 - .L_20)
.L_20:
        /*006c*/ 	.word	0x00000000
        /*0070*/ 	.short	0x0007
        /*0072*/ 	.short	0x0028
        /*0074*/ 	.byte	0x00, 0xf0, 0x11, 0x00


	//----- nvinfo : EIATTR_KPARAM_INFO
	.align		4
.L_21:
        /*0078*/ 	.byte	0x04, 0x17
        /*007a*/ 	.short	(.L_23 - .L_22)
.L_22:
        /*007c*/ 	.word	0x00000000
        /*0080*/ 	.short	0x0006
        /*0082*/ 	.short	0x0024
        /*0084*/ 	.byte	0x00, 0xf0, 0x11, 0x00


	//----- nvinfo : EIATTR_KPARAM_INFO
	.align		4
.L_23:
        /*0088*/ 	.byte	0x04, 0x17
        /*008a*/ 	.short	(.L_25 - .L_24)
.L_24:
        /*008c*/ 	.word	0x00000000
        /*0090*/ 	.short	0x0005
        /*0092*/ 	.short	0x0020
        /*0094*/ 	.byte	0x00, 0xf0, 0x11, 0x00


	//----- nvinfo : EIATTR_KPARAM_INFO
	.align		4
.L_25:
        /*0098*/ 	.byte	0x04, 0x17
        /*009a*/ 	.short	(.L_27 - .L_26)
.L_26:
        /*009c*/ 	.word	0x00000000
        /*00a0*/ 	.short	0x0004
        /*00a2*/ 	.short	0x001c
        /*00a4*/ 	.byte	0x00, 0xf0, 0x11, 0x00


	//----- nvinfo : EIATTR_KPARAM_INFO
	.align		4
.L_27:
        /*00a8*/ 	.byte	0x04, 0x17
        /*00aa*/ 	.short	(.L_29 - .L_28)
.L_28:
        /*00ac*/ 	.word	0x00000000
        /*00b0*/ 	.short	0x0003
        /*00b2*/ 	.short	0x0018
        /*00b4*/ 	.byte	0x00, 0xf0, 0x11, 0x00


	//----- nvinfo : EIATTR_KPARAM_INFO
	.align		4
.L_29:
        /*00b8*/ 	.byte	0x04, 0x17
        /*00ba*/ 	.short	(.L_31 - .L_30)
.L_30:
        /*00bc*/ 	.word	0x00000000
        /*00c0*/ 	.short	0x0002
        /*00c2*/ 	.short	0x0010
        /*00c4*/ 	.byte	0x00, 0xf4, 0x21, 0x00


	//----- nvinfo : EIATTR_KPARAM_INFO
	.align		4
.L_31:
        /*00c8*/ 	.byte	0x04, 0x17
        /*00ca*/ 	.short	(.L_33 - .L_32)
.L_32:
        /*00cc*/ 	.word	0x00000000
        /*00d0*/ 	.short	0x0001
        /*00d2*/ 	.short	0x0008
        /*00d4*/ 	.byte	0x00, 0xf4, 0x21, 0x00


	//----- nvinfo : EIATTR_KPARAM_INFO
	.align		4
.L_33:
        /*00d8*/ 	.byte	0x04, 0x17
        /*00da*/ 	.short	(.L_35 - .L_34)
.L_34:
        /*00dc*/ 	.word	0x00000000
        /*00e0*/ 	.short	0x0000
        /*00e2*/ 	.short	0x0000
        /*00e4*/ 	.byte	0x00, 0xf4, 0x21, 0x00


	//----- nvinfo : EIATTR_SPARSE_MMA_MASK
	.align		4
.L_35:
        /*00e8*/ 	.byte	0x03, 0x50
        /*00ea*/ 	.short	0x0000


	//----- nvinfo : EIATTR_MAXREG_COUNT
	.align		4
        /*00ec*/ 	.byte	0x03, 0x1b
        /*00ee*/ 	.short	0x00ff


	//----- nvinfo : EIATTR_NUM_BARRIERS
	.align		4
        /*00f0*/ 	.byte	0x02, 0x4c
        /*00f2*/ 	.byte	0x01
	.zero		1


	//----- nvinfo : EIATTR_ANNOTATIONS
	.align		4
        /*00f4*/ 	.byte	0x04, 0x55
        /*00f6*/ 	.short	(.L_37 - .L_36)


	//   ....[0]....
.L_36:
        /*00f8*/ 	.word	0x00000001
        /*00fc*/ 	.byte	0xd0, 0x0a, 0x00, 0x00, 0x01, 0x00, 0x00, 0x00, 0x00, 0x0b, 0x00, 0x00, 0x01, 0x00, 0x00, 0x00
        /* <DEDUP_REMOVED lines=4013> */
        /*fbdc*/ 	.byte	0x40, 0x80, 0x04, 0x00, 0x01, 0x00, 0x00, 0x00, 0x20, 0xf3, 0x04, 0x00


	//----- nvinfo : EIATTR_MERCURY_ISA_VERSION
	.align		4
.L_37:
        /*fbe8*/ 	.byte	0x03, 0x5f
        /*fbea*/ 	.short	0x0101


	//----- nvinfo : EIATTR_EXIT_INSTR_OFFSETS
	.align		4
        /*fbec*/ 	.byte	0x04, 0x1c
        /*fbee*/ 	.short	(.L_39 - .L_38)


	//   ....[0]....
.L_38:
        /*fbf0*/ 	.word	0x0004fcb0


	//   ....[1]....
        /*fbf4*/ 	.word	0x0004fce0


	//----- nvinfo : EIATTR_REQNTID
	.align		4
.L_39:
        /*fbf8*/ 	.byte	0x04, 0x10
        /*fbfa*/ 	.short	(.L_41 - .L_40)
.L_40:
        /*fbfc*/ 	.word	0x00000080
        /*fc00*/ 	.word	0x00000001
        /*fc04*/ 	.word	0x00000001


	//----- nvinfo : EIATTR_CBANK_PARAM_SIZE
	.align		4
.L_41:
        /*fc08*/ 	.byte	0x03, 0x19
        /*fc0a*/ 	.short	0x0050


	//----- nvinfo : EIATTR_PARAM_CBANK
	.align		4
        /*fc0c*/ 	.byte	0x04, 0x0a
        /*fc0e*/ 	.short	(.L_43 - .L_42)
	.align		4
.L_42:
        /*fc10*/ 	.word	index@(.nv.constant0.matmul_kernel)
        /*fc14*/ 	.short	0x0210
        /*fc16*/ 	.short	0x0050


	//----- nvinfo : EIATTR_SW_WAR
	.align		4
.L_43:
        /*fc18*/ 	.byte	0x04, 0x36
        /*fc1a*/ 	.short	(.L_45 - .L_44)
.L_44:
        /*fc1c*/ 	.word	0x00000008
.L_45:


//--------------------- .nv.callgraph             --------------------------
	.section	.nv.callgraph,"",@"SHT_CUDA_CALLGRAPH"
	.align	4
	.sectionentsize	8
	.align		4
        /*0000*/ 	.word	0x00000000
	.align		4
        /*0004*/ 	.word	0xffffffff
	.align		4
        /*0008*/ 	.word	0x00000000
	.align		4
        /*000c*/ 	.word	0xfffffffe
	.align		4
        /*0010*/ 	.word	0x00000000
	.align		4
        /*0014*/ 	.word	0xfffffffd
	.align		4
        /*0018*/ 	.word	0x00000000
	.align		4
        /*001c*/ 	.word	0xfffffffc


//--------------------- .text.matmul_kernel       --------------------------
	.section	.text.matmul_kernel,"ax",@progbits
	.align	128
        .global         matmul_kernel
        .type           matmul_kernel,@function
        .size           matmul_kernel,(.L_x_3 - matmul_kernel)
        .other          matmul_kernel,@"STO_CUDA_ENTRY STV_DEFAULT"
matmul_kernel:
.text.matmul_kernel:
[----:B------:R-:W0:Y:S08]  /*0000*/  LDC R1, c[0x0][0x28] ;  /* 0x00000a00ff017b82 */ /* 0x000e300000000800 */
[----:B------:R-:W1:Y:S01]  /*0010*/  LDC.64 R2, c[0x0][0x228] ;  /* 0x00008a00ff027b82 */ /* 0x000e620000000a00 */
[----:B------:R-:W2:Y:S01]  /*0020*/  S2R R7, SR_CTAID.X ;  /* 0x0000000000077919 */ /* 0x000ea20000002500 */
[----:B0-----:R-:W-:Y:S01]  /*0030*/  VIADD R1, R1, 0xffffd970 ;  /* 0xffffd97001017836 */ /* 0x001fe20000000000 */
[----:B------:R-:W-:Y:S01]  /*0040*/  ULDC.64 UR60, c[0x0][0x208] ;  /* 0x00008200003c7ab9 */ /* 0x000fe20000000a00 */
[----:B------:R-:W-:Y:S01]  /*0050*/  CS2R R224, SRZ ;  /* 0x0000000000e07805 */ /* 0x000fe2000001ff00 */
[----:B------:R-:W0:Y:S01]  /*0060*/  S2R R18, SR_TID.X ;  /* 0x0000000000127919 */ /* 0x000e220000002100 */
[----:B------:R-:W-:-:S02]  /*0070*/  CS2R R226, SRZ ;  /* 0x0000000000e27805 */ /* 0x000fc4000001ff00 */
[----:B------:R-:W-:Y:S02]  /*0080*/  CS2R R24, SRZ ;  /* 0x0000000000187805 */ /* 0x000fe4000001ff00 */
[----:B------:R-:W-:Y:S02]  /*0090*/  CS2R R26, SRZ ;  /* 0x00000000001a7805 */ /* 0x000fe4000001ff00 */
[----:B------:R-:W-:Y:S02]  /*00a0*/  CS2R R200, SRZ ;  /* 0x0000000000c87805 */ /* 0x000fe4000001ff00 */
[----:B------:R-:W-:Y:S02]  /*00b0*/  CS2R R202, SRZ ;  /* 0x0000000000ca7805 */ /* 0x000fe4000001ff00 */
[----:B------:R-:W-:Y:S02]  /*00c0*/  CS2R R196, SRZ ;  /* 0x0000000000c47805 */ /* 0x000fe4000001ff00 */
        /* <DEDUP_REMOVED lines=11> */
[----:B------:R-:W-:Y:S01]  /*0180*/  CS2R R32, SRZ ;  /* 0x0000000000207805 */ /* 0x000fe2000001ff00 */
[----:B-1----:R-:W-:Y:S01]  /*0190*/  VIADD R0, R3, 0xff ;  /* 0x000000ff03007836 */ /* 0x002fe20000000000 */
[----:B------:R-:W-:-:S02]  /*01a0*/  CS2R R34, SRZ ;  /* 0x0000000000227805 */ /* 0x000fc4000001ff00 */
[----:B------:R-:W-:Y:S02]  /*01b0*/  CS2R R148, SRZ ;  /* 0x0000000000947805 */ /* 0x000fe4000001ff00 */
[----:B------:R-:W-:Y:S02]  /*01c0*/  CS2R R150, SRZ ;  /* 0x0000000000967805 */ /* 0x000fe4000001ff00 */
[----:B------:R-:W-:Y:S02]  /*01d0*/  CS2R R144, SRZ ;  /* 0x0000000000907805 */ /* 0x000fe4000001ff00 */
[----:B------:R-:W-:Y:S02]  /*01e0*/  SHF.R.S32.HI R5, RZ, 0x1f, R0 ;  /* 0x0000001fff057819 */ /* 0x000fe40000011400 */
[----:B------:R-:W-:Y:S02]  /*01f0*/  CS2R R146, SRZ ;  /* 0x0000000000927805 */ /* 0x000fe4000001ff00 */
[----:B------:R-:W-:-:S02]  /*0200*/  CS2R R140, SRZ ;  /* 0x00000000008c7805 */ /* 0x000fc4000001ff00 */
[----:B------:R-:W-:Y:S02]  /*0210*/  CS2R R142, SRZ ;  /* 0x00000000008e7805 */ /* 0x000fe4000001ff00 */
[----:B------:R-:W-:Y:S02]  /*0220*/  LEA.HI R5, R5, R0, RZ, 0x8 ;  /* 0x0000000005057211 */ /* 0x000fe400078f40ff */
[----:B------:R-:W-:Y:S02]  /*0230*/  CS2R R36, SRZ ;  /* 0x0000000000247805 */ /* 0x000fe4000001ff00 */
[----:B--2---:R-:W-:Y:S02]  /*0240*/  IABS R10, R7 ;  /* 0x00000007000a7213 */ /* 0x004fe40000000000 */
[----:B------:R-:W-:Y:S02]  /*0250*/  CS2R R38, SRZ ;  /* 0x0000000000267805 */ /* 0x000fe4000001ff00 */
[----:B------:R-:W-:-:S02]  /*0260*/  SHF.R.S32.HI R5, RZ, 0x8, R5 ;  /* 0x00000008ff057819 */ /* 0x000fc40000011405 */
[----:B------:R-:W-:Y:S02]  /*0270*/  CS2R R120, SRZ ;  /* 0x0000000000787805 */ /* 0x000fe4000001ff00 */
[----:B------:R-:W-:Y:S02]  /*0280*/  CS2R R122, SRZ ;  /* 0x00000000007a7805 */ /* 0x000fe4000001ff00 */
[----:B------:R-:W-:Y:S02]  /*0290*/  CS2R R116, SRZ ;  /* 0x0000000000747805 */ /* 0x000fe4000001ff00 */
[----:B------:R-:W-:Y:S01]  /*02a0*/  CS2R R118, SRZ ;  /* 0x0000000000767805 */ /* 0x000fe2000001ff00 */
[----:B------:R-:W-:Y:S01]  /*02b0*/  IMAD.SHL.U32 R6, R5, 0x4, RZ ;  /* 0x0000000405067824 */ /* 0x000fe200078e00ff */
[----:B------:R-:W-:Y:S02]  /*02c0*/  CS2R R112, SRZ ;  /* 0x0000000000707805 */ /* 0x000fe4000001ff00 */
[----:B------:R-:W-:-:S02]  /*02d0*/  CS2R R114, SRZ ;  /* 0x0000000000727805 */ /* 0x000fc4000001ff00 */
[----:B------:R-:W-:Y:S02]  /*02e0*/  CS2R R40, SRZ ;  /* 0x0000000000287805 */ /* 0x000fe4000001ff00 */
[----:B------:R-:W-:Y:S02]  /*02f0*/  CS2R R42, SRZ ;  /* 0x00000000002a7805 */ /* 0x000fe4000001ff00 */
[-C--:B------:R-:W-:Y:S02]  /*0300*/  IABS R9, R6.reuse ;  /* 0x0000000600097213 */ /* 0x080fe40000000000 */
[----:B------:R-:W-:Y:S02]  /*0310*/  CS2R R92, SRZ ;  /* 0x00000000005c7805 */ /* 0x000fe4000001ff00 */
[----:B------:R-:W-:Y:S02]  /*0320*/  IABS R12, R6 ;  /* 0x00000006000c7213 */ /* 0x000fe40000000000 */
[----:B------:R-:W-:Y:S01]  /*0330*/  CS2R R94, SRZ ;  /* 0x00000000005e7805 */ /* 0x000fe2000001ff00 */
[----:B------:R-:W1:Y:S01]  /*0340*/  I2F.RP R0, R9 ;  /* 0x0000000900007306 */ /* 0x000e620000209400 */
        /* <DEDUP_REMOVED lines=13> */
[----:B------:R-:W-:Y:S01]  /*0420*/  CS2R R52, SRZ ;  /* 0x0000000000347805 */ /* 0x000fe2000001ff00 */
[----:B-1----:R-:W1:Y:S01]  /*0430*/  MUFU.RCP R0, R0 ;  /* 0x0000000000007308 */ /* 0x002e620000001000 */
        /* <DEDUP_REMOVED lines=17> */
[----:B------:R-:W-:Y:S01]  /*0550*/  CS2R R106, SRZ ;  /* 0x00000000006a7805 */ /* 0x000fe2000001ff00 */
[----:B------:R-:W-:Y:S01]  /*0560*/  IMAD.MOV R0, RZ, RZ, -R12 ;  /* 0x000000ffff007224 */ /* 0x000fe200078e0a0c */
[----:B------:R-:W-:Y:S01]  /*0570*/  CS2R R108, SRZ ;  /* 0x00000000006c7805 */ /* 0x000fe2000001ff00 */
[----:B------:R1:W2:Y:S01]  /*0580*/  F2I.FTZ.U32.TRUNC.NTZ R5, R4 ;  /* 0x0000000400057305 */ /* 0x0002a2000021f000 */
        /* <DEDUP_REMOVED lines=8> */
[----:B-1----:R-:W-:Y:S01]  /*0610*/  IMAD.MOV.U32 R4, RZ, RZ, RZ ;  /* 0x000000ffff047224 */ /* 0x002fe200078e00ff */
[----:B------:R-:W-:Y:S02]  /*0620*/  CS2R R138, SRZ ;  /* 0x00000000008a7805 */ /* 0x000fe4000001ff00 */
[----:B------:R-:W-:Y:S02]  /*0630*/  CS2R R156, SRZ ;  /* 0x00000000009c7805 */ /* 0x000fe4000001ff00 */
[----:B------:R-:W-:Y:S02]  /*0640*/  CS2R R158, SRZ ;  /* 0x00000000009e7805 */ /* 0x000fe4000001ff00 */
[----:B------:R-:W-:Y:S02]  /*0650*/  CS2R R152, SRZ ;  /* 0x0000000000987805 */ /* 0x000fe4000001ff00 */
[----:B------:R-:W-:Y:S01]  /*0660*/  CS2R R154, SRZ ;  /* 0x00000000009a7805 */ /* 0x000fe2000001ff00 */
[----:B--2---:R-:W-:Y:S01]  /*0670*/  IMAD.MOV R8, RZ, RZ, -R5 ;  /* 0x000000ffff087224 */ /* 0x004fe200078e0a05 */
[----:B------:R-:W-:-:S02]  /*0680*/  CS2R R160, SRZ ;  /* 0x0000000000a07805 */ /* 0x000fc4000001ff00 */
[----:B------:R-:W-:Y:S02]  /*0690*/  CS2R R162, SRZ ;  /* 0x0000000000a27805 */ /* 0x000fe4000001ff00 */
[----:B------:R-:W-:Y:S01]  /*06a0*/  CS2R R164, SRZ ;  /* 0x0000000000a47805 */ /* 0x000fe2000001ff00 */
[----:B------:R-:W-:Y:S01]  /*06b0*/  IMAD R11, R8, R9, RZ ;  /* 0x00000009080b7224 */ /* 0x000fe200078e02ff */
[----:B------:R-:W-:Y:S01]  /*06c0*/  CS2R R166, SRZ ;  /* 0x0000000000a67805 */ /* 0x000fe2000001ff00 */
[----:B------:R-:W-:Y:S01]  /*06d0*/  IMAD.MOV.U32 R8, RZ, RZ, R10 ;  /* 0x000000ffff087224 */ /* 0x000fe200078e000a */
[----:B------:R-:W-:Y:S01]  /*06e0*/  CS2R R184, SRZ ;  /* 0x0000000000b87805 */ /* 0x000fe2000001ff00 */
[----:B------:R-:W-:Y:S01]  /*06f0*/  IMAD.HI.U32 R5, R5, R11, R4 ;  /* 0x0000000b05057227 */ /* 0x000fe200078e0004 */
[----:B------:R-:W-:Y:S02]  /*0700*/  CS2R R186, SRZ ;  /* 0x0000000000ba7805 */ /* 0x000fe4000001ff00 */
[----:B------:R-:W-:-:S02]  /*0710*/  CS2R R180, SRZ ;  /* 0x0000000000b47805 */ /* 0x000fc4000001ff00 */
[----:B------:R-:W-:Y:S02]  /*0720*/  CS2R R182, SRZ ;  /* 0x0000000000b67805 */ /* 0x000fe4000001ff00 */
[----:B------:R-:W-:Y:S02]  /*0730*/  CS2R R188, SRZ ;  /* 0x0000000000bc7805 */ /* 0x000fe4000001ff00 */
[----:B------:R-:W-:Y:S01]  /*0740*/  CS2R R190, SRZ ;  /* 0x0000000000be7805 */ /* 0x000fe2000001ff00 */
[----:B------:R-:W-:Y:S01]  /*0750*/  IMAD.HI.U32 R5, R5, R8, RZ ;  /* 0x0000000805057227 */ /* 0x000fe200078e00ff */
[----:B------:R-:W-:Y:S02]  /*0760*/  CS2R R204, SRZ ;  /* 0x0000000000cc7805 */ /* 0x000fe4000001ff00 */
[----:B------:R-:W-:Y:S02]  /*0770*/  CS2R R206, SRZ ;  /* 0x0000000000ce7805 */ /* 0x000fe4000001ff00 */
[----:B------:R-:W-:Y:S01]  /*0780*/  CS2R R212, SRZ ;  /* 0x0000000000d47805 */ /* 0x000fe2000001ff00 */
[----:B------:R-:W-:Y:S01]  /*0790*/  IMAD R0, R5, R0, R8 ;  /* 0x0000000005007224 */ /* 0x000fe200078e0208 */
[----:B------:R-:W-:-:S02]  /*07a0*/  CS2R R214, SRZ ;  /* 0x0000000000d67805 */ /* 0x000fc4000001ff00 */
[----:B------:R-:W-:Y:S02]  /*07b0*/  CS2R R208, SRZ ;  /* 0x0000000000d07805 */ /* 0x000fe4000001ff00 */
[----:B------:R-:W-:Y:S02]  /*07c0*/  CS2R R210, SRZ ;  /* 0x0000000000d27805 */ /* 0x000fe4000001ff00 */
[----:B------:R-:W-:Y:S02]  /*07d0*/  CS2R R216, SRZ ;  /* 0x0000000000d87805 */ /* 0x000fe4000001ff00 */
[----:B------:R-:W-:Y:S02]  /*07e0*/  ISETP.GT.U32.AND P1, PT, R9, R0, PT ;  /* 0x000000000900720c */ /* 0x000fe40003f24070 */
        /* <DEDUP_REMOVED lines=9> */
[----:B------:R-:W-:Y:S02]  /*0880*/  @!P1 IMAD.IADD R0, R0, 0x1, -R9 ;  /* 0x0000000100009824 */ /* 0x000fe400078e0a09 */
[----:B------:R-:W-:Y:S01]  /*0890*/  @!P1 VIADD R5, R5, 0x1 ;  /* 0x0000000105059836 */ /* 0x000fe20000000000 */
[----:B------:R-:W-:Y:S02]  /*08a0*/  ISETP.NE.AND P1, PT, R6, RZ, PT ;  /* 0x000000ff0600720c */ /* 0x000fe40003f25270 */
[----:B------:R-:W-:Y:S02]  /*08b0*/  ISETP.GE.U32.AND P0, PT, R0, R9, PT ;  /* 0x000000090000720c */ /* 0x000fe40003f06070 */
[----:B------:R-:W-:-:S04]  /*08c0*/  LOP3.LUT R0, R7, R6, RZ, 0x3c, !PT ;  /* 0x0000000607007212 */ /* 0x000fc800078e3cff */
[----:B------:R-:W-:Y:S01]  /*08d0*/  ISETP.GE.AND P2, PT, R0, RZ, PT ;  /* 0x000000ff0000720c */ /* 0x000fe20003f46270 */
[----:B------:R-:W-:-:S06]  /*08e0*/  VIADD R0, R2, 0x1ff ;  /* 0x000001ff02007836 */ /* 0x000fcc0000000000 */
[----:B------:R-:W-:-:S04]  /*08f0*/  @P0 VIADD R5, R5, 0x1 ;  /* 0x0000000105050836 */ /* 0x000fc80000000000 */
[----:B------:R-:W-:Y:S01]  /*0900*/  IMAD.MOV.U32 R4, RZ, RZ, R5 ;  /* 0x000000ffff047224 */ /* 0x000fe200078e0005 */
[----:B------:R-:W-:-:S03]  /*0910*/  SHF.R.S32.HI R5, RZ, 0x1f, R0 ;  /* 0x0000001fff057819 */ /* 0x000fc60000011400 */
[----:B------:R-:W-:Y:S01]  /*0920*/  @!P2 IMAD.MOV R4, RZ, RZ, -R4 ;  /* 0x000000ffff04a224 */ /* 0x000fe200078e0a04 */
[----:B------:R-:W-:Y:S02]  /*0930*/  @!P1 LOP3.LUT R4, RZ, R6, RZ, 0x33, !PT ;  /* 0x00000006ff049212 */ /* 0x000fe400078e33ff */
[----:B------:R-:W-:-:S03]  /*0940*/  LEA.HI R5, R5, R0, RZ, 0x9 ;  /* 0x0000000005057211 */ /* 0x000fc600078f48ff */
[----:B------:R-:W-:Y:S02]  /*0950*/  IMAD.SHL.U32 R17, R4, 0x4, RZ ;  /* 0x0000000404117824 */ /* 0x000fe400078e00ff */
[----:B------:R-:W-:-:S03]  /*0960*/  IMAD.MOV R4, RZ, RZ, -R4 ;  /* 0x000000ffff047224 */ /* 0x000fc600078e0a04 */
[----:B------:R-:W-:Y:S01]  /*0970*/  LEA.HI.SX32 R5, R5, -R17, 0x17 ;  /* 0x8000001105057211 */ /* 0x000fe200078fbaff */
[----:B------:R-:W-:-:S03]  /*0980*/  IMAD R8, R6, R4, R7 ;  /* 0x0000000406087224 */ /* 0x000fc600078e0207 */
[----:B------:R-:W-:Y:S02]  /*0990*/  VIMNMX R13, R5, 0x4, PT ;  /* 0x00000004050d7848 */ /* 0x000fe40003fe0100 */
[----:B------:R-:W-:Y:S02]  /*09a0*/  IABS R11, R8 ;  /* 0x00000008000b7213 */ /* 0x000fe40000000000 */
[-C--:B------:R-:W-:Y:S02]  /*09b0*/  IABS R9, R13.reuse ;  /* 0x0000000d00097213 */ /* 0x080fe40000000000 */
[----:B------:R-:W-:Y:S02]  /*09c0*/  IABS R6, R13 ;  /* 0x0000000d00067213 */ /* 0x000fe40000000000 */
[----:B------:R-:W1:Y:S08]  /*09d0*/  I2F.RP R0, R9 ;  /* 0x0000000900007306 */ /* 0x000e700000209400 */
[----:B-1----:R-:W1:Y:S02]  /*09e0*/  MUFU.RCP R0, R0 ;  /* 0x0000000000007308 */ /* 0x002e640000001000 */
[----:B-1----:R-:W-:-:S02]  /*09f0*/  VIADD R5, R0, 0xffffffe ;  /* 0x0ffffffe00057836 */ /* 0x002fc40000000000 */
[----:B------:R-:W-:Y:S02]  /*0a00*/  IMAD.MOV R0, RZ, RZ, -R6 ;  /* 0x000000ffff007224 */ /* 0x000fe400078e0a06 */
[----:B------:R-:W1:Y:S02]  /*0a10*/  S2R R6, SR_CgaCtaId ;  /* 0x0000000000067919 */ /* 0x000e640000008800 */
[----:B------:R-:W2:Y:S02]  /*0a20*/  F2I.FTZ.U32.TRUNC.NTZ R5, R5 ;  /* 0x0000000500057305 */ /* 0x000ea4000021f000 */
[----:B--2---:R-:W-:-:S04]  /*0a30*/  IMAD.MOV R10, RZ, RZ, -R5 ;  /* 0x000000ffff0a7224 */ /* 0x004fc800078e0a05 */
[----:B------:R-:W-:-:S04]  /*0a40*/  IMAD.MOV.U32 R4, RZ, RZ, R10 ;  /* 0x000000ffff047224 */ /* 0x000fc800078e000a */
[----:B------:R-:W-:Y:S02]  /*0a50*/  IMAD R7, R4, R9, RZ ;  /* 0x0000000904077224 */ /* 0x000fe400078e02ff */
[----:B------:R-:W-:-:S04]  /*0a60*/  IMAD.MOV.U32 R4, RZ, RZ, RZ ;  /* 0x000000ffff047224 */ /* 0x000fc800078e00ff */
[----:B------:R-:W-:Y:S01]  /*0a70*/  IMAD.HI.U32 R4, R5, R7, R4 ;  /* 0x0000000705047227 */ /* 0x000fe200078e0004 */
[----:B------:R-:W-:-:S04]  /*0a80*/  MOV R5, 0x400 ;  /* 0x0000040000057802 */ /* 0x000fc80000000f00 */
[----:B-1----:R-:W-:Y:S01]  /*0a90*/  LEA R237, R6, R5, 0x18 ;  /* 0x0000000506ed7211 */ /* 0x002fe200078ec0ff */
[----:B------:R-:W-:Y:S01]  /*0aa0*/  IMAD.HI.U32 R16, R4, R11, RZ ;  /* 0x0000000b04107227 */ /* 0x000fe200078e00ff */
[----:B0-----:R-:W-:Y:S02]  /*0ab0*/  LOP3.LUT R4, R18, 0x7f, RZ, 0xc0, !PT ;  /* 0x0000007f12047812 */ /* 0x001fe400078ec0ff */
[----:B------:R-:W-:Y:S01]  /*0ac0*/  CS2R R6, SRZ ;  /* 0x0000000000067805 */ /* 0x000fe2000001ff00 */
[----:B------:R0:W-:Y:S01]  /*0ad0*/  STL [R1+0x1c8c], R237 ;  /* 0x001c8ced01007387 */ /* 0x0001e20000100800 */
[----:B------:R-:W-:Y:S01]  /*0ae0*/  IMAD R0, R16, R0, R11 ;  /* 0x0000000010007224 */ /* 0x000fe200078e020b */
[----:B------:R-:W-:Y:S02]  /*0af0*/  CS2R R10, SRZ ;  /* 0x00000000000a7805 */ /* 0x000fe4000001ff00 */
[----:B------:R0:W-:Y:S02]  /*0b00*/  STL [R1+0x160], RZ ;  /* 0x000160ff01007387 */ /* 0x0001e40000100800 */
[----:B------:R-:W-:-:S02]  /*0b10*/  ISETP.GT.U32.AND P1, PT, R9, R0, PT ;  /* 0x000000000900720c */ /* 0x000fc40003f24070 */
[----:B------:R0:W-:Y:S04]  /*0b20*/  STL [R1+0x164], RZ ;  /* 0x000164ff01007387 */ /* 0x0001e80000100800 */
[----:B------:R0:W-:Y:S04]  /*0b30*/  STL [R1+0x168], RZ ;  /* 0x000168ff01007387 */ /* 0x0001e80000100800 */
[----:B------:R0:W-:Y:S03]  /*0b40*/  STL [R1+0x16c], RZ ;  /* 0x00016cff01007387 */ /* 0x0001e60000100800 */
[----:B------:R-:W-:Y:S01]  /*0b50*/  @!P1 IMAD.IADD R0, R0, 0x1, -R9 ;  /* 0x0000000100009824 */ /* 0x000fe200078e0a09 */
[----:B------:R0:W-:Y:S01]  /*0b60*/  STL [R1+0x180], RZ ;  /* 0x000180ff01007387 */ /* 0x0001e20000100800 */
[----:B------:R-:W-:Y:S01]  /*0b70*/  @!P1 VIADD R16, R16, 0x1 ;  /* 0x0000000110109836 */ /* 0x000fe20000000000 */
[----:B------:R-:W-:-:S02]  /*0b80*/  ISETP.NE.AND P1, PT, R13, RZ, PT ;  /* 0x000000ff0d00720c */ /* 0x000fc40003f25270 */
[----:B------:R0:W-:Y:S01]  /*0b90*/  STL [R1+0x184], RZ ;  /* 0x000184ff01007387 */ /* 0x0001e20000100800 */
[----:B------:R-:W-:Y:S02]  /*0ba0*/  ISETP.GE.U32.AND P0, PT, R0, R9, PT ;  /* 0x000000090000720c */ /* 0x000fe40003f06070 */
[----:B------:R-:W-:Y:S01]  /*0bb0*/  LOP3.LUT R0, R8, R13, RZ, 0x3c, !PT ;  /* 0x0000000d08007212 */ /* 0x000fe200078e3cff */
[----:B------:R0:W-:Y:S03]  /*0bc0*/  STL [R1+0x188], RZ ;  /* 0x000188ff01007387 */ /* 0x0001e60000100800 */
[----:B------:R-:W-:Y:S01]  /*0bd0*/  ISETP.GE.AND P2, PT, R0, RZ, PT ;  /* 0x000000ff0000720c */ /* 0x000fe20003f46270 */
[----:B------:R0:W-:Y:S04]  /*0be0*/  STL [R1+0x18c], RZ ;  /* 0x00018cff01007387 */ /* 0x0001e80000100800 */
[----:B------:R0:W-:Y:S02]  /*0bf0*/  STL [R1+0x170], RZ ;  /* 0x000170ff01007387 */ /* 0x0001e40000100800 */
[----:B------:R-:W-:-:S02]  /*0c00*/  @P0 VIADD R16, R16, 0x1 ;  /* 0x0000000110100836 */ /* 0x000fc40000000000 */
[----:B------:R0:W-:Y:S04]  /*0c10*/  STL [R1+0x174], RZ ;  /* 0x000174ff01007387 */ /* 0x0001e80000100800 */
[----:B------:R0:W-:Y:S01]  /*0c20*/  STL [R1+0x178], RZ ;  /* 0x000178ff01007387 */ /* 0x0001e20000100800 */
[----:B------:R-:W-:Y:S01]  /*0c30*/  @!P2 IMAD.MOV R16, RZ, RZ, -R16 ;  /* 0x000000ffff10a224 */ /* 0x000fe200078e0a10 */
[----:B------:R-:W-:Y:S02]  /*0c40*/  @!P1 LOP3.LUT R16, RZ, R13, RZ, 0x33, !PT ;  /* 0x0000000dff109212 */ /* 0x000fe400078e33ff */
[----:B------:R0:W-:Y:S03]  /*0c50*/  STL [R1+0x17c], RZ ;  /* 0x00017cff01007387 */ /* 0x0001e60000100800 */
[----:B------:R-:W-:Y:S01]  /*0c60*/  IMAD.MOV R0, RZ, RZ, -R16 ;  /* 0x000000ffff007224 */ /* 0x000fe200078e0a10 */
[----:B------:R0:W-:Y:S01]  /*0c70*/  STL [R1+0x190], RZ ;  /* 0x000190ff01007387 */ /* 0x0001e20000100800 */
[----:B------:R-:W-:-:S02]  /*0c80*/  IMAD.SHL.U32 R16, R16, 0x100, RZ ;  /* 0x0000010010107824 */ /* 0x000fc400078e00ff */
[----:B------:R-:W-:Y:S01]  /*0c90*/  IMAD R0, R13, R0, R8 ;  /* 0x000000000d007224 */ /* 0x000fe200078e0208 */
[----:B------:R0:W-:Y:S01]  /*0ca0*/  STL [R1+0x194], RZ ;  /* 0x000194ff01007387 */ /* 0x0001e20000100800 */
[----:B------:R-:W-:Y:S02]  /*0cb0*/  CS2R R12, SRZ ;  /* 0x00000000000c7805 */ /* 0x000fe4000001ff00 */
[----:B------:R-:W-:Y:S01]  /*0cc0*/  CS2R R8, SRZ ;  /* 0x0000000000087805 */ /* 0x000fe2000001ff00 */
[----:B------:R-:W-:Y:S01]  /*0cd0*/  IMAD.IADD R17, R17, 0x1, R0 ;  /* 0x0000000111117824 */ /* 0x000fe200078e0200 */
[----:B------:R0:W-:Y:S01]  /*0ce0*/  STL [R1+0x198], RZ ;  /* 0x000198ff01007387 */ /* 0x0001e20000100800 */
[----:B------:R-:W1:Y:S02]  /*0cf0*/  LDC R0, c[0x0][0x230] ;  /* 0x00008c00ff007b82 */ /* 0x000e640000000800 */
[----:B------:R-:W-:Y:S01]  /*0d00*/  IMAD R17, R17, 0x200, R4 ;  /* 0x0000020011117824 */ /* 0x000fe200078e0204 */
[----:B------:R0:W-:Y:S01]  /*0d10*/  STL [R1+0x19c], RZ ;  /* 0x00019cff01007387 */ /* 0x0001e20000100800 */
[----:B------:R-:W-:-:S02]  /*0d20*/  CS2R R4, SRZ ;  /* 0x0000000000047805 */ /* 0x000fc4000001ff00 */
[C---:B------:R-:W-:Y:S01]  /*0d30*/  VIADD R20, R17.reuse, 0x80 ;  /* 0x0000008011147836 */ /* 0x040fe20000000000 */
[----:B------:R0:W-:Y:S01]  /*0d40*/  STL [R1+0x1a0], RZ ;  /* 0x0001a0ff01007387 */ /* 0x0001e20000100800 */
[C---:B------:R-:W-:Y:S02]  /*0d50*/  VIADD R21, R17.reuse, 0x100 ;  /* 0x0000010011157836 */ /* 0x040fe40000000000 */
[----:B------:R-:W-:Y:S01]  /*0d60*/  VIADD R22, R17, 0x180 ;  /* 0x0000018011167836 */ /* 0x000fe20000000000 */
[----:B------:R0:W-:Y:S04]  /*0d70*/  STL [R1+0x1a4], RZ ;  /* 0x0001a4ff01007387 */ /* 0x0001e80000100800 */
[----:B------:R0:W-:Y:S04]  /*0d80*/  STL [R1+0x1a8], RZ ;  /* 0x0001a8ff01007387 */ /* 0x0001e80000100800 */
[----:B------:R0:W-:Y:S04]  /*0d90*/  STL [R1+0x1ac], RZ ;  /* 0x0001acff01007387 */ /* 0x0001e80000100800 */
[----:B------:R0:W-:Y:S01]  /*0da0*/  STL [R1+0x1c0], RZ ;  /* 0x0001c0ff01007387 */ /* 0x0001e20000100800 */
[----:B-1----:R-:W-:-:S03]  /*0db0*/  VIADD R0, R0, 0x3f ;  /* 0x0000003f00007836 */ /* 0x002fc60000000000 */
[----:B------:R0:W-:Y:S02]  /*0dc0*/  STL [R1+0x1c4], RZ ;  /* 0x0001c4ff01007387 */ /* 0x0001e40000100800 */
[----:B------:R-:W-:Y:S02]  /*0dd0*/  ISETP.GE.AND P0, PT, R0, 0x40, PT ;  /* 0x000000400000780c */ /* 0x000fe40003f06270 */
[----:B------:R0:W-:Y:S04]  /*0de0*/  STL [R1+0x1c8], RZ ;  /* 0x0001c8ff01007387 */ /* 0x0001e80000100800 */
        /* <DEDUP_REMOVED lines=260> */
[----:B------:R0:W-:Y:S01]  /*1e30*/  STL [R1+0xecc], RZ ;  /* 0x000eccff01007387 */ /* 0x0001e20000100800 */
[----:B------:R-:W-:Y:S05]  /*1e40*/  @!P0 BRA `(.L_x_0) ;  /* 0x0000033800788947 */ /* 0x000fea0003800000 */
[----:B------:R-:W-:Y:S01]  /*1e50*/  IABS R13, R2 ;  /* 0x00000002000d7213 */ /* 0x000fe20000000000 */
[----:B------:R-:W1:Y:S01]  /*1e60*/  LDC R43, c[0x0][0x234] ;  /* 0x00008d00ff2b7b82 */ /* 0x000e620000000800 */
[----:B------:R-:W-:Y:S02]  /*1e70*/  IABS R5, R3 ;  /* 0x0000000300057213 */ /* 0x000fe40000000000 */
[----:B------:R-:W2:Y:S01]  /*1e80*/  I2F.RP R4, R13 ;  /* 0x0000000d00047306 */ /* 0x000ea20000209400 */
[----:B------:R-:W-:Y:S02]  /*1e90*/  SHF.R.S32.HI R11, RZ, 0x1f, R0 ;  /* 0x0000001fff0b7819 */ /* 0x000fe40000011400 */
[----:B------:R-:W-:Y:S02]  /*1ea0*/  IABS R14, R21 ;  /* 0x00000015000e7213 */ /* 0x000fe40000000000 */
[----:B------:R-:W-:Y:S01]  /*1eb0*/  LEA.HI R46, R11, R0, RZ, 0x6 ;  /* 0x000000000b2e7211 */ /* 0x000fe200078f30ff */
[----:B------:R-:W3:Y:S01]  /*1ec0*/  LDC R49, c[0x0][0x23c] ;  /* 0x00008f00ff317b82 */ /* 0x000ee20000000800 */
[----:B------:R-:W-:Y:S01]  /*1ed0*/  IABS R24, R22 ;  /* 0x0000001600187213 */ /* 0x000fe20000000000 */
[----:B------:R-:W4:Y:S01]  /*1ee0*/  I2F.RP R10, R5 ;  /* 0x00000005000a7306 */ /* 0x000f220000209400 */
[----:B------:R-:W-:-:S02]  /*1ef0*/  LOP3.LUT R153, R18, 0x3f, RZ, 0xc0, !PT ;  /* 0x0000003f12997812 */ /* 0x000fc400078ec0ff */
[----:B------:R-:W-:Y:S02]  /*1f00*/  SHF.R.S32.HI R45, RZ, 0x6, R18 ;  /* 0x00000006ff2d7819 */ /* 0x000fe40000011412 */
[----:B------:R-:W-:Y:S02]  /*1f10*/  LOP3.LUT R44, R18, 0x40, RZ, 0xc0, !PT ;  /* 0x00000040122c7812 */ /* 0x000fe400078ec0ff */
[----:B------:R-:W-:Y:S01]  /*1f20*/  SGXT R45, R45, 0x1 ;  /* 0x000000012d2d781a */ /* 0x000fe20000000200 */
[----:B--2---:R-:W2:Y:S01]  /*1f30*/  MUFU.RCP R4, R4 ;  /* 0x0000000400047308 */ /* 0x004ea20000001000 */
[----:B------:R-:W-:-:S07]  /*1f40*/  LOP3.LUT R243, RZ, R3, RZ, 0x33, !PT ;  /* 0x00000003fff37212 */ /* 0x000fce00078e33ff */
[----:B----4-:R-:W4:Y:S01]  /*1f50*/  MUFU.RCP R10, R10 ;  /* 0x0000000a000a7308 */ /* 0x010f220000001000 */
[----:B--2---:R-:W-:-:S07]  /*1f60*/  VIADD R6, R4, 0xffffffe ;  /* 0x0ffffffe04067836 */ /* 0x004fce0000000000 */
[----:B------:R2:W5:Y:S01]  /*1f70*/  F2I.FTZ.U32.TRUNC.NTZ R7, R6 ;  /* 0x0000000600077305 */ /* 0x000562000021f000 */
[----:B----4-:R-:W-:Y:S01]  /*1f80*/  VIADD R8, R10, 0xffffffe ;  /* 0x0ffffffe0a087836 */ /* 0x010fe20000000000 */
[----:B------:R-:W-:-:S06]  /*1f90*/  IABS R10, R17 ;  /* 0x00000011000a7213 */ /* 0x000fcc0000000000 */
[----:B------:R4:W0:Y:S01]  /*1fa0*/  F2I.FTZ.U32.TRUNC.NTZ R9, R8 ;  /* 0x0000000800097305 */ /* 0x000822000021f000 */
[----:B--2---:R-:W-:Y:S02]  /*1fb0*/  IMAD.MOV.U32 R6, RZ, RZ, RZ ;  /* 0x000000ffff067224 */ /* 0x004fe400078e00ff */
[----:B-----5:R-:W-:Y:S02]  /*1fc0*/  IMAD.MOV R12, RZ, RZ, -R7 ;  /* 0x000000ffff0c7224 */ /* 0x020fe400078e0a07 */
[----:B----4-:R-:W-:Y:S02]  /*1fd0*/  IMAD.MOV.U32 R8, RZ, RZ, RZ ;  /* 0x000000ffff087224 */ /* 0x010fe400078e00ff */
[----:B------:R-:W-:Y:S01]  /*1fe0*/  IMAD R15, R12, R13, RZ ;  /* 0x0000000d0c0f7224 */ /* 0x000fe200078e02ff */
[----:B------:R-:W-:Y:S01]  /*1ff0*/  IABS R12, R20 ;  /* 0x00000014000c7213 */ /* 0x000fe20000000000 */
[----:B0-----:R-:W-:Y:S02]  /*2000*/  IMAD.MOV R0, RZ, RZ, -R9 ;  /* 0x000000ffff007224 */ /* 0x001fe400078e0a09 */
[----:B------:R-:W-:-:S04]  /*2010*/  IMAD.HI.U32 R7, R7, R15, R6 ;  /* 0x0000000f07077227 */ /* 0x000fc800078e0006 */
[----:B------:R-:W-:Y:S02]  /*2020*/  IMAD R11, R0, R5, RZ ;  /* 0x00000005000b7224 */ /* 0x000fe400078e02ff */
[----:B------:R-:W-:-:S04]  /*2030*/  IMAD.HI.U32 R0, R7, R10, RZ ;  /* 0x0000000a07007227 */ /* 0x000fc800078e00ff */
[----:B------:R-:W-:Y:S01]  /*2040*/  IMAD.HI.U32 R6, R9, R11, R8 ;  /* 0x0000000b09067227 */ /* 0x000fe200078e0008 */
[----:B------:R-:W-:-:S03]  /*2050*/  SHF.R.U32.HI R11, RZ, 0x6, R18 ;  /* 0x00000006ff0b7819 */ /* 0x000fc60000011612 */
[----:B------:R-:W-:-:S04]  /*2060*/  IMAD.HI.U32 R4, R7, R12, RZ ;  /* 0x0000000c07047227 */ /* 0x000fc800078e00ff */
[----:B------:R-:W-:-:S04]  /*2070*/  IMAD.HI.U32 R8, R7, R14, RZ ;  /* 0x0000000e07087227 */ /* 0x000fc800078e00ff */
[----:B------:R-:W-:-:S04]  /*2080*/  IMAD.HI.U32 R7, R7, R24, RZ ;  /* 0x0000001807077227 */ /* 0x000fc800078e00ff */
[----:B------:R-:W-:Y:S02]  /*2090*/  IMAD.MOV R0, RZ, RZ, -R0 ;  /* 0x000000ffff007224 */ /* 0x000fe400078e0a00 */
[----:B------:R-:W-:Y:S01]  /*20a0*/  IMAD.MOV R9, RZ, RZ, -R7 ;  /* 0x000000ffff097224 */ /* 0x000fe200078e0a07 */
[----:B------:R-:W-:Y:S01]  /*20b0*/  SGXT.U32 R7, R11, 0x1 ;  /* 0x000000010b07781a */ /* 0x000fe20000000000 */
[C---:B------:R-:W-:Y:S02]  /*20c0*/  IMAD R0, R13.reuse, R0, R10 ;  /* 0x000000000d007224 */ /* 0x040fe400078e020a */
[----:B------:R-:W-:Y:S01]  /*20d0*/  IMAD.MOV R4, RZ, RZ, -R4 ;  /* 0x000000ffff047224 */ /* 0x000fe200078e0a04 */
[----:B------:R-:W-:Y:S01]  /*20e0*/  LOP3.LUT R7, R16, R7, RZ, 0xfc, !PT ;  /* 0x0000000710077212 */ /* 0x000fe200078efcff */
[C---:B------:R-:W-:Y:S01]  /*20f0*/  IMAD R9, R13.reuse, R9, R24 ;  /* 0x000000090d097224 */ /* 0x040fe200078e0218 */
[C---:B------:R-:W-:Y:S01]  /*2100*/  ISETP.GT.U32.AND P0, PT, R13.reuse, R0, PT ;  /* 0x000000000d00720c */ /* 0x040fe20003f04070 */
[C---:B------:R-:W-:Y:S01]  /*2110*/  IMAD R4, R13.reuse, R4, R12 ;  /* 0x000000040d047224 */ /* 0x040fe200078e020c */
[----:B------:R-:W-:Y:S01]  /*2120*/  IABS R48, R7 ;  /* 0x0000000700307213 */ /* 0x000fe20000000000 */
[----:B------:R-:W-:Y:S01]  /*2130*/  IMAD.MOV R8, RZ, RZ, -R8 ;  /* 0x000000ffff087224 */ /* 0x000fe200078e0a08 */
[----:B------:R-:W-:Y:S01]  /*2140*/  ISETP.GT.U32.AND P3, PT, R13, R9, PT ;  /* 0x000000090d00720c */ /* 0x000fe20003f64070 */
[----:B------:R-:W-:Y:S01]  /*2150*/  IMAD.SHL.U32 R10, R153, 0x2, RZ ;  /* 0x00000002990a7824 */ /* 0x000fe200078e00ff */
[C---:B------:R-:W-:Y:S01]  /*2160*/  ISETP.GT.U32.AND P1, PT, R13.reuse, R4, PT ;  /* 0x000000040d00720c */ /* 0x040fe20003f24070 */
[----:B------:R-:W-:Y:S01]  /*2170*/  IMAD R8, R13, R8, R14 ;  /* 0x000000080d087224 */ /* 0x000fe200078e020e */
[C---:B------:R-:W-:Y:S01]  /*2180*/  LOP3.LUT R14, R7.reuse, 0xfe, RZ, 0xfc, !PT ;  /* 0x000000fe070e7812 */ /* 0x040fe200078efcff */
[----:B------:R-:W-:Y:S01]  /*2190*/  IMAD.HI.U32 R12, R6, R48, RZ ;  /* 0x00000030060c7227 */ /* 0x000fe200078e00ff */
[----:B------:R-:W-:-:S02]  /*21a0*/  LOP3.LUT R15, R7, 0xfc, RZ, 0xfc, !PT ;  /* 0x000000fc070f7812 */ /* 0x000fc400078efcff */
[----:B------:R-:W-:Y:S01]  /*21b0*/  ISETP.GT.U32.AND P2, PT, R13, R8, PT ;  /* 0x000000080d00720c */ /* 0x000fe20003f44070 */
[--C-:B------:R-:W-:Y:S01]  /*21c0*/  @!P0 IMAD.IADD R0, R0, 0x1, -R13.reuse ;  /* 0x0000000100008824 */ /* 0x100fe200078e0a0d */
[----:B------:R-:W-:Y:S01]  /*21d0*/  IABS R90, R14 ;  /* 0x0000000e005a7213 */ /* 0x000fe20000000000 */
[----:B------:R-:W-:Y:S01]  /*21e0*/  IMAD.MOV R12, RZ, RZ, -R12 ;  /* 0x000000ffff0c7224 */ /* 0x000fe200078e0a0c */
[----:B------:R-:W-:Y:S01]  /*21f0*/  IABS R92, R15 ;  /* 0x0000000f005c7213 */ /* 0x000fe20000000000 */
[--C-:B------:R-:W-:Y:S01]  /*2200*/  @!P3 IMAD.IADD R9, R9, 0x1, -R13.reuse ;  /* 0x000000010909b824 */ /* 0x100fe200078e0a0d */
[----:B------:R-:W-:Y:S01]  /*2210*/  ISETP.GT.U32.AND P3, PT, R13, R0, PT ;  /* 0x000000000d00720c */ /* 0x000fe20003f64070 */
[----:B------:R-:W-:Y:S01]  /*2220*/  @!P1 IMAD.IADD R4, R4, 0x1, -R13 ;  /* 0x0000000104049824 */ /* 0x000fe200078e0a0d */
[----:B------:R-:W-:Y:S01]  /*2230*/  ISETP.GE.AND P1, PT, R17, RZ, PT ;  /* 0x000000ff1100720c */ /* 0x000fe20003f26270 */
[----:B------:R-:W-:Y:S01]  /*2240*/  IMAD R48, R5, R12, R48 ;  /* 0x0000000c05307224 */ /* 0x000fe200078e0230 */
[C---:B------:R-:W-:Y:S01]  /*2250*/  ISETP.GT.U32.AND P6, PT, R13.reuse, R9, PT ;  /* 0x000000090d00720c */ /* 0x040fe20003fc4070 */
[----:B------:R-:W-:Y:S01]  /*2260*/  IMAD R44, R44, 0x80, R10 ;  /* 0x000000802c2c7824 */ /* 0x000fe200078e020a */
[----:B------:R-:W-:Y:S01]  /*2270*/  LOP3.LUT R45, R10, 0x90, R45, 0x78, !PT ;  /* 0x000000900a2d7812 */ /* 0x000fe200078e782d */
[----:B------:R-:W-:Y:S01]  /*2280*/  @!P2 IMAD.IADD R8, R8, 0x1, -R13 ;  /* 0x000000010808a824 */ /* 0x000fe200078e0a0d */
[----:B------:R-:W-:Y:S01]  /*2290*/  ISETP.GT.U32.AND P4, PT, R13, R4, PT ;  /* 0x000000040d00720c */ /* 0x000fe20003f84070 */
[----:B------:R-:W-:Y:S01]  /*22a0*/  IMAD.HI.U32 R10, R6, R90, RZ ;  /* 0x0000005a060a7227 */ /* 0x000fe200078e00ff */
[----:B------:R-:W-:-:S02]  /*22b0*/  ISETP.GE.AND P2, PT, R14, RZ, PT ;  /* 0x000000ff0e00720c */ /* 0x000fc40003f46270 */
[----:B------:R-:W-:Y:S01]  /*22c0*/  ISETP.GT.U32.AND P5, PT, R13, R8, PT ;  /* 0x000000080d00720c */ /* 0x000fe20003fa4070 */
[----:B------:R-:W-:Y:S01]  /*22d0*/  @!P3 IMAD.IADD R0, R0, 0x1, -R13 ;  /* 0x000000010000b824 */ /* 0x000fe200078e0a0d */
[----:B------:R-:W-:Y:S01]  /*22e0*/  ISETP.GE.AND P3, PT, R20, RZ, PT ;  /* 0x000000ff1400720c */ /* 0x000fe20003f66270 */
[----:B------:R-:W-:Y:S01]  /*22f0*/  IMAD.HI.U32 R11, R6, R92, RZ ;  /* 0x0000005c060b7227 */ /* 0x000fe200078e00ff */
[----:B------:R-:W-:Y:S02]  /*2300*/  LOP3.LUT R14, R7, 0xf0, RZ, 0xfc, !PT ;  /* 0x000000f0070e7812 */ /* 0x000fe400078efcff */
[----:B------:R-:W-:Y:S01]  /*2310*/  ISETP.GE.AND P0, PT, R15, RZ, PT ;  /* 0x000000ff0f00720c */ /* 0x000fe20003f06270 */
[----:B------:R-:W-:Y:S01]  /*2320*/  @!P1 IMAD.MOV R0, RZ, RZ, -R0 ;  /* 0x000000ffff009224 */ /* 0x000fe200078e0a00 */
[----:B------:R-:W-:Y:S01]  /*2330*/  ISETP.GT.U32.AND P1, PT, R5, R48, PT ;  /* 0x000000300500720c */ /* 0x000fe20003f24070 */
[----:B------:R-:W-:Y:S01]  /*2340*/  IMAD.MOV R10, RZ, RZ, -R10 ;  /* 0x000000ffff0a7224 */ /* 0x000fe200078e0a0a */
[----:B------:R-:W-:Y:S01]  /*2350*/  IABS R104, R14 ;  /* 0x0000000e00687213 */ /* 0x000fe20000000000 */
[----:B------:R-:W-:Y:S01]  /*2360*/  IMAD.MOV R11, RZ, RZ, -R11 ;  /* 0x000000ffff0b7224 */ /* 0x000fe200078e0a0b */
[----:B------:R-:W-:Y:S01]  /*2370*/  LOP3.LUT R15, R7, 0xdc, RZ, 0xfc, !PT ;  /* 0x000000dc070f7812 */ /* 0x000fe200078efcff */
[--C-:B------:R-:W-:Y:S01]  /*2380*/  @!P5 IMAD.IADD R8, R8, 0x1, -R13.reuse ;  /* 0x000000010808d824 */ /* 0x100fe200078e0a0d */
[----:B------:R-:W-:Y:S01]  /*2390*/  ISETP.GE.AND P5, PT, R22, RZ, PT ;  /* 0x000000ff1600720c */ /* 0x000fe20003fa6270 */
[----:B------:R-:W-:Y:S01]  /*23a0*/  @!P6 IMAD.IADD R9, R9, 0x1, -R13 ;  /* 0x000000010909e824 */ /* 0x000fe200078e0a0d */
[----:B------:R-:W-:Y:S01]  /*23b0*/  ISETP.GE.AND P6, PT, R21, RZ, PT ;  /* 0x000000ff1500720c */ /* 0x000fe20003fc6270 */
[----:B------:R-:W-:Y:S01]  /*23c0*/  IMAD R90, R5, R10, R90 ;  /* 0x0000000a055a7224 */ /* 0x000fe200078e025a */
[----:B------:R-:W-:Y:S01]  /*23d0*/  LOP3.LUT R10, R7, 0xfa, RZ, 0xfc, !PT ;  /* 0x000000fa070a7812 */ /* 0x000fe200078efcff */
[----:B------:R-:W-:Y:S01]  /*23e0*/  IMAD R92, R5, R11, R92 ;  /* 0x0000000b055c7224 */ /* 0x000fe200078e025c */
[----:B------:R-:W-:Y:S01]  /*23f0*/  LOP3.LUT R11, R7, 0xf8, RZ, 0xfc, !PT ;  /* 0x000000f8070b7812 */ /* 0x000fe200078efcff */
[----:B------:R-:W-:Y:S01]  /*2400*/  @!P1 IMAD.IADD R48, R48, 0x1, -R5 ;  /* 0x0000000130309824 */ /* 0x000fe200078e0a05 */
[----:B------:R-:W-:Y:S01]  /*2410*/  IABS R94, R10 ;  /* 0x0000000a005e7213 */ /* 0x000fe20000000000 */
[----:B------:R-:W-:Y:S01]  /*2420*/  IMAD.MOV.U32 R34, RZ, RZ, R9 ;  /* 0x000000ffff227224 */ /* 0x000fe200078e0009 */
[----:B------:R-:W-:Y:S01]  /*2430*/  IABS R96, R11 ;  /* 0x0000000b00607213 */ /* 0x000fe20000000000 */
[----:B------:R-:W-:Y:S01]  /*2440*/  @!P4 IMAD.IADD R4, R4, 0x1, -R13 ;  /* 0x000000010404c824 */ /* 0x000fe200078e0a0d */
[C---:B------:R-:W-:Y:S01]  /*2450*/  ISETP.GT.U32.AND P1, PT, R5.reuse, R48, PT ;  /* 0x000000300500720c */ /* 0x040fe20003f24070 */
[----:B------:R-:W-:Y:S01]  /*2460*/  @!P5 IMAD.MOV R34, RZ, RZ, -R34 ;  /* 0x000000ffff22d224 */ /* 0x000fe200078e0a22 */
[----:B------:R-:W-:Y:S01]  /*2470*/  ISETP.GT.U32.AND P5, PT, R5, R90, PT ;  /* 0x0000005a0500720c */ /* 0x000fe20003fa4070 */
[----:B------:R-:W-:Y:S01]  /*2480*/  @!P3 IMAD.MOV R4, RZ, RZ, -R4 ;  /* 0x000000ffff04b224 */ /* 0x000fe200078e0a04 */
[----:B------:R-:W-:Y:S01]  /*2490*/  ISETP.GE.AND P3, PT, R10, RZ, PT ;  /* 0x000000ff0a00720c */ /* 0x000fe20003f66270 */
[----:B------:R-:W-:Y:S01]  /*24a0*/  VIADD R12, R237, 0x10000 ;  /* 0x00010000ed0c7836 */ /* 0x000fe20000000000 */
[----:B------:R-:W-:Y:S01]  /*24b0*/  ISETP.NE.AND P4, PT, R2, RZ, PT ;  /* 0x000000ff0200720c */ /* 0x000fe20003f85270 */
[----:B------:R-:W-:Y:S01]  /*24c0*/  IMAD.HI.U32 R10, R6, R96, RZ ;  /* 0x00000060060a7227 */ /* 0x000fe200078e00ff */
[----:B------:R-:W-:-:S02]  /*24d0*/  LOP3.LUT R9, RZ, R2, RZ, 0x33, !PT ;  /* 0x00000002ff097212 */ /* 0x000fc400078e33ff */
[----:B------:R-:W-:Y:S01]  /*24e0*/  SHF.R.U32.HI R12, RZ, 0x4, R12 ;  /* 0x00000004ff0c7819 */ /* 0x000fe2000001160c */
[----:B------:R-:W-:Y:S01]  /*24f0*/  @!P6 IMAD.MOV R8, RZ, RZ, -R8 ;  /* 0x000000ffff08e224 */ /* 0x000fe200078e0a08 */
[----:B------:R-:W-:Y:S01]  /*2500*/  SEL R42, R9, R0, !P4 ;  /* 0x00000000092a7207 */ /* 0x000fe20006000000 */
[--C-:B------:R-:W-:Y:S01]  /*2510*/  @!P1 IMAD.IADD R48, R48, 0x1, -R5.reuse ;  /* 0x0000000130309824 */ /* 0x100fe200078e0a05 */
[----:B------:R-:W-:Y:S01]  /*2520*/  ISETP.GT.U32.AND P1, PT, R5, R92, PT ;  /* 0x0000005c0500720c */ /* 0x000fe20003f24070 */
[----:B------:R-:W-:Y:S01]  /*2530*/  IMAD.MOV R10, RZ, RZ, -R10 ;  /* 0x000000ffff0a7224 */ /* 0x000fe200078e0a0a */
[C---:B------:R-:W-:Y:S01]  /*2540*/  SEL R32, R9.reuse, R4, !P4 ;  /* 0x0000000409207207 */ /* 0x040fe20006000000 */
[----:B------:R-:W-:Y:S01]  /*2550*/  IMAD.HI.U32 R2, R6, R94, RZ ;  /* 0x0000005e06027227 */ /* 0x000fe200078e00ff */
[C---:B------:R-:W-:Y:S02]  /*2560*/  SEL R0, R9.reuse, R8, !P4 ;  /* 0x0000000809007207 */ /* 0x040fe40006000000 */
[----:B------:R-:W-:Y:S01]  /*2570*/  SEL R34, R9, R34, !P4 ;  /* 0x0000002209227207 */ /* 0x000fe20006000000 */
[--C-:B------:R-:W-:Y:S01]  /*2580*/  @!P5 IMAD.IADD R90, R90, 0x1, -R5.reuse ;  /* 0x000000015a5ad824 */ /* 0x100fe200078e0a05 */
[----:B------:R-:W-:Y:S01]  /*2590*/  SGXT.U32 R9, R12, 0xe ;  /* 0x0000000e0c09781a */ /* 0x000fe20000000000 */
[----:B------:R-:W-:Y:S01]  /*25a0*/  IMAD R96, R5, R10, R96 ;  /* 0x0000000a05607224 */ /* 0x000fe200078e0260 */
[----:B------:R-:W-:Y:S01]  /*25b0*/  LOP3.LUT R8, R7, 0xf6, RZ, 0xfc, !PT ;  /* 0x000000f607087812 */ /* 0x000fe200078efcff */
[----:B------:R-:W-:Y:S01]  /*25c0*/  IMAD.MOV R2, RZ, RZ, -R2 ;  /* 0x000000ffff027224 */ /* 0x000fe200078e0a02 */
[----:B------:R-:W-:Y:S01]  /*25d0*/  IADD3 R12, P4, R9, 0x2, RZ ;  /* 0x00000002090c7810 */ /* 0x000fe20007f9e0ff */
[----:B------:R-:W-:Y:S01]  /*25e0*/  IMAD.MOV.U32 R4, RZ, RZ, RZ ;  /* 0x000000ffff047224 */ /* 0x000fe200078e00ff */
[C---:B------:R-:W-:Y:S01]  /*25f0*/  ISETP.GT.U32.AND P5, PT, R5.reuse, R90, PT ;  /* 0x0000005a0500720c */ /* 0x040fe20003fa4070 */
[----:B------:R-:W-:Y:S01]  /*2600*/  @!P1 IMAD.IADD R92, R92, 0x1, -R5 ;  /* 0x000000015c5c9824 */ /* 0x000fe200078e0a05 */
[C---:B------:R-:W-:Y:S01]  /*2610*/  ISETP.GT.U32.AND P1, PT, R5.reuse, R96, PT ;  /* 0x000000600500720c */ /* 0x040fe20003f24070 */
[----:B------:R-:W-:Y:S01]  /*2620*/  IMAD R94, R5, R2, R94 ;  /* 0x00000002055e7224 */ /* 0x000fe200078e025e */
[----:B------:R-:W-:Y:S01]  /*2630*/  IADD3.X R2, R4, 0x40000040, RZ, P4, !PT ;  /* 0x4000004004027810 */ /* 0x000fe200027fe4ff */
[----:B------:R-:W-:Y:S01]  /*2640*/  IMAD.HI.U32 R10, R6, R104, RZ ;  /* 0x00000068060a7227 */ /* 0x000fe200078e00ff */
[----:B------:R-:W-:-:S02]  /*2650*/  ISETP.GE.AND P4, PT, R7, RZ, PT ;  /* 0x000000ff0700720c */ /* 0x000fc40003f86270 */
[----:B------:R-:W-:Y:S01]  /*2660*/  LOP3.LUT R13, R7, 0xf2, RZ, 0xfc, !PT ;  /* 0x000000f2070d7812 */ /* 0x000fe200078efcff */
[----:B------:R-:W-:Y:S01]  /*2670*/  IMAD.MOV R10, RZ, RZ, -R10 ;  /* 0x000000ffff0a7224 */ /* 0x000fe200078e0a0a */
[----:B------:R-:W-:Y:S01]  /*2680*/  IABS R98, R8 ;  /* 0x0000000800627213 */ /* 0x000fe20000000000 */
[----:B-1----:R-:W-:Y:S01]  /*2690*/  IMAD R42, R42, R43, RZ ;  /* 0x0000002b2a2a7224 */ /* 0x002fe200078e02ff */
[----:B------:R-:W-:Y:S01]  /*26a0*/  IABS R102, R13 ;  /* 0x0000000d00667213 */ /* 0x000fe20000000000 */
[--C-:B------:R-:W-:Y:S01]  /*26b0*/  @!P5 IMAD.IADD R90, R90, 0x1, -R5.reuse ;  /* 0x000000015a5ad824 */ /* 0x100fe200078e0a05 */
[----:B------:R-:W-:Y:S01]  /*26c0*/  ISETP.GE.AND P6, PT, R11, RZ, PT ;  /* 0x000000ff0b00720c */ /* 0x000fe20003fc6270 */
[----:B------:R-:W-:Y:S01]  /*26d0*/  @!P1 IMAD.IADD R96, R96, 0x1, -R5 ;  /* 0x0000000160609824 */ /* 0x000fe200078e0a05 */
[----:B------:R-:W-:Y:S01]  /*26e0*/  LOP3.LUT R11, R7, 0xf4, RZ, 0xfc, !PT ;  /* 0x000000f4070b7812 */ /* 0x000fe200078efcff */
[----:B------:R-:W-:Y:S01]  /*26f0*/  @!P2 IMAD.MOV R90, RZ, RZ, -R90 ;  /* 0x000000ffff5aa224 */ /* 0x000fe200078e0a5a */
[----:B------:R-:W-:Y:S01]  /*2700*/  ISETP.GE.AND P2, PT, R8, RZ, PT ;  /* 0x000000ff0800720c */ /* 0x000fe20003f46270 */
[----:B------:R-:W-:Y:S01]  /*2710*/  @!P4 IMAD.MOV R48, RZ, RZ, -R48 ;  /* 0x000000ffff30c224 */ /* 0x000fe200078e0a30 */
[C---:B------:R-:W-:Y:S01]  /*2720*/  ISETP.GT.U32.AND P4, PT, R5.reuse, R92, PT ;  /* 0x0000005c0500720c */ /* 0x040fe20003f84070 */
[----:B------:R-:W-:Y:S01]  /*2730*/  IMAD.HI.U32 R4, R6, R98, RZ ;  /* 0x0000006206047227 */ /* 0x000fe200078e00ff */
[----:B------:R-:W-:-:S02]  /*2740*/  ISETP.GT.U32.AND P1, PT, R5, R96, PT ;  /* 0x000000600500720c */ /* 0x000fc40003f24070 */
[----:B------:R-:W-:Y:S01]  /*2750*/  IABS R100, R11 ;  /* 0x0000000b00647213 */ /* 0x000fe20000000000 */
[----:B------:R-:W-:Y:S01]  /*2760*/  IMAD.HI.U32 R8, R6, R102, RZ ;  /* 0x0000006606087227 */ /* 0x000fe200078e00ff */
[----:B------:R-:W-:Y:S02]  /*2770*/  ISETP.GT.U32.AND P5, PT, R5, R94, PT ;  /* 0x0000005e0500720c */ /* 0x000fe40003fa4070 */
[----:B------:R-:W-:Y:S01]  /*2780*/  IABS R126, R15 ;  /* 0x0000000f007e7213 */ /* 0x000fe20000000000 */
[----:B------:R-:W-:Y:S01]  /*2790*/  IMAD.MOV R4, RZ, RZ, -R4 ;  /* 0x000000ffff047224 */ /* 0x000fe200078e0a04 */
[C---:B------:R-:W-:Y:S01]  /*27a0*/  LOP3.LUT R18, R7.reuse, 0x94, RZ, 0xfc, !PT ;  /* 0x0000009407127812 */ /* 0x040fe200078efcff */
[----:B------:R-:W-:Y:S01]  /*27b0*/  IMAD.MOV R8, RZ, RZ, -R8 ;  /* 0x000000ffff087224 */ /* 0x000fe200078e0a08 */
[----:B------:R-:W-:Y:S01]  /*27c0*/  LOP3.LUT R19, R7, 0x74, RZ, 0xfc, !PT ;  /* 0x0000007407137812 */ /* 0x000fe200078efcff */
[C---:B------:R-:W-:Y:S01]  /*27d0*/  IMAD R98, R5.reuse, R4, R98 ;  /* 0x0000000405627224 */ /* 0x040fe200078e0262 */
[----:B------:R-:W-:Y:S01]  /*27e0*/  IABS R196, R18 ;  /* 0x0000001200c47213 */ /* 0x000fe20000000000 */
[----:B------:R-:W-:Y:S01]  /*27f0*/  IMAD R102, R5, R8, R102 ;  /* 0x0000000805667224 */ /* 0x000fe200078e0266 */
[----:B------:R-:W-:Y:S01]  /*2800*/  LOP3.LUT R8, R7, 0xee, RZ, 0xfc, !PT ;  /* 0x000000ee07087812 */ /* 0x000fe200078efcff */
[--C-:B------:R-:W-:Y:S01]  /*2810*/  @!P4 IMAD.IADD R92, R92, 0x1, -R5.reuse ;  /* 0x000000015c5cc824 */ /* 0x100fe200078e0a05 */
[C---:B------:R-:W-:Y:S01]  /*2820*/  ISETP.GT.U32.AND P4, PT, R5.reuse, R98, PT ;  /* 0x000000620500720c */ /* 0x040fe20003f84070 */
[C---:B------:R-:W-:Y:S01]  /*2830*/  IMAD R104, R5.reuse, R10, R104 ;  /* 0x0000000a05687224 */ /* 0x040fe200078e0268 */
[----:B------:R-:W-:Y:S01]  /*2840*/  IABS R106, R8 ;  /* 0x00000008006a7213 */ /* 0x000fe20000000000 */
[----:B------:R-:W-:Y:S01]  /*2850*/  @!P1 IMAD.IADD R96, R96, 0x1, -R5 ;  /* 0x0000000160609824 */ /* 0x000fe200078e0a05 */
[----:B------:R-:W-:Y:S01]  /*2860*/  ISETP.GT.U32.AND P1, PT, R5, R102, PT ;  /* 0x000000660500720c */ /* 0x000fe20003f24070 */
[----:B------:R-:W-:Y:S01]  /*2870*/  IMAD.HI.U32 R4, R6, R100, RZ ;  /* 0x0000006406047227 */ /* 0x000fe200078e00ff */
[----:B------:R-:W-:-:S02]  /*2880*/  LOP3.LUT R10, R7, 0xec, RZ, 0xfc, !PT ;  /* 0x000000ec070a7812 */ /* 0x000fc400078efcff */
[----:B------:R-:W-:Y:S01]  /*2890*/  IABS R230, R19 ;  /* 0x0000001300e67213 */ /* 0x000fe20000000000 */
[----:B------:R-:W-:Y:S01]  /*28a0*/  @!P6 IMAD.MOV R96, RZ, RZ, -R96 ;  /* 0x000000ffff60e224 */ /* 0x000fe200078e0a60 */
[----:B------:R-:W-:Y:S01]  /*28b0*/  ISETP.GT.U32.AND P6, PT, R5, R104, PT ;  /* 0x000000680500720c */ /* 0x000fe20003fc4070 */
[----:B------:R-:W-:Y:S01]  /*28c0*/  IMAD.MOV R4, RZ, RZ, -R4 ;  /* 0x000000ffff047224 */ /* 0x000fe200078e0a04 */
[----:B------:R-:W-:Y:S01]  /*28d0*/  IABS R108, R10 ;  /* 0x0000000a006c7213 */ /* 0x000fe20000000000 */
[----:B------:R-:W-:Y:S01]  /*28e0*/  @!P4 IMAD.IADD R98, R98, 0x1, -R5 ;  /* 0x000000016262c824 */ /* 0x000fe200078e0a05 */
[----:B------:R-:W-:Y:S01]  /*28f0*/  LOP3.LUT R27, R7, 0x14, RZ, 0xfc, !PT ;  /* 0x00000014071b7812 */ /* 0x000fe200078efcff */
[----:B------:R-:W-:Y:S01]  /*2900*/  IMAD R100, R5, R4, R100 ;  /* 0x0000000405647224 */ /* 0x000fe200078e0264 */
[----:B------:R-:W-:Y:S01]  /*2910*/  LOP3.LUT R29, R7, 0x12, RZ, 0xfc, !PT ;  /* 0x00000012071d7812 */ /* 0x000fe200078efcff */
[----:B------:R-:W-:Y:S01]  /*2920*/  IMAD.HI.U32 R4, R6, R106, RZ ;  /* 0x0000006a06047227 */ /* 0x000fe200078e00ff */
[----:B------:R-:W-:-:S02]  /*2930*/  ISETP.GT.U32.AND P4, PT, R5, R98, PT ;  /* 0x000000620500720c */ /* 0x000fc40003f84070 */
[C---:B------:R-:W-:Y:S01]  /*2940*/  LOP3.LUT R33, R7.reuse, 0xe, RZ, 0xfc, !PT ;  /* 0x0000000e07217812 */ /* 0x040fe200078efcff */
[--C-:B------:R-:W-:Y:S01]  /*2950*/  @!P1 IMAD.IADD R102, R102, 0x1, -R5.reuse ;  /* 0x0000000166669824 */ /* 0x100fe200078e0a05 */
[----:B------:R-:W-:Y:S01]  /*2960*/  IABS R23, R29 ;  /* 0x0000001d00177213 */ /* 0x000fe20000000000 */
[--C-:B------:R-:W-:Y:S01]  /*2970*/  @!P5 IMAD.IADD R94, R94, 0x1, -R5.reuse ;  /* 0x000000015e5ed824 */ /* 0x100fe200078e0a05 */
[----:B------:R-:W-:Y:S01]  /*2980*/  IABS R56, R33 ;  /* 0x0000002100387213 */ /* 0x000fe20000000000 */
[----:B------:R-:W-:Y:S01]  /*2990*/  IMAD.MOV R4, RZ, RZ, -R4 ;  /* 0x000000ffff047224 */ /* 0x000fe200078e0a04 */
[----:B------:R-:W-:Y:S01]  /*29a0*/  LOP3.LUT R31, R7, 0x10, RZ, 0xfc, !PT ;  /* 0x00000010071f7812 */ /* 0x000fe200078efcff */
[----:B------:R-:W-:Y:S01]  /*29b0*/  @!P6 IMAD.IADD R104, R104, 0x1, -R5 ;  /* 0x000000016868e824 */ /* 0x000fe200078e0a05 */
[C---:B------:R-:W-:Y:S01]  /*29c0*/  ISETP.GT.U32.AND P6, PT, R5.reuse, R102, PT ;  /* 0x000000660500720c */ /* 0x040fe20003fc4070 */
[C---:B------:R-:W-:Y:S01]  /*29d0*/  IMAD R106, R5.reuse, R4, R106 ;  /* 0x00000004056a7224 */ /* 0x040fe200078e026a */
[----:B------:R-:W-:Y:S01]  /*29e0*/  ISETP.GT.U32.AND P5, PT, R5, R94, PT ;  /* 0x0000005e0500720c */ /* 0x000fe20003fa4070 */
[----:B------:R-:W-:Y:S01]  /*29f0*/  IMAD.HI.U32 R4, R6, R108, RZ ;  /* 0x0000006c06047227 */ /* 0x000fe200078e00ff */
[----:B------:R-:W-:-:S02]  /*2a00*/  IABS R25, R31 ;  /* 0x0000001f00197213 */ /* 0x000fc40000000000 */
[----:B------:R-:W-:Y:S01]  /*2a10*/  LOP3.LUT R35, R7, 0x6, RZ, 0xfc, !PT ;  /* 0x0000000607237812 */ /* 0x000fe200078efcff */
[----:B------:R-:W-:Y:S01]  /*2a20*/  @!P0 IMAD.MOV R92, RZ, RZ, -R92 ;  /* 0x000000ffff5c8224 */ /* 0x000fe200078e0a5c */
[C---:B------:R-:W-:Y:S01]  /*2a30*/  ISETP.GT.U32.AND P0, PT, R5.reuse, R100, PT ;  /* 0x000000640500720c */ /* 0x040fe20003f04070 */
[----:B------:R-:W-:Y:S01]  /*2a40*/  IMAD.MOV R4, RZ, RZ, -R4 ;  /* 0x000000ffff047224 */ /* 0x000fe200078e0a04 */
[----:B------:R-:W-:Y:S01]  /*2a50*/  IABS R54, R35 ;  /* 0x0000002300367213 */ /* 0x000fe20000000000 */
[--C-:B------:R-:W-:Y:S01]  /*2a60*/  @!P4 IMAD.IADD R98, R98, 0x1, -R5.reuse ;  /* 0x000000016262c824 */ /* 0x100fe200078e0a05 */
[----:B------:R-:W-:Y:S01]  /*2a70*/  ISETP.GE.AND P4, PT, R14, RZ, PT ;  /* 0x000000ff0e00720c */ /* 0x000fe20003f86270 */
[----:B------:R-:W-:Y:S01]  /*2a80*/  IMAD R108, R5, R4, R108 ;  /* 0x00000004056c7224 */ /* 0x000fe200078e026c */
[C---:B------:R-:W-:Y:S01]  /*2a90*/  LOP3.LUT R14, R7.reuse, 0xe6, RZ, 0xfc, !PT ;  /* 0x000000e6070e7812 */ /* 0x040fe200078efcff */
[--C-:B------:R-:W-:Y:S01]  /*2aa0*/  @!P6 IMAD.IADD R102, R102, 0x1, -R5.reuse ;  /* 0x000000016666e824 */ /* 0x100fe200078e0a05 */
[----:B------:R-:W-:Y:S01]  /*2ab0*/  LOP3.LUT R37, R7, 0x4, RZ, 0xfc, !PT ;  /* 0x0000000407257812 */ /* 0x000fe200078efcff */
[--C-:B------:R-:W-:Y:S01]  /*2ac0*/  @!P5 IMAD.IADD R94, R94, 0x1, -R5.reuse ;  /* 0x000000015e5ed824 */ /* 0x100fe200078e0a05 */
[----:B------:R-:W-:Y:S01]  /*2ad0*/  ISETP.GT.U32.AND P6, PT, R5, R108, PT ;  /* 0x0000006c0500720c */ /* 0x000fe20003fc4070 */
[----:B------:R-:W-:Y:S01]  /*2ae0*/  @!P2 IMAD.MOV R98, RZ, RZ, -R98 ;  /* 0x000000ffff62a224 */ /* 0x000fe200078e0a62 */
[----:B------:R-:W-:Y:S01]  /*2af0*/  ISETP.GE.AND P5, PT, R11, RZ, PT ;  /* 0x000000ff0b00720c */ /* 0x000fe20003fa6270 */
[----:B------:R-:W-:Y:S01]  /*2b00*/  @!P3 IMAD.MOV R94, RZ, RZ, -R94 ;  /* 0x000000ffff5eb224 */ /* 0x000fe200078e0a5e */
[----:B------:R-:W-:Y:S01]  /*2b10*/  LOP3.LUT R11, R7, 0xea, RZ, 0xfc, !PT ;  /* 0x000000ea070b7812 */ /* 0x000fe200078efcff */
[--C-:B------:R-:W-:Y:S01]  /*2b20*/  @!P0 IMAD.IADD R100, R100, 0x1, -R5.reuse ;  /* 0x0000000164648824 */ /* 0x100fe200078e0a05 */
[----:B------:R-:W-:Y:S01]  /*2b30*/  ISETP.GT.U32.AND P2, PT, R5, R104, PT ;  /* 0x000000680500720c */ /* 0x000fe20003f44070 */
[-C--:B------:R-:W-:Y:S01]  /*2b40*/  IMAD R32, R32, R43.reuse, RZ ;  /* 0x0000002b20207224 */ /* 0x080fe200078e02ff */
[----:B------:R-:W-:Y:S01]  /*2b50*/  ISETP.GE.AND P3, PT, R13, RZ, PT ;  /* 0x000000ff0d00720c */ /* 0x000fe20003f66270 */
[-C--:B------:R-:W-:Y:S01]  /*2b60*/  IMAD R0, R0, R43.reuse, RZ ;  /* 0x0000002b00007224 */ /* 0x080fe200078e02ff */
[----:B------:R-:W-:Y:S01]  /*2b70*/  LOP3.LUT R13, R7, 0xe8, RZ, 0xfc, !PT ;  /* 0x000000e8070d7812 */ /* 0x000fe200078efcff */
[----:B------:R-:W-:Y:S01]  /*2b80*/  IMAD R34, R34, R43, RZ ;  /* 0x0000002b22227224 */ /* 0x000fe200078e02ff */
[----:B------:R-:W-:Y:S01]  /*2b90*/  IABS R110, R11 ;  /* 0x0000000b006e7213 */ /* 0x000fe20000000000 */
[----:B------:R-:W-:Y:S01]  /*2ba0*/  @!P6 IMAD.IADD R108, R108, 0x1, -R5 ;  /* 0x000000016c6ce824 */ /* 0x000fe200078e0a05 */
[----:B------:R-:W-:Y:S01]  /*2bb0*/  ISETP.GT.U32.AND P1, PT, R5, R100, PT ;  /* 0x000000640500720c */ /* 0x000fe20003f24070 */
[----:B------:R-:W0:Y:S01]  /*2bc0*/  LDC R43, c[0x0][0x238] ;  /* 0x00008e00ff2b7b82 */ /* 0x000e220000000800 */
[----:B------:R-:W-:Y:S01]  /*2bd0*/  IABS R112, R13 ;  /* 0x0000000d00707213 */ /* 0x000fe20000000000 */
[----:B------:R-:W-:Y:S01]  /*2be0*/  IMAD.HI.U32 R4, R6, R110, RZ ;  /* 0x0000006e06047227 */ /* 0x000fe200078e00ff */
[----:B------:R-:W-:-:S02]  /*2bf0*/  ISETP.GE.AND P0, PT, R8, RZ, PT ;  /* 0x000000ff0800720c */ /* 0x000fc40003f06270 */
[----:B------:R-:W-:Y:S01]  /*2c00*/  IABS R114, R14 ;  /* 0x0000000e00727213 */ /* 0x000fe20000000000 */
[----:B------:R-:W-:Y:S01]  /*2c10*/  IMAD.HI.U32 R8, R6, R112, RZ ;  /* 0x0000007006087227 */ /* 0x000fe200078e00ff */
[----:B------:R-:W-:Y:S02]  /*2c20*/  ISETP.GT.U32.AND P6, PT, R5, R108, PT ;  /* 0x0000006c0500720c */ /* 0x000fe40003fc4070 */
[----:B------:R-:W-:Y:S01]  /*2c30*/  IABS R52, R37 ;  /* 0x0000002500347213 */ /* 0x000fe20000000000 */
[----:B------:R-:W-:Y:S01]  /*2c40*/  IMAD.MOV R4, RZ, RZ, -R4 ;  /* 0x000000ffff047224 */ /* 0x000fe200078e0a04 */
[----:B------:R-:W-:Y:S01]  /*2c50*/  R2UR UR18, R9 ;  /* 0x00000000091272ca */ /* 0x000fe200000e0000 */
[----:B------:R-:W-:Y:S01]  /*2c60*/  @!P2 IMAD.IADD R104, R104, 0x1, -R5 ;  /* 0x000000016868a824 */ /* 0x000fe200078e0a05 */
[----:B------:R-:W-:Y:S01]  /*2c70*/  ISETP.GE.AND P2, PT, R10, RZ, PT ;  /* 0x000000ff0a00720c */ /* 0x000fe20003f46270 */
[----:B------:R-:W-:Y:S01]  /*2c80*/  IMAD.HI.U32 R10, R6, R114, RZ ;  /* 0x00000072060a7227 */ /* 0x000fe200078e00ff */
[----:B------:R-:W-:-:S02]  /*2c90*/  R2UR UR6, R12 ;  /* 0x000000000c0672ca */ /* 0x000fc400000e0000 */
[----:B------:R-:W-:Y:S01]  /*2ca0*/  R2UR UR7, R2 ;  /* 0x00000000020772ca */ /* 0x000fe200000e0000 */
[----:B------:R-:W-:Y:S02]  /*2cb0*/  IMAD.MOV R8, RZ, RZ, -R8 ;  /* 0x000000ffff087224 */ /* 0x000fe400078e0a08 */
[C---:B------:R-:W-:Y:S02]  /*2cc0*/  IMAD R110, R5.reuse, R4, R110 ;  /* 0x00000004056e7224 */ /* 0x040fe400078e026e */
[--C-:B------:R-:W-:Y:S01]  /*2cd0*/  @!P1 IMAD.IADD R100, R100, 0x1, -R5.reuse ;  /* 0x0000000164649824 */ /* 0x100fe200078e0a05 */
[C---:B------:R-:W-:Y:S01]  /*2ce0*/  ISETP.GT.U32.AND P1, PT, R5.reuse, R106, PT ;  /* 0x0000006a0500720c */ /* 0x040fe20003f24070 */
[----:B------:R-:W-:Y:S02]  /*2cf0*/  IMAD.MOV R10, RZ, RZ, -R10 ;  /* 0x000000ffff0a7224 */ /* 0x000fe400078e0a0a */
[C---:B------:R-:W-:Y:S02]  /*2d00*/  IMAD R112, R5.reuse, R8, R112 ;  /* 0x0000000805707224 */ /* 0x040fe400078e0270 */
[----:B------:R-:W-:Y:S01]  /*2d10*/  @!P3 IMAD.MOV R102, RZ, RZ, -R102 ;  /* 0x000000ffff66b224 */ /* 0x000fe200078e0a66 */
[C---:B------:R-:W-:Y:S01]  /*2d20*/  ISETP.GT.U32.AND P3, PT, R5.reuse, R110, PT ;  /* 0x0000006e0500720c */ /* 0x040fe20003f64070 */
[----:B------:R-:W-:Y:S01]  /*2d30*/  IMAD R114, R5, R10, R114 ;  /* 0x0000000a05727224 */ /* 0x000fe200078e0272 */
[----:B------:R-:W-:Y:S01]  /*2d40*/  LOP3.LUT R10, R7, 0xe4, RZ, 0xfc, !PT ;  /* 0x000000e4070a7812 */ /* 0x000fe200078efcff */
[----:B------:R-:W-:Y:S01]  /*2d50*/  @!P4 IMAD.MOV R104, RZ, RZ, -R104 ;  /* 0x000000ffff68c224 */ /* 0x000fe200078e0a68 */
[C---:B------:R-:W-:Y:S01]  /*2d60*/  ISETP.GT.U32.AND P4, PT, R5.reuse, R112, PT ;  /* 0x000000700500720c */ /* 0x040fe20003f84070 */
[--C-:B------:R-:W-:Y:S01]  /*2d70*/  @!P6 IMAD.IADD R108, R108, 0x1, -R5.reuse ;  /* 0x000000016c6ce824 */ /* 0x100fe200078e0a05 */
[----:B------:R-:W-:Y:S01]  /*2d80*/  ISETP.GT.U32.AND P6, PT, R5, R114, PT ;  /* 0x000000720500720c */ /* 0x000fe20003fc4070 */
[--C-:B------:R-:W-:Y:S01]  /*2d90*/  @!P1 IMAD.IADD R106, R106, 0x1, -R5.reuse ;  /* 0x000000016a6a9824 */ /* 0x100fe200078e0a05 */
[----:B------:R-:W-:Y:S01]  /*2da0*/  ISETP.GE.AND P1, PT, R11, RZ, PT ;  /* 0x000000ff0b00720c */ /* 0x000fe20003f26270 */
[----:B------:R-:W-:Y:S01]  /*2db0*/  @!P5 IMAD.MOV R100, RZ, RZ, -R100 ;  /* 0x000000ffff64d224 */ /* 0x000fe200078e0a64 */
[----:B------:R-:W-:Y:S01]  /*2dc0*/  IABS R116, R10 ;  /* 0x0000000a00747213 */ /* 0x000fe20000000000 */
[----:B------:R-:W-:Y:S01]  /*2dd0*/  @!P2 IMAD.MOV R108, RZ, RZ, -R108 ;  /* 0x000000ffff6ca224 */ /* 0x000fe200078e0a6c */
[----:B------:R-:W-:Y:S01]  /*2de0*/  LOP3.LUT R11, R7, 0xe2, RZ, 0xfc, !PT ;  /* 0x000000e2070b7812 */ /* 0x000fe200078efcff */
[----:B------:R-:W-:Y:S01]  /*2df0*/  @!P3 IMAD.IADD R110, R110, 0x1, -R5 ;  /* 0x000000016e6eb824 */ /* 0x000fe200078e0a05 */
[----:B------:R-:W-:Y:S01]  /*2e00*/  ISETP.GT.U32.AND P5, PT, R5, R106, PT ;  /* 0x0000006a0500720c */ /* 0x000fe20003fa4070 */
[----:B------:R-:W-:Y:S01]  /*2e10*/  IMAD.HI.U32 R4, R6, R116, RZ ;  /* 0x0000007406047227 */ /* 0x000fe200078e00ff */
[----:B------:R-:W-:-:S02]  /*2e20*/  IABS R118, R11 ;  /* 0x0000000b00767213 */ /* 0x000fc40000000000 */
[----:B------:R-:W-:Y:S01]  /*2e30*/  ISETP.GE.AND P3, PT, R14, RZ, PT ;  /* 0x000000ff0e00720c */ /* 0x000fe20003f66270 */
[--C-:B------:R-:W-:Y:S01]  /*2e40*/  @!P4 IMAD.IADD R112, R112, 0x1, -R5.reuse ;  /* 0x000000017070c824 */ /* 0x100fe200078e0a05 */
[----:B------:R-:W-:Y:S01]  /*2e50*/  ISETP.GT.U32.AND P4, PT, R5, R110, PT ;  /* 0x0000006e0500720c */ /* 0x000fe20003f84070 */
[----:B------:R-:W-:Y:S01]  /*2e60*/  @!P6 IMAD.IADD R114, R114, 0x1, -R5 ;  /* 0x000000017272e824 */ /* 0x000fe200078e0a05 */
[----:B------:R-:W-:Y:S01]  /*2e70*/  LOP3.LUT R14, R7, 0xde, RZ, 0xfc, !PT ;  /* 0x000000de070e7812 */ /* 0x000fe200078efcff */
[----:B------:R-:W-:Y:S01]  /*2e80*/  IMAD.MOV R8, RZ, RZ, -R4 ;  /* 0x000000ffff087224 */ /* 0x000fe200078e0a04 */
[----:B------:R-:W-:Y:S01]  /*2e90*/  ISETP.GT.U32.AND P6, PT, R5, R112, PT ;  /* 0x000000700500720c */ /* 0x000fe20003fc4070 */
[----:B------:R-:W-:Y:S01]  /*2ea0*/  IMAD.HI.U32 R4, R6, R118, RZ ;  /* 0x0000007606047227 */ /* 0x000fe200078e00ff */
[----:B------:R-:W-:-:S03]  /*2eb0*/  IABS R124, R14 ;  /* 0x0000000e007c7213 */ /* 0x000fc60000000000 */
[C---:B------:R-:W-:Y:S02]  /*2ec0*/  IMAD R116, R5.reuse, R8, R116 ;  /* 0x0000000805747224 */ /* 0x040fe400078e0274 */
[----:B------:R-:W-:Y:S02]  /*2ed0*/  IMAD.MOV R4, RZ, RZ, -R4 ;  /* 0x000000ffff047224 */ /* 0x000fe400078e0a04 */
[--C-:B------:R-:W-:Y:S01]  /*2ee0*/  @!P4 IMAD.IADD R110, R110, 0x1, -R5.reuse ;  /* 0x000000016e6ec824 */ /* 0x100fe200078e0a05 */
[C---:B------:R-:W-:Y:S01]  /*2ef0*/  ISETP.GT.U32.AND P4, PT, R5.reuse, R116, PT ;  /* 0x000000740500720c */ /* 0x040fe20003f84070 */
[----:B------:R-:W-:Y:S02]  /*2f00*/  IMAD R118, R5, R4, R118 ;  /* 0x0000000405767224 */ /* 0x000fe400078e0276 */
[--C-:B------:R-:W-:Y:S01]  /*2f10*/  @!P5 IMAD.IADD R106, R106, 0x1, -R5.reuse ;  /* 0x000000016a6ad824 */ /* 0x100fe200078e0a05 */
[----:B------:R-:W-:Y:S01]  /*2f20*/  ISETP.GE.AND P5, PT, R13, RZ, PT ;  /* 0x000000ff0d00720c */ /* 0x000fe20003fa6270 */
[--C-:B------:R-:W-:Y:S01]  /*2f30*/  @!P6 IMAD.IADD R112, R112, 0x1, -R5.reuse ;  /* 0x000000017070e824 */ /* 0x100fe200078e0a05 */
[----:B------:R-:W-:Y:S01]  /*2f40*/  ISETP.GT.U32.AND P6, PT, R5, R118, PT ;  /* 0x000000760500720c */ /* 0x000fe20003fc4070 */
[----:B------:R-:W-:Y:S01]  /*2f50*/  @!P1 IMAD.MOV R110, RZ, RZ, -R110 ;  /* 0x000000ffff6e9224 */ /* 0x000fe200078e0a6e */
[----:B------:R-:W-:Y:S01]  /*2f60*/  LOP3.LUT R13, R7, 0xe0, RZ, 0xfc, !PT ;  /* 0x000000e0070d7812 */ /* 0x000fe200078efcff */
[----:B------:R-:W-:Y:S01]  /*2f70*/  @!P0 IMAD.MOV R106, RZ, RZ, -R106 ;  /* 0x000000ffff6a8224 */ /* 0x000fe200078e0a6a */
[----:B------:R-:W-:Y:S01]  /*2f80*/  ISETP.GT.U32.AND P0, PT, R5, R114, PT ;  /* 0x000000720500720c */ /* 0x000fe20003f04070 */
[----:B------:R-:W-:Y:S01]  /*2f90*/  IMAD.MOV.U32 R9, RZ, RZ, RZ ;  /* 0x000000ffff097224 */ /* 0x000fe200078e00ff */
[----:B------:R-:W-:Y:S01]  /*2fa0*/  IABS R122, R13 ;  /* 0x0000000d007a7213 */ /* 0x000fe20000000000 */
[----:B------:R-:W-:Y:S01]  /*2fb0*/  @!P4 IMAD.IADD R116, R116, 0x1, -R5 ;  /* 0x000000017474c824 */ /* 0x000fe200078e0a05 */
[----:B------:R-:W-:-:S02]  /*2fc0*/  ISETP.GE.AND P4, PT, R11, RZ, PT ;  /* 0x000000ff0b00720c */ /* 0x000fc40003f86270 */
[----:B------:R-:W-:Y:S01]  /*2fd0*/  LOP3.LUT R11, R7, 0xd6, RZ, 0xfc, !PT ;  /* 0x000000d6070b7812 */ /* 0x000fe200078efcff */
[----:B------:R-:W-:-:S03]  /*2fe0*/  IMAD.HI.U32 R4, R6, R122, RZ ;  /* 0x0000007a06047227 */ /* 0x000fc600078e00ff */
[----:B------:R-:W-:Y:S01]  /*2ff0*/  IABS R132, R11 ;  /* 0x0000000b00847213 */ /* 0x000fe20000000000 */
[----:B------:R-:W-:Y:S01]  /*3000*/  @!P6 IMAD.IADD R118, R118, 0x1, -R5 ;  /* 0x000000017676e824 */ /* 0x000fe200078e0a05 */
[C---:B------:R-:W-:Y:S01]  /*3010*/  ISETP.GT.U32.AND P6, PT, R5.reuse, R116, PT ;  /* 0x000000740500720c */ /* 0x040fe20003fc4070 */
[----:B------:R-:W-:Y:S02]  /*3020*/  IMAD.MOV R8, RZ, RZ, -R4 ;  /* 0x000000ffff087224 */ /* 0x000fe400078e0a04 */
[----:B------:R-:W-:Y:S01]  /*3030*/  IMAD.HI.U32 R4, R6, R124, RZ ;  /* 0x0000007c06047227 */ /* 0x000fe200078e00ff */
[----:B------:R-:W-:-:S03]  /*3040*/  ISETP.GT.U32.AND P2, PT, R5, R118, PT ;  /* 0x000000760500720c */ /* 0x000fc60003f44070 */
[C---:B------:R-:W-:Y:S02]  /*3050*/  IMAD R122, R5.reuse, R8, R122 ;  /* 0x00000008057a7224 */ /* 0x040fe400078e027a */
[----:B------:R-:W-:Y:S02]  /*3060*/  IMAD.MOV R8, RZ, RZ, -R4 ;  /* 0x000000ffff087224 */ /* 0x000fe400078e0a04 */
[----:B------:R-:W-:Y:S01]  /*3070*/  IMAD.HI.U32 R4, R6, R126, RZ ;  /* 0x0000007e06047227 */ /* 0x000fe200078e00ff */
[----:B------:R-:W-:-:S03]  /*3080*/  ISETP.GT.U32.AND P1, PT, R5, R122, PT ;  /* 0x0000007a0500720c */ /* 0x000fc60003f24070 */
[----:B------:R-:W-:Y:S01]  /*3090*/  IMAD R124, R5, R8, R124 ;  /* 0x00000008057c7224 */ /* 0x000fe200078e027c */
[----:B------:R-:W-:Y:S01]  /*30a0*/  LOP3.LUT R8, R7, 0xda, RZ, 0xfc, !PT ;  /* 0x000000da07087812 */ /* 0x000fe200078efcff */
[--C-:B------:R-:W-:Y:S02]  /*30b0*/  @!P6 IMAD.IADD R116, R116, 0x1, -R5.reuse ;  /* 0x000000017474e824 */ /* 0x100fe400078e0a05 */
[----:B------:R-:W-:Y:S01]  /*30c0*/  IMAD.MOV R4, RZ, RZ, -R4 ;  /* 0x000000ffff047224 */ /* 0x000fe200078e0a04 */
[C---:B------:R-:W-:Y:S01]  /*30d0*/  ISETP.GT.U32.AND P6, PT, R5.reuse, R124, PT ;  /* 0x0000007c0500720c */ /* 0x040fe20003fc4070 */
[--C-:B------:R-:W-:Y:S01]  /*30e0*/  @!P0 IMAD.IADD R114, R114, 0x1, -R5.reuse ;  /* 0x0000000172728824 */ /* 0x100fe200078e0a05 */
[----:B------:R-:W-:Y:S01]  /*30f0*/  IABS R128, R8 ;  /* 0x0000000800807213 */ /* 0x000fe20000000000 */
[----:B------:R-:W-:Y:S01]  /*3100*/  IMAD R126, R5, R4, R126 ;  /* 0x00000004057e7224 */ /* 0x000fe200078e027e */
[----:B------:R-:W-:Y:S01]  /*3110*/  ISETP.GE.AND P0, PT, R10, RZ, PT ;  /* 0x000000ff0a00720c */ /* 0x000fe20003f06270 */
[----:B------:R-:W-:Y:S01]  /*3120*/  @!P1 IMAD.IADD R122, R122, 0x1, -R5 ;  /* 0x000000017a7a9824 */ /* 0x000fe200078e0a05 */
[----:B------:R-:W-:Y:S01]  /*3130*/  LOP3.LUT R10, R7, 0xd8, RZ, 0xfc, !PT ;  /* 0x000000d8070a7812 */ /* 0x000fe200078efcff */
[----:B------:R-:W-:Y:S01]  /*3140*/  IMAD.HI.U32 R4, R6, R128, RZ ;  /* 0x0000008006047227 */ /* 0x000fe200078e00ff */
[----:B------:R-:W-:-:S02]  /*3150*/  ISETP.GE.AND P1, PT, R8, RZ, PT ;  /* 0x000000ff0800720c */ /* 0x000fc40003f26270 */
[----:B------:R-:W-:Y:S01]  /*3160*/  IABS R130, R10 ;  /* 0x0000000a00827213 */ /* 0x000fe20000000000 */
[--C-:B------:R-:W-:Y:S01]  /*3170*/  @!P2 IMAD.IADD R118, R118, 0x1, -R5.reuse ;  /* 0x000000017676a824 */ /* 0x100fe200078e0a05 */
[----:B------:R-:W-:Y:S01]  /*3180*/  ISETP.GE.AND P2, PT, R15, RZ, PT ;  /* 0x000000ff0f00720c */ /* 0x000fe20003f46270 */
[----:B------:R-:W-:Y:S01]  /*3190*/  @!P6 IMAD.IADD R124, R124, 0x1, -R5 ;  /* 0x000000017c7ce824 */ /* 0x000fe200078e0a05 */
[----:B------:R-:W-:Y:S01]  /*31a0*/  ISETP.GT.U32.AND P6, PT, R5, R122, PT ;  /* 0x0000007a0500720c */ /* 0x000fe20003fc4070 */
[----:B------:R-:W-:Y:S01]  /*31b0*/  IMAD.MOV R4, RZ, RZ, -R4 ;  /* 0x000000ffff047224 */ /* 0x000fe200078e0a04 */
[----:B------:R-:W-:Y:S01]  /*31c0*/  LOP3.LUT R15, R7, 0xcc, RZ, 0xfc, !PT ;  /* 0x000000cc070f7812 */ /* 0x000fe200078efcff */
[----:B------:R-:W-:Y:S01]  /*31d0*/  @!P4 IMAD.MOV R118, RZ, RZ, -R118 ;  /* 0x000000ffff76c224 */ /* 0x000fe200078e0a76 */
[C---:B------:R-:W-:Y:S01]  /*31e0*/  ISETP.GT.U32.AND P4, PT, R5.reuse, R126, PT ;  /* 0x0000007e0500720c */ /* 0x040fe20003f84070 */
[C---:B------:R-:W-:Y:S01]  /*31f0*/  IMAD R128, R5.reuse, R4, R128 ;  /* 0x0000000405807224 */ /* 0x040fe200078e0280 */
[----:B------:R-:W-:Y:S01]  /*3200*/  IABS R142, R15 ;  /* 0x0000000f008e7213 */ /* 0x000fe20000000000 */
[----:B------:R-:W-:Y:S01]  /*3210*/  @!P0 IMAD.MOV R116, RZ, RZ, -R116 ;  /* 0x000000ffff748224 */ /* 0x000fe200078e0a74 */
[----:B------:R-:W-:Y:S01]  /*3220*/  ISETP.GT.U32.AND P0, PT, R5, R124, PT ;  /* 0x0000007c0500720c */ /* 0x000fe20003f04070 */
[----:B------:R-:W-:Y:S01]  /*3230*/  @!P3 IMAD.MOV R114, RZ, RZ, -R114 ;  /* 0x000000ffff72b224 */ /* 0x000fe200078e0a72 */
[----:B------:R-:W-:Y:S01]  /*3240*/  ISETP.GE.AND P3, PT, R14, RZ, PT ;  /* 0x000000ff0e00720c */ /* 0x000fe20003f66270 */
[----:B------:R-:W-:Y:S01]  /*3250*/  IMAD.HI.U32 R4, R6, R130, RZ ;  /* 0x0000008206047227 */ /* 0x000fe200078e00ff */
[----:B------:R-:W-:-:S03]  /*3260*/  LOP3.LUT R14, R7, 0xce, RZ, 0xfc, !PT ;  /* 0x000000ce070e7812 */ /* 0x000fc600078efcff */
[--C-:B------:R-:W-:Y:S01]  /*3270*/  @!P6 IMAD.IADD R122, R122, 0x1, -R5.reuse ;  /* 0x000000017a7ae824 */ /* 0x100fe200078e0a05 */
[----:B------:R-:W-:Y:S01]  /*3280*/  ISETP.GT.U32.AND P6, PT, R5, R128, PT ;  /* 0x000000800500720c */ /* 0x000fe20003fc4070 */
[--C-:B------:R-:W-:Y:S01]  /*3290*/  @!P4 IMAD.IADD R126, R126, 0x1, -R5.reuse ;  /* 0x000000017e7ec824 */ /* 0x100fe200078e0a05 */
[----:B------:R-:W-:Y:S01]  /*32a0*/  ISETP.GE.AND P4, PT, R11, RZ, PT ;  /* 0x000000ff0b00720c */ /* 0x000fe20003f86270 */
[----:B------:R-:W-:Y:S01]  /*32b0*/  @!P5 IMAD.MOV R112, RZ, RZ, -R112 ;  /* 0x000000ffff70d224 */ /* 0x000fe200078e0a70 */
[----:B------:R-:W-:Y:S01]  /*32c0*/  ISETP.GE.AND P5, PT, R13, RZ, PT ;  /* 0x000000ff0d00720c */ /* 0x000fe20003fa6270 */
[--C-:B------:R-:W-:Y:S01]  /*32d0*/  @!P0 IMAD.IADD R124, R124, 0x1, -R5.reuse ;  /* 0x000000017c7c8824 */ /* 0x100fe200078e0a05 */
[----:B------:R-:W-:Y:S01]  /*32e0*/  ISETP.GE.AND P0, PT, R10, RZ, PT ;  /* 0x000000ff0a00720c */ /* 0x000fe20003f06270 */
[----:B------:R-:W-:Y:S01]  /*32f0*/  IMAD.HI.U32 R8, R6, R132, RZ ;  /* 0x0000008406087227 */ /* 0x000fe200078e00ff */
[C---:B------:R-:W-:Y:S02]  /*3300*/  LOP3.LUT R13, R7.reuse, 0xd4, RZ, 0xfc, !PT ;  /* 0x000000d4070d7812 */ /* 0x040fe400078efcff */
[----:B------:R-:W-:Y:S01]  /*3310*/  LOP3.LUT R11, R7, 0xd0, RZ, 0xfc, !PT ;  /* 0x000000d0070b7812 */ /* 0x000fe200078efcff */
[----:B------:R-:W-:Y:S01]  /*3320*/  IMAD.MOV R10, RZ, RZ, -R4 ;  /* 0x000000ffff0a7224 */ /* 0x000fe200078e0a04 */
[----:B------:R-:W-:Y:S01]  /*3330*/  IABS R134, R13 ;  /* 0x0000000d00867213 */ /* 0x000fe20000000000 */
[----:B------:R-:W-:Y:S01]  /*3340*/  @!P6 IMAD.IADD R128, R128, 0x1, -R5 ;  /* 0x000000018080e824 */ /* 0x000fe200078e0a05 */
[C---:B------:R-:W-:Y:S01]  /*3350*/  ISETP.GT.U32.AND P6, PT, R5.reuse, R126, PT ;  /* 0x0000007e0500720c */ /* 0x040fe20003fc4070 */
[----:B------:R-:W-:Y:S01]  /*3360*/  IMAD.MOV R8, RZ, RZ, -R8 ;  /* 0x000000ffff087224 */ /* 0x000fe200078e0a08 */
[----:B------:R-:W-:Y:S01]  /*3370*/  IABS R138, R11 ;  /* 0x0000000b008a7213 */ /* 0x000fe20000000000 */
[----:B------:R-:W-:Y:S01]  /*3380*/  IMAD R130, R5, R10, R130 ;  /* 0x0000000a05827224 */ /* 0x000fe200078e0282 */
[----:B------:R-:W-:Y:S01]  /*3390*/  LOP3.LUT R10, R7, 0xd2, RZ, 0xfc, !PT ;  /* 0x000000d2070a7812 */ /* 0x000fe200078efcff */
[C---:B------:R-:W-:Y:S01]  /*33a0*/  IMAD R132, R5.reuse, R8, R132 ;  /* 0x0000000805847224 */ /* 0x040fe200078e0284 */
[----:B------:R-:W-:Y:S01]  /*33b0*/  IABS R140, R14 ;  /* 0x0000000e008c7213 */ /* 0x000fe20000000000 */
[----:B------:R-:W-:Y:S01]  /*33c0*/  @!P3 IMAD.MOV R124, RZ, RZ, -R124 ;  /* 0x000000ffff7cb224 */ /* 0x000fe200078e0a7c */
[C---:B------:R-:W-:Y:S01]  /*33d0*/  ISETP.GT.U32.AND P3, PT, R5.reuse, R130, PT ;  /* 0x000000820500720c */ /* 0x040fe20003f64070 */
[----:B------:R-:W-:Y:S01]  /*33e0*/  @!P5 IMAD.MOV R122, RZ, RZ, -R122 ;  /* 0x000000ffff7ad224 */ /* 0x000fe200078e0a7a */
[----:B------:R-:W-:Y:S01]  /*33f0*/  ISETP.GT.U32.AND P5, PT, R5, R128, PT ;  /* 0x000000800500720c */ /* 0x000fe20003fa4070 */
[----:B------:R-:W-:Y:S01]  /*3400*/  IMAD.HI.U32 R4, R6, R134, RZ ;  /* 0x0000008606047227 */ /* 0x000fe200078e00ff */
[----:B------:R-:W-:-:S03]  /*3410*/  IABS R136, R10 ;  /* 0x0000000a00887213 */ /* 0x000fc60000000000 */
[----:B------:R-:W-:Y:S01]  /*3420*/  @!P6 IMAD.IADD R126, R126, 0x1, -R5 ;  /* 0x000000017e7ee824 */ /* 0x000fe200078e0a05 */
[----:B------:R-:W-:Y:S01]  /*3430*/  ISETP.GT.U32.AND P6, PT, R5, R132, PT ;  /* 0x000000840500720c */ /* 0x000fe20003fc4070 */
[----:B------:R-:W-:Y:S02]  /*3440*/  IMAD.MOV R4, RZ, RZ, -R4 ;  /* 0x000000ffff047224 */ /* 0x000fe400078e0a04 */
[----:B------:R-:W-:-:S04]  /*3450*/  IMAD.HI.U32 R8, R6, R138, RZ ;  /* 0x0000008a06087227 */ /* 0x000fc800078e00ff */
[----:B------:R-:W-:Y:S02]  /*3460*/  IMAD R134, R5, R4, R134 ;  /* 0x0000000405867224 */ /* 0x000fe400078e0286 */
[--C-:B------:R-:W-:Y:S01]  /*3470*/  @!P3 IMAD.IADD R130, R130, 0x1, -R5.reuse ;  /* 0x000000018282b824 */ /* 0x100fe200078e0a05 */
[----:B------:R-:W-:Y:S01]  /*3480*/  ISETP.GE.AND P3, PT, R13, RZ, PT ;  /* 0x000000ff0d00720c */ /* 0x000fe20003f66270 */
[--C-:B------:R-:W-:Y:S01]  /*3490*/  @!P5 IMAD.IADD R128, R128, 0x1, -R5.reuse ;  /* 0x000000018080d824 */ /* 0x100fe200078e0a05 */
[C---:B------:R-:W-:Y:S01]  /*34a0*/  ISETP.GT.U32.AND P5, PT, R5.reuse, R134, PT ;  /* 0x000000860500720c */ /* 0x040fe20003fa4070 */
[----:B------:R-:W-:Y:S01]  /*34b0*/  @!P6 IMAD.IADD R132, R132, 0x1, -R5 ;  /* 0x000000018484e824 */ /* 0x000fe200078e0a05 */
[----:B------:R-:W-:Y:S01]  /*34c0*/  ISETP.GT.U32.AND P6, PT, R5, R130, PT ;  /* 0x000000820500720c */ /* 0x000fe20003fc4070 */
[----:B------:R-:W-:Y:S01]  /*34d0*/  IMAD.HI.U32 R4, R6, R136, RZ ;  /* 0x0000008806047227 */ /* 0x000fe200078e00ff */
[----:B------:R-:W-:-:S03]  /*34e0*/  LOP3.LUT R13, R7, 0xba, RZ, 0xfc, !PT ;  /* 0x000000ba070d7812 */ /* 0x000fc600078efcff */
[----:B------:R-:W-:Y:S01]  /*34f0*/  IMAD.MOV R4, RZ, RZ, -R4 ;  /* 0x000000ffff047224 */ /* 0x000fe200078e0a04 */
[----:B------:R-:W-:Y:S01]  /*3500*/  IABS R160, R13 ;  /* 0x0000000d00a07213 */ /* 0x000fe20000000000 */
[----:B------:R-:W-:Y:S02]  /*3510*/  IMAD.MOV R8, RZ, RZ, -R8 ;  /* 0x000000ffff087224 */ /* 0x000fe400078e0a08 */
[C---:B------:R-:W-:Y:S02]  /*3520*/  IMAD R136, R5.reuse, R4, R136 ;  /* 0x0000000405887224 */ /* 0x040fe400078e0288 */
[--C-:B------:R-:W-:Y:S01]  /*3530*/  @!P5 IMAD.IADD R134, R134, 0x1, -R5.reuse ;  /* 0x000000018686d824 */ /* 0x100fe200078e0a05 */
[C---:B------:R-:W-:Y:S01]  /*3540*/  ISETP.GT.U32.AND P5, PT, R5.reuse, R132, PT ;  /* 0x000000840500720c */ /* 0x040fe20003fa4070 */
[----:B------:R-:W-:Y:S01]  /*3550*/  @!P6 IMAD.IADD R130, R130, 0x1, -R5 ;  /* 0x000000018282e824 */ /* 0x000fe200078e0a05 */
[C---:B------:R-:W-:Y:S01]  /*3560*/  ISETP.GT.U32.AND P6, PT, R5.reuse, R136, PT ;  /* 0x000000880500720c */ /* 0x040fe20003fc4070 */
[----:B------:R-:W-:-:S02]  /*3570*/  IMAD R138, R5, R8, R138 ;  /* 0x00000008058a7224 */ /* 0x000fc400078e028a */
[----:B------:R-:W-:-:S04]  /*3580*/  IMAD.HI.U32 R8, R6, R142, RZ ;  /* 0x0000008e06087227 */ /* 0x000fc800078e00ff */
[----:B------:R-:W-:Y:S02]  /*3590*/  IMAD.MOV R8, RZ, RZ, -R8 ;  /* 0x000000ffff087224 */ /* 0x000fe400078e0a08 */
[----:B------:R-:W-:Y:S01]  /*35a0*/  @!P1 IMAD.MOV R128, RZ, RZ, -R128 ;  /* 0x000000ffff809224 */ /* 0x000fe200078e0a80 */
[----:B------:R-:W-:Y:S01]  /*35b0*/  ISETP.GE.AND P1, PT, R10, RZ, PT ;  /* 0x000000ff0a00720c */ /* 0x000fe20003f26270 */
[--C-:B------:R-:W-:Y:S01]  /*35c0*/  @!P5 IMAD.IADD R132, R132, 0x1, -R5.reuse ;  /* 0x000000018484d824 */ /* 0x100fe200078e0a05 */
[C---:B------:R-:W-:Y:S01]  /*35d0*/  ISETP.GT.U32.AND P5, PT, R5.reuse, R138, PT ;  /* 0x0000008a0500720c */ /* 0x040fe20003fa4070 */
[----:B------:R-:W-:Y:S01]  /*35e0*/  IMAD R142, R5, R8, R142 ;  /* 0x00000008058e7224 */ /* 0x000fe200078e028e */
[C---:B------:R-:W-:Y:S01]  /*35f0*/  LOP3.LUT R10, R7.reuse, 0xca, RZ, 0xfc, !PT ;  /* 0x000000ca070a7812 */ /* 0x040fe200078efcff */
[----:B------:R-:W-:Y:S01]  /*3600*/  @!P6 IMAD.IADD R136, R136, 0x1, -R5 ;  /* 0x000000018888e824 */ /* 0x000fe200078e0a05 */
[----:B------:R-:W-:Y:S01]  /*3610*/  LOP3.LUT R8, R7, 0xc8, RZ, 0xfc, !PT ;  /* 0x000000c807087812 */ /* 0x000fe200078efcff */
[----:B------:R-:W-:Y:S01]  /*3620*/  @!P0 IMAD.MOV R130, RZ, RZ, -R130 ;  /* 0x000000ffff828224 */ /* 0x000fe200078e0a82 */
[----:B------:R-:W-:Y:S01]  /*3630*/  IABS R144, R10 ;  /* 0x0000000a00907213 */ /* 0x000fe20000000000 */
[----:B------:R-:W-:Y:S01]  /*3640*/  @!P4 IMAD.MOV R132, RZ, RZ, -R132 ;  /* 0x000000ffff84c224 */ /* 0x000fe200078e0a84 */
[C---:B------:R-:W-:Y:S01]  /*3650*/  ISETP.GT.U32.AND P0, PT, R5.reuse, R136, PT ;  /* 0x000000880500720c */ /* 0x040fe20003f04070 */
[----:B------:R-:W-:Y:S01]  /*3660*/  IMAD.HI.U32 R4, R6, R140, RZ ;  /* 0x0000008c06047227 */ /* 0x000fe200078e00ff */
[----:B------:R-:W-:-:S02]  /*3670*/  ISETP.GT.U32.AND P4, PT, R5, R142, PT ;  /* 0x0000008e0500720c */ /* 0x000fc40003f84070 */
[----:B------:R-:W-:Y:S01]  /*3680*/  IABS R146, R8 ;  /* 0x0000000800927213 */ /* 0x000fe20000000000 */
[----:B------:R-:W-:Y:S02]  /*3690*/  IMAD.MOV R4, RZ, RZ, -R4 ;  /* 0x000000ffff047224 */ /* 0x000fe400078e0a04 */
[--C-:B------:R-:W-:Y:S02]  /*36a0*/  @!P5 IMAD.IADD R138, R138, 0x1, -R5.reuse ;  /* 0x000000018a8ad824 */ /* 0x100fe400078e0a05 */
[C---:B------:R-:W-:Y:S02]  /*36b0*/  IMAD R140, R5.reuse, R4, R140 ;  /* 0x00000004058c7224 */ /* 0x040fe400078e028c */
[----:B------:R-:W-:Y:S01]  /*36c0*/  IMAD.HI.U32 R4, R6, R144, RZ ;  /* 0x0000009006047227 */ /* 0x000fe200078e00ff */
[C---:B------:R-:W-:Y:S02]  /*36d0*/  ISETP.GT.U32.AND P5, PT, R5.reuse, R138, PT ;  /* 0x0000008a0500720c */ /* 0x040fe40003fa4070 */
[----:B------:R-:W-:Y:S01]  /*36e0*/  ISETP.GT.U32.AND P6, PT, R5, R140, PT ;  /* 0x0000008c0500720c */ /* 0x000fe20003fc4070 */
[--C-:B------:R-:W-:Y:S01]  /*36f0*/  @!P0 IMAD.IADD R136, R136, 0x1, -R5.reuse ;  /* 0x0000000188888824 */ /* 0x100fe200078e0a05 */
[----:B------:R-:W-:Y:S01]  /*3700*/  ISETP.GE.AND P0, PT, R15, RZ, PT ;  /* 0x000000ff0f00720c */ /* 0x000fe20003f06270 */
[----:B------:R-:W-:Y:S01]  /*3710*/  @!P4 IMAD.IADD R142, R142, 0x1, -R5 ;  /* 0x000000018e8ec824 */ /* 0x000fe200078e0a05 */
[----:B------:R-:W-:Y:S01]  /*3720*/  ISETP.GE.AND P4, PT, R10, RZ, PT ;  /* 0x000000ff0a00720c */ /* 0x000fe20003f86270 */
[----:B------:R-:W-:Y:S01]  /*3730*/  IMAD.MOV R4, RZ, RZ, -R4 ;  /* 0x000000ffff047224 */ /* 0x000fe200078e0a04 */
[----:B------:R-:W-:Y:S01]  /*3740*/  LOP3.LUT R10, R7, 0xc2, RZ, 0xfc, !PT ;  /* 0x000000c2070a7812 */ /* 0x000fe200078efcff */
[----:B------:R-:W-:Y:S01]  /*3750*/  @!P1 IMAD.MOV R136, RZ, RZ, -R136 ;  /* 0x000000ffff889224 */ /* 0x000fe200078e0a88 */
[C---:B------:R-:W-:Y:S01]  /*3760*/  ISETP.GT.U32.AND P1, PT, R5.reuse, R142, PT ;  /* 0x0000008e0500720c */ /* 0x040fe20003f24070 */
[----:B------:R-:W-:Y:S01]  /*3770*/  IMAD R144, R5, R4, R144 ;  /* 0x0000000405907224 */ /* 0x000fe200078e0290 */
[----:B------:R-:W-:Y:S01]  /*3780*/  IABS R152, R10 ;  /* 0x0000000a00987213 */ /* 0x000fe20000000000 */
[----:B------:R-:W-:Y:S01]  /*3790*/  IMAD.HI.U32 R4, R6, R146, RZ ;  /* 0x0000009206047227 */ /* 0x000fe200078e00ff */
[----:B------:R-:W-:-:S03]  /*37a0*/  LOP3.LUT R15, R7, 0xb6, RZ, 0xfc, !PT ;  /* 0x000000b6070f7812 */ /* 0x000fc600078efcff */
[----:B------:R-:W-:Y:S01]  /*37b0*/  @!P2 IMAD.MOV R126, RZ, RZ, -R126 ;  /* 0x000000ffff7ea224 */ /* 0x000fe200078e0a7e */
[C---:B------:R-:W-:Y:S01]  /*37c0*/  ISETP.GT.U32.AND P2, PT, R5.reuse, R134, PT ;  /* 0x000000860500720c */ /* 0x040fe20003f44070 */
[----:B------:R-:W-:Y:S01]  /*37d0*/  IMAD.MOV R4, RZ, RZ, -R4 ;  /* 0x000000ffff047224 */ /* 0x000fe200078e0a04 */
[----:B------:R-:W-:Y:S01]  /*37e0*/  IABS R164, R15 ;  /* 0x0000000f00a47213 */ /* 0x000fe20000000000 */
[--C-:B------:R-:W-:Y:S01]  /*37f0*/  @!P5 IMAD.IADD R138, R138, 0x1, -R5.reuse ;  /* 0x000000018a8ad824 */ /* 0x100fe200078e0a05 */
[C---:B------:R-:W-:Y:S01]  /*3800*/  ISETP.GT.U32.AND P5, PT, R5.reuse, R144, PT ;  /* 0x000000900500720c */ /* 0x040fe20003fa4070 */
[----:B------:R-:W-:Y:S01]  /*3810*/  IMAD R146, R5, R4, R146 ;  /* 0x0000000405927224 */ /* 0x000fe200078e0292 */
[----:B------:R-:W-:Y:S01]  /*3820*/  LOP3.LUT R4, R7, 0xc6, RZ, 0xfc, !PT ;  /* 0x000000c607047812 */ /* 0x000fe200078efcff */
[--C-:B------:R-:W-:Y:S02]  /*3830*/  @!P6 IMAD.IADD R140, R140, 0x1, -R5.reuse ;  /* 0x000000018c8ce824 */ /* 0x100fe400078e0a05 */
[----:B------:R-:W-:Y:S01]  /*3840*/  @!P1 IMAD.IADD R142, R142, 0x1, -R5 ;  /* 0x000000018e8e9824 */ /* 0x000fe200078e0a05 */
[----:B------:R-:W-:-:S02]  /*3850*/  ISETP.GT.U32.AND P1, PT, R5, R146, PT ;  /* 0x000000920500720c */ /* 0x000fc40003f24070 */
[----:B------:R-:W-:Y:S01]  /*3860*/  ISETP.GT.U32.AND P6, PT, R5, R140, PT ;  /* 0x0000008c0500720c */ /* 0x000fe20003fc4070 */
[--C-:B------:R-:W-:Y:S01]  /*3870*/  @!P2 IMAD.IADD R134, R134, 0x1, -R5.reuse ;  /* 0x000000018686a824 */ /* 0x100fe200078e0a05 */
[----:B------:R-:W-:Y:S01]  /*3880*/  ISETP.GE.AND P2, PT, R11, RZ, PT ;  /* 0x000000ff0b00720c */ /* 0x000fe20003f46270 */
[----:B------:R-:W-:Y:S01]  /*3890*/  @!P0 IMAD.MOV R142, RZ, RZ, -R142 ;  /* 0x000000ffff8e8224 */ /* 0x000fe200078e0a8e */
[----:B------:R-:W-:Y:S01]  /*38a0*/  IABS R148, R4 ;  /* 0x0000000400947213 */ /* 0x000fe20000000000 */
[----:B------:R-:W-:Y:S01]  /*38b0*/  @!P3 IMAD.MOV R134, RZ, RZ, -R134 ;  /* 0x000000ffff86b224 */ /* 0x000fe200078e0a86 */
[----:B------:R-:W-:Y:S01]  /*38c0*/  ISETP.GE.AND P3, PT, R14, RZ, PT ;  /* 0x000000ff0e00720c */ /* 0x000fe20003f66270 */
[--C-:B------:R-:W-:Y:S01]  /*38d0*/  @!P5 IMAD.IADD R144, R144, 0x1, -R5.reuse ;  /* 0x000000019090d824 */ /* 0x100fe200078e0a05 */
[----:B------:R-:W-:Y:S02]  /*38e0*/  ISETP.GE.AND P0, PT, R10, RZ, PT ;  /* 0x000000ff0a00720c */ /* 0x000fe40003f06270 */
[----:B------:R-:W-:Y:S01]  /*38f0*/  LOP3.LUT R11, R7, 0xc0, RZ, 0xfc, !PT ;  /* 0x000000c0070b7812 */ /* 0x000fe200078efcff */
[--C-:B------:R-:W-:Y:S01]  /*3900*/  @!P1 IMAD.IADD R146, R146, 0x1, -R5.reuse ;  /* 0x0000000192929824 */ /* 0x100fe200078e0a05 */
[----:B------:R-:W-:Y:S01]  /*3910*/  ISETP.GT.U32.AND P5, PT, R5, R144, PT ;  /* 0x000000900500720c */ /* 0x000fe20003fa4070 */
[----:B------:R-:W-:Y:S01]  /*3920*/  @!P6 IMAD.IADD R140, R140, 0x1, -R5 ;  /* 0x000000018c8ce824 */ /* 0x000fe200078e0a05 */
[----:B------:R-:W-:Y:S01]  /*3930*/  ISETP.GE.AND P6, PT, R8, RZ, PT ;  /* 0x000000ff0800720c */ /* 0x000fe20003fc6270 */
[----:B------:R-:W-:Y:S01]  /*3940*/  @!P2 IMAD.MOV R138, RZ, RZ, -R138 ;  /* 0x000000ffff8aa224 */ /* 0x000fe200078e0a8a */
[----:B------:R-:W-:-:S02]  /*3950*/  LOP3.LUT R8, R7, 0xc4, RZ, 0xfc, !PT ;  /* 0x000000c407087812 */ /* 0x000fc400078efcff */
[----:B------:R-:W-:Y:S01]  /*3960*/  ISETP.GE.AND P2, PT, R4, RZ, PT ;  /* 0x000000ff0400720c */ /* 0x000fe20003f46270 */
[----:B------:R-:W-:Y:S01]  /*3970*/  IMAD.HI.U32 R4, R6, R148, RZ ;  /* 0x0000009406047227 */ /* 0x000fe200078e00ff */
[----:B------:R-:W-:Y:S02]  /*3980*/  ISETP.GT.U32.AND P1, PT, R5, R146, PT ;  /* 0x000000920500720c */ /* 0x000fe40003f24070 */
[----:B------:R-:W-:Y:S01]  /*3990*/  IABS R150, R8 ;  /* 0x0000000800967213 */ /* 0x000fe20000000000 */
[----:B------:R-:W-:Y:S01]  /*39a0*/  @!P3 IMAD.MOV R140, RZ, RZ, -R140 ;  /* 0x000000ffff8cb224 */ /* 0x000fe200078e0a8c */
[----:B------:R-:W-:Y:S01]  /*39b0*/  ISETP.GE.AND P3, PT, R8, RZ, PT ;  /* 0x000000ff0800720c */ /* 0x000fe20003f66270 */
[----:B------:R-:W-:Y:S01]  /*39c0*/  IMAD.MOV R10, RZ, RZ, -R4 ;  /* 0x000000ffff0a7224 */ /* 0x000fe200078e0a04 */
[----:B------:R-:W-:Y:S01]  /*39d0*/  IABS R154, R11 ;  /* 0x0000000b009a7213 */ /* 0x000fe20000000000 */
[----:B------:R-:W-:Y:S01]  /*39e0*/  IMAD.HI.U32 R8, R6, R152, RZ ;  /* 0x0000009806087227 */ /* 0x000fe200078e00ff */
[----:B------:R-:W-:-:S03]  /*39f0*/  LOP3.LUT R14, R7, 0xb8, RZ, 0xfc, !PT ;  /* 0x000000b8070e7812 */ /* 0x000fc600078efcff */
[--C-:B------:R-:W-:Y:S01]  /*3a00*/  @!P5 IMAD.IADD R144, R144, 0x1, -R5.reuse ;  /* 0x000000019090d824 */ /* 0x100fe200078e0a05 */
[----:B------:R-:W-:Y:S01]  /*3a10*/  ISETP.GE.AND P5, PT, R11, RZ, PT ;  /* 0x000000ff0b00720c */ /* 0x000fe20003fa6270 */
[----:B------:R-:W-:Y:S01]  /*3a20*/  IMAD R148, R5, R10, R148 ;  /* 0x0000000a05947224 */ /* 0x000fe200078e0294 */
[----:B------:R-:W-:Y:S01]  /*3a30*/  LOP3.LUT R11, R7, 0xbc, RZ, 0xfc, !PT ;  /* 0x000000bc070b7812 */ /* 0x000fe200078efcff */
[----:B------:R-:W-:Y:S01]  /*3a40*/  IMAD.MOV R8, RZ, RZ, -R8 ;  /* 0x000000ffff087224 */ /* 0x000fe200078e0a08 */
[----:B------:R-:W-:Y:S01]  /*3a50*/  IABS R162, R14 ;  /* 0x0000000e00a27213 */ /* 0x000fe20000000000 */
[----:B------:R-:W-:Y:S01]  /*3a60*/  @!P4 IMAD.MOV R144, RZ, RZ, -R144 ;  /* 0x000000ffff90c224 */ /* 0x000fe200078e0a90 */
[C---:B------:R-:W-:Y:S01]  /*3a70*/  ISETP.GT.U32.AND P4, PT, R5.reuse, R148, PT ;  /* 0x000000940500720c */ /* 0x040fe20003f84070 */
[----:B------:R-:W-:Y:S01]  /*3a80*/  @!P1 IMAD.IADD R146, R146, 0x1, -R5 ;  /* 0x0000000192929824 */ /* 0x000fe200078e0a05 */
[----:B------:R-:W-:Y:S01]  /*3a90*/  IABS R158, R11 ;  /* 0x0000000b009e7213 */ /* 0x000fe20000000000 */
[----:B------:R-:W-:-:S02]  /*3aa0*/  IMAD R152, R5, R8, R152 ;  /* 0x0000000805987224 */ /* 0x000fc400078e0298 */
[----:B------:R-:W-:Y:S02]  /*3ab0*/  @!P6 IMAD.MOV R146, RZ, RZ, -R146 ;  /* 0x000000ffff92e224 */ /* 0x000fe400078e0a92 */
[----:B------:R-:W-:Y:S01]  /*3ac0*/  IMAD.HI.U32 R4, R6, R150, RZ ;  /* 0x0000009606047227 */ /* 0x000fe200078e00ff */
[----:B------:R-:W-:-:S03]  /*3ad0*/  ISETP.GT.U32.AND P6, PT, R5, R152, PT ;  /* 0x000000980500720c */ /* 0x000fc60003fc4070 */
[----:B------:R-:W-:Y:S02]  /*3ae0*/  IMAD.MOV R10, RZ, RZ, -R4 ;  /* 0x000000ffff0a7224 */ /* 0x000fe400078e0a04 */
[--C-:B------:R-:W-:Y:S02]  /*3af0*/  @!P4 IMAD.IADD R148, R148, 0x1, -R5.reuse ;  /* 0x000000019494c824 */ /* 0x100fe400078e0a05 */
[----:B------:R-:W-:Y:S01]  /*3b00*/  IMAD R150, R5, R10, R150 ;  /* 0x0000000a05967224 */ /* 0x000fe200078e0296 */
[----:B------:R-:W-:Y:S01]  /*3b10*/  LOP3.LUT R10, R7, 0xbe, RZ, 0xfc, !PT ;  /* 0x000000be070a7812 */ /* 0x000fe200078efcff */
[----:B------:R-:W-:Y:S01]  /*3b20*/  IMAD.HI.U32 R4, R6, R154, RZ ;  /* 0x0000009a06047227 */ /* 0x000fe200078e00ff */
[C---:B------:R-:W-:Y:S02]  /*3b30*/  ISETP.GT.U32.AND P4, PT, R5.reuse, R148, PT ;  /* 0x000000940500720c */ /* 0x040fe40003f84070 */
[----:B------:R-:W-:Y:S01]  /*3b40*/  ISETP.GT.U32.AND P1, PT, R5, R150, PT ;  /* 0x000000960500720c */ /* 0x000fe20003f24070 */
[----:B------:R-:W-:Y:S01]  /*3b50*/  @!P6 IMAD.IADD R152, R152, 0x1, -R5 ;  /* 0x000000019898e824 */ /* 0x000fe200078e0a05 */
[----:B------:R-:W-:Y:S01]  /*3b60*/  IABS R156, R10 ;  /* 0x0000000a009c7213 */ /* 0x000fe20000000000 */
[----:B------:R-:W-:-:S02]  /*3b70*/  IMAD.MOV R4, RZ, RZ, -R4 ;  /* 0x000000ffff047224 */ /* 0x000fc400078e0a04 */
[----:B------:R-:W-:Y:S01]  /*3b80*/  IMAD.HI.U32 R8, R6, R158, RZ ;  /* 0x0000009e06087227 */ /* 0x000fe200078e00ff */
[----:B------:R-:W-:-:S03]  /*3b90*/  ISETP.GT.U32.AND P6, PT, R5, R152, PT ;  /* 0x000000980500720c */ /* 0x000fc60003fc4070 */
[C---:B------:R-:W-:Y:S02]  /*3ba0*/  IMAD R154, R5.reuse, R4, R154 ;  /* 0x00000004059a7224 */ /* 0x040fe400078e029a */
[----:B------:R-:W-:Y:S02]  /*3bb0*/  IMAD.MOV R8, RZ, RZ, -R8 ;  /* 0x000000ffff087224 */ /* 0x000fe400078e0a08 */
[--C-:B------:R-:W-:Y:S02]  /*3bc0*/  @!P1 IMAD.IADD R150, R150, 0x1, -R5.reuse ;  /* 0x0000000196969824 */ /* 0x100fe400078e0a05 */
[--C-:B------:R-:W-:Y:S01]  /*3bd0*/  @!P4 IMAD.IADD R148, R148, 0x1, -R5.reuse ;  /* 0x000000019494c824 */ /* 0x100fe200078e0a05 */
[C---:B------:R-:W-:Y:S01]  /*3be0*/  ISETP.GT.U32.AND P4, PT, R5.reuse, R154, PT ;  /* 0x0000009a0500720c */ /* 0x040fe20003f84070 */
[C---:B------:R-:W-:Y:S01]  /*3bf0*/  IMAD R158, R5.reuse, R8, R158 ;  /* 0x00000008059e7224 */ /* 0x040fe200078e029e */
[----:B------:R-:W-:Y:S01]  /*3c00*/  ISETP.GT.U32.AND P1, PT, R5, R150, PT ;  /* 0x000000960500720c */ /* 0x000fe20003f24070 */
[----:B------:R-:W-:-:S02]  /*3c10*/  @!P6 IMAD.IADD R152, R152, 0x1, -R5 ;  /* 0x000000019898e824 */ /* 0x000fc400078e0a05 */
[----:B------:R-:W-:Y:S01]  /*3c20*/  IMAD.HI.U32 R4, R6, R156, RZ ;  /* 0x0000009c06047227 */ /* 0x000fe200078e00ff */
[----:B------:R-:W-:-:S03]  /*3c30*/  ISETP.GT.U32.AND P6, PT, R5, R158, PT ;  /* 0x0000009e0500720c */ /* 0x000fc60003fc4070 */
[----:B------:R-:W-:Y:S02]  /*3c40*/  IMAD.MOV R4, RZ, RZ, -R4 ;  /* 0x000000ffff047224 */ /* 0x000fe400078e0a04 */
[----:B------:R-:W-:Y:S02]  /*3c50*/  @!P2 IMAD.MOV R148, RZ, RZ, -R148 ;  /* 0x000000ffff94a224 */ /* 0x000fe400078e0a94 */
[----:B------:R-:W-:Y:S02]  /*3c60*/  IMAD R156, R5, R4, R156 ;  /* 0x00000004059c7224 */ /* 0x000fe400078e029c */
[--C-:B------:R-:W-:Y:S01]  /*3c70*/  @!P4 IMAD.IADD R154, R154, 0x1, -R5.reuse ;  /* 0x000000019a9ac824 */ /* 0x100fe200078e0a05 */
[----:B------:R-:W-:Y:S01]  /*3c80*/  ISETP.GE.AND P4, PT, R10, RZ, PT ;  /* 0x000000ff0a00720c */ /* 0x000fe20003f86270 */
[----:B------:R-:W-:Y:S01]  /*3c90*/  IMAD.HI.U32 R4, R6, R160, RZ ;  /* 0x000000a006047227 */ /* 0x000fe200078e00ff */
[----:B------:R-:W-:Y:S02]  /*3ca0*/  LOP3.LUT R10, R7, 0xb4, RZ, 0xfc, !PT ;  /* 0x000000b4070a7812 */ /* 0x000fe400078efcff */
[C---:B------:R-:W-:Y:S01]  /*3cb0*/  ISETP.GT.U32.AND P2, PT, R5.reuse, R154, PT ;  /* 0x0000009a0500720c */ /* 0x040fe20003f44070 */
[--C-:B------:R-:W-:Y:S01]  /*3cc0*/  @!P1 IMAD.IADD R150, R150, 0x1, -R5.reuse ;  /* 0x0000000196969824 */ /* 0x100fe200078e0a05 */
[----:B------:R-:W-:Y:S01]  /*3cd0*/  ISETP.GT.U32.AND P1, PT, R5, R156, PT ;  /* 0x0000009c0500720c */ /* 0x000fe20003f24070 */
[----:B------:R-:W-:Y:S01]  /*3ce0*/  @!P6 IMAD.IADD R158, R158, 0x1, -R5 ;  /* 0x000000019e9ee824 */ /* 0x000fe200078e0a05 */
[----:B------:R-:W-:Y:S01]  /*3cf0*/  IABS R168, R10 ;  /* 0x0000000a00a87213 */ /* 0x000fe20000000000 */
[----:B------:R-:W-:-:S02]  /*3d00*/  IMAD.MOV R4, RZ, RZ, -R4 ;  /* 0x000000ffff047224 */ /* 0x000fc400078e0a04 */
[----:B------:R-:W-:Y:S01]  /*3d10*/  IMAD.HI.U32 R8, R6, R162, RZ ;  /* 0x000000a206087227 */ /* 0x000fe200078e00ff */
[----:B------:R-:W-:-:S03]  /*3d20*/  ISETP.GT.U32.AND P6, PT, R5, R158, PT ;  /* 0x0000009e0500720c */ /* 0x000fc60003fc4070 */
[----:B------:R-:W-:Y:S02]  /*3d30*/  IMAD R160, R5, R4, R160 ;  /* 0x0000000405a07224 */ /* 0x000fe400078e02a0 */
[----:B------:R-:W-:-:S04]  /*3d40*/  IMAD.HI.U32 R4, R6, R164, RZ ;  /* 0x000000a406047227 */ /* 0x000fc800078e00ff */
[----:B------:R-:W-:Y:S02]  /*3d50*/  IMAD.MOV R8, RZ, RZ, -R8 ;  /* 0x000000ffff087224 */ /* 0x000fe400078e0a08 */
[----:B------:R-:W-:Y:S02]  /*3d60*/  IMAD.MOV R4, RZ, RZ, -R4 ;  /* 0x000000ffff047224 */ /* 0x000fe400078e0a04 */
[--C-:B------:R-:W-:Y:S01]  /*3d70*/  @!P1 IMAD.IADD R156, R156, 0x1, -R5.reuse ;  /* 0x000000019c9c9824 */ /* 0x100fe200078e0a05 */
[----:B------:R-:W-:Y:S01]  /*3d80*/  ISETP.GE.AND P1, PT, R11, RZ, PT ;  /* 0x000000ff0b00720c */ /* 0x000fe20003f26270 */
[----:B------:R-:W-:Y:S01]  /*3d90*/  IMAD R162, R5, R8, R162 ;  /* 0x0000000805a27224 */ /* 0x000fe200078e02a2 */
[----:B------:R-:W-:Y:S01]  /*3da0*/  LOP3.LUT R11, R7, 0xb2, RZ, 0xfc, !PT ;  /* 0x000000b2070b7812 */ /* 0x000fe200078efcff */
[--C-:B------:R-:W-:Y:S01]  /*3db0*/  @!P2 IMAD.IADD R154, R154, 0x1, -R5.reuse ;  /* 0x000000019a9aa824 */ /* 0x100fe200078e0a05 */
[C---:B------:R-:W-:Y:S01]  /*3dc0*/  ISETP.GT.U32.AND P2, PT, R5.reuse, R160, PT ;  /* 0x000000a00500720c */ /* 0x040fe20003f44070 */
[C---:B------:R-:W-:Y:S01]  /*3dd0*/  IMAD R164, R5.reuse, R4, R164 ;  /* 0x0000000405a47224 */ /* 0x040fe200078e02a4 */
[----:B------:R-:W-:Y:S01]  /*3de0*/  IABS R166, R11 ;  /* 0x0000000b00a67213 */ /* 0x000fe20000000000 */
[----:B------:R-:W-:Y:S01]  /*3df0*/  @!P3 IMAD.MOV R150, RZ, RZ, -R150 ;  /* 0x000000ffff96b224 */ /* 0x000fe200078e0a96 */
[C---:B------:R-:W-:Y:S01]  /*3e00*/  ISETP.GT.U32.AND P3, PT, R5.reuse, R156, PT ;  /* 0x0000009c0500720c */ /* 0x040fe20003f64070 */
[----:B------:R-:W-:Y:S01]  /*3e10*/  @!P5 IMAD.MOV R154, RZ, RZ, -R154 ;  /* 0x000000ffff9ad224 */ /* 0x000fe200078e0a9a */
[C---:B------:R-:W-:Y:S01]  /*3e20*/  ISETP.GT.U32.AND P5, PT, R5.reuse, R162, PT ;  /* 0x000000a20500720c */ /* 0x040fe20003fa4070 */
[----:B------:R-:W-:Y:S01]  /*3e30*/  @!P6 IMAD.IADD R158, R158, 0x1, -R5 ;  /* 0x000000019e9ee824 */ /* 0x000fe200078e0a05 */
[----:B------:R-:W-:Y:S01]  /*3e40*/  ISETP.GT.U32.AND P6, PT, R5, R164, PT ;  /* 0x000000a40500720c */ /* 0x000fe20003fc4070 */
[----:B------:R-:W-:-:S04]  /*3e50*/  IMAD.HI.U32 R4, R6, R168, RZ ;  /* 0x000000a806047227 */ /* 0x000fc800078e00ff */
[--C-:B------:R-:W-:Y:S01]  /*3e60*/  @!P2 IMAD.IADD R160, R160, 0x1, -R5.reuse ;  /* 0x00000001a0a0a824 */ /* 0x100fe200078e0a05 */
[----:B------:R-:W-:Y:S01]  /*3e70*/  ISETP.GE.AND P2, PT, R15, RZ, PT ;  /* 0x000000ff0f00720c */ /* 0x000fe20003f46270 */
[----:B------:R-:W-:Y:S01]  /*3e80*/  IMAD.MOV R8, RZ, RZ, -R4 ;  /* 0x000000ffff087224 */ /* 0x000fe200078e0a04 */
[----:B------:R-:W-:Y:S01]  /*3e90*/  LOP3.LUT R15, R7, 0x9c, RZ, 0xfc, !PT ;  /* 0x0000009c070f7812 */ /* 0x000fe200078efcff */
[--C-:B------:R-:W-:Y:S01]  /*3ea0*/  @!P3 IMAD.IADD R156, R156, 0x1, -R5.reuse ;  /* 0x000000019c9cb824 */ /* 0x100fe200078e0a05 */
[----:B------:R-:W-:Y:S01]  /*3eb0*/  ISETP.GE.AND P3, PT, R14, RZ, PT ;  /* 0x000000ff0e00720c */ /* 0x000fe20003f66270 */
[--C-:B------:R-:W-:Y:S01]  /*3ec0*/  @!P5 IMAD.IADD R162, R162, 0x1, -R5.reuse ;  /* 0x00000001a2a2d824 */ /* 0x100fe200078e0a05 */
[----:B------:R-:W-:Y:S01]  /*3ed0*/  ISETP.GT.U32.AND P5, PT, R5, R160, PT ;  /* 0x000000a00500720c */ /* 0x000fe20003fa4070 */
[----:B------:R-:W-:Y:S01]  /*3ee0*/  @!P6 IMAD.IADD R164, R164, 0x1, -R5 ;  /* 0x00000001a4a4e824 */ /* 0x000fe200078e0a05 */
[----:B------:R-:W-:Y:S01]  /*3ef0*/  LOP3.LUT R14, R7, 0xae, RZ, 0xfc, !PT ;  /* 0x000000ae070e7812 */ /* 0x000fe200078efcff */
[----:B------:R-:W-:Y:S01]  /*3f00*/  @!P4 IMAD.MOV R156, RZ, RZ, -R156 ;  /* 0x000000ffff9cc224 */ /* 0x000fe200078e0a9c */
[C---:B------:R-:W-:Y:S01]  /*3f10*/  ISETP.GT.U32.AND P6, PT, R5.reuse, R162, PT ;  /* 0x000000a20500720c */ /* 0x040fe20003fc4070 */
[----:B------:R-:W-:Y:S01]  /*3f20*/  IMAD.HI.U32 R4, R6, R166, RZ ;  /* 0x000000a606047227 */ /* 0x000fe200078e00ff */
[----:B------:R-:W-:-:S02]  /*3f30*/  ISETP.GT.U32.AND P4, PT, R5, R164, PT ;  /* 0x000000a40500720c */ /* 0x000fc40003f84070 */
[----:B------:R-:W-:Y:S01]  /*3f40*/  IABS R172, R14 ;  /* 0x0000000e00ac7213 */ /* 0x000fe20000000000 */
[C---:B------:R-:W-:Y:S01]  /*3f50*/  IMAD R168, R5.reuse, R8, R168 ;  /* 0x0000000805a87224 */ /* 0x040fe200078e02a8 */
[----:B------:R-:W-:Y:S01]  /*3f60*/  IABS R190, R15 ;  /* 0x0000000f00be7213 */ /* 0x000fe20000000000 */
[----:B------:R-:W-:Y:S02]  /*3f70*/  IMAD.MOV R4, RZ, RZ, -R4 ;  /* 0x000000ffff047224 */ /* 0x000fe400078e0a04 */
[--C-:B------:R-:W-:Y:S01]  /*3f80*/  @!P5 IMAD.IADD R160, R160, 0x1, -R5.reuse ;  /* 0x00000001a0a0d824 */ /* 0x100fe200078e0a05 */
[C---:B------:R-:W-:Y:S01]  /*3f90*/  ISETP.GT.U32.AND P5, PT, R5.reuse, R168, PT ;  /* 0x000000a80500720c */ /* 0x040fe20003fa4070 */
[----:B------:R-:W-:Y:S02]  /*3fa0*/  IMAD R166, R5, R4, R166 ;  /* 0x0000000405a67224 */ /* 0x000fe400078e02a6 */
[----:B------:R-:W-:Y:S01]  /*3fb0*/  @!P0 IMAD.MOV R152, RZ, RZ, -R152 ;  /* 0x000000ffff988224 */ /* 0x000fe200078e0a98 */
[----:B------:R-:W-:Y:S01]  /*3fc0*/  ISETP.GE.AND P0, PT, R13, RZ, PT ;  /* 0x000000ff0d00720c */ /* 0x000fe20003f06270 */
[--C-:B------:R-:W-:Y:S01]  /*3fd0*/  @!P4 IMAD.IADD R164, R164, 0x1, -R5.reuse ;  /* 0x00000001a4a4c824 */ /* 0x100fe200078e0a05 */
[----:B------:R-:W-:Y:S01]  /*3fe0*/  ISETP.GT.U32.AND P4, PT, R5, R166, PT ;  /* 0x000000a60500720c */ /* 0x000fe20003f84070 */
[----:B------:R-:W-:Y:S01]  /*3ff0*/  @!P6 IMAD.IADD R162, R162, 0x1, -R5 ;  /* 0x00000001a2a2e824 */ /* 0x000fe200078e0a05 */
[----:B------:R-:W-:Y:S01]  /*4000*/  LOP3.LUT R13, R7, 0xb0, RZ, 0xfc, !PT ;  /* 0x000000b0070d7812 */ /* 0x000fe200078efcff */
[----:B------:R-:W-:Y:S01]  /*4010*/  IMAD.HI.U32 R8, R6, R172, RZ ;  /* 0x000000ac06087227 */ /* 0x000fe200078e00ff */
[----:B------:R-:W-:-:S02]  /*4020*/  ISETP.GE.AND P6, PT, R10, RZ, PT ;  /* 0x000000ff0a00720c */ /* 0x000fc40003fc6270 */
[----:B------:R-:W-:Y:S01]  /*4030*/  IABS R170, R13 ;  /* 0x0000000d00aa7213 */ /* 0x000fe20000000000 */
[--C-:B------:R-:W-:Y:S01]  /*4040*/  @!P5 IMAD.IADD R168, R168, 0x1, -R5.reuse ;  /* 0x00000001a8a8d824 */ /* 0x100fe200078e0a05 */
[----:B------:R-:W-:Y:S01]  /*4050*/  LOP3.LUT R10, R7, 0xac, RZ, 0xfc, !PT ;  /* 0x000000ac070a7812 */ /* 0x000fe200078efcff */
[----:B------:R-:W-:Y:S01]  /*4060*/  IMAD.MOV R8, RZ, RZ, -R8 ;  /* 0x000000ffff087224 */ /* 0x000fe200078e0a08 */
[----:B------:R-:W-:Y:S01]  /*4070*/  ISETP.GE.AND P5, PT, R11, RZ, PT ;  /* 0x000000ff0b00720c */ /* 0x000fe20003fa6270 */
[----:B------:R-:W-:Y:S01]  /*4080*/  IMAD.HI.U32 R4, R6, R170, RZ ;  /* 0x000000aa06047227 */ /* 0x000fe200078e00ff */
[----:B------:R-:W-:Y:S02]  /*4090*/  LOP3.LUT R11, R7, 0xaa, RZ, 0xfc, !PT ;  /* 0x000000aa070b7812 */ /* 0x000fe400078efcff */
[----:B------:R-:W-:Y:S01]  /*40a0*/  IABS R174, R10 ;  /* 0x0000000a00ae7213 */ /* 0x000fe20000000000 */
[----:B------:R-:W-:Y:S01]  /*40b0*/  @!P4 IMAD.IADD R166, R166, 0x1, -R5 ;  /* 0x00000001a6a6c824 */ /* 0x000fe200078e0a05 */
[C---:B------:R-:W-:Y:S01]  /*40c0*/  ISETP.GT.U32.AND P4, PT, R5.reuse, R168, PT ;  /* 0x000000a80500720c */ /* 0x040fe20003f84070 */
[----:B------:R-:W-:Y:S01]  /*40d0*/  IMAD.MOV R4, RZ, RZ, -R4 ;  /* 0x000000ffff047224 */ /* 0x000fe200078e0a04 */
[----:B------:R-:W-:Y:S01]  /*40e0*/  IABS R176, R11 ;  /* 0x0000000b00b07213 */ /* 0x000fe20000000000 */
[----:B------:R-:W-:-:S02]  /*40f0*/  IMAD R172, R5, R8, R172 ;  /* 0x0000000805ac7224 */ /* 0x000fc400078e02ac */
[----:B------:R-:W-:Y:S01]  /*4100*/  @!P0 IMAD.MOV R160, RZ, RZ, -R160 ;  /* 0x000000ffffa08224 */ /* 0x000fe200078e0aa0 */
[C---:B------:R-:W-:Y:S01]  /*4110*/  ISETP.GT.U32.AND P0, PT, R5.reuse, R166, PT ;  /* 0x000000a60500720c */ /* 0x040fe20003f04070 */
[----:B------:R-:W-:Y:S02]  /*4120*/  IMAD R170, R5, R4, R170 ;  /* 0x0000000405aa7224 */ /* 0x000fe400078e02aa */
[----:B------:R-:W-:-:S04]  /*4130*/  IMAD.HI.U32 R4, R6, R174, RZ ;  /* 0x000000ae06047227 */ /* 0x000fc800078e00ff */
[----:B------:R-:W-:Y:S01]  /*4140*/  @!P3 IMAD.MOV R162, RZ, RZ, -R162 ;  /* 0x000000ffffa2b224 */ /* 0x000fe200078e0aa2 */
[----:B------:R-:W-:Y:S01]  /*4150*/  ISETP.GT.U32.AND P3, PT, R5, R172, PT ;  /* 0x000000ac0500720c */ /* 0x000fe20003f64070 */
[----:B------:R-:W-:-:S04]  /*4160*/  IMAD.HI.U32 R8, R6, R176, RZ ;  /* 0x000000b006087227 */ /* 0x000fc800078e00ff */
[----:B------:R-:W-:Y:S02]  /*4170*/  IMAD.MOV R4, RZ, RZ, -R4 ;  /* 0x000000ffff047224 */ /* 0x000fe400078e0a04 */
[----:B------:R-:W-:Y:S01]  /*4180*/  @!P1 IMAD.MOV R158, RZ, RZ, -R158 ;  /* 0x000000ffff9e9224 */ /* 0x000fe200078e0a9e */
[----:B------:R-:W-:Y:S01]  /*4190*/  ISETP.GT.U32.AND P1, PT, R5, R170, PT ;  /* 0x000000aa0500720c */ /* 0x000fe20003f24070 */
[--C-:B------:R-:W-:Y:S01]  /*41a0*/  @!P4 IMAD.IADD R168, R168, 0x1, -R5.reuse ;  /* 0x00000001a8a8c824 */ /* 0x100fe200078e0a05 */
[----:B------:R-:W-:Y:S01]  /*41b0*/  ISETP.GE.AND P4, PT, R14, RZ, PT ;  /* 0x000000ff0e00720c */ /* 0x000fe20003f86270 */
[----:B------:R-:W-:Y:S01]  /*41c0*/  IMAD.MOV R8, RZ, RZ, -R8 ;  /* 0x000000ffff087224 */ /* 0x000fe200078e0a08 */
[----:B------:R-:W-:Y:S01]  /*41d0*/  LOP3.LUT R14, R7, 0x9e, RZ, 0xfc, !PT ;  /* 0x0000009e070e7812 */ /* 0x000fe200078efcff */
[C---:B------:R-:W-:Y:S02]  /*41e0*/  IMAD R174, R5.reuse, R4, R174 ;  /* 0x0000000405ae7224 */ /* 0x040fe400078e02ae */
[--C-:B------:R-:W-:Y:S01]  /*41f0*/  @!P0 IMAD.IADD R166, R166, 0x1, -R5.reuse ;  /* 0x00000001a6a68824 */ /* 0x100fe200078e0a05 */
[----:B------:R-:W-:Y:S01]  /*4200*/  ISETP.GE.AND P0, PT, R10, RZ, PT ;  /* 0x000000ff0a00720c */ /* 0x000fe20003f06270 */
[----:B------:R-:W-:Y:S01]  /*4210*/  IMAD R176, R5, R8, R176 ;  /* 0x0000000805b07224 */ /* 0x000fe200078e02b0 */
[----:B------:R-:W-:Y:S01]  /*4220*/  LOP3.LUT R8, R7, 0xa8, RZ, 0xfc, !PT ;  /* 0x000000a807087812 */ /* 0x000fe200078efcff */
[----:B------:R-:W-:Y:S01]  /*4230*/  @!P6 IMAD.MOV R168, RZ, RZ, -R168 ;  /* 0x000000ffffa8e224 */ /* 0x000fe200078e0aa8 */
[----:B------:R-:W-:Y:S01]  /*4240*/  ISETP.GT.U32.AND P6, PT, R5, R174, PT ;  /* 0x000000ae0500720c */ /* 0x000fe20003fc4070 */
[--C-:B------:R-:W-:Y:S01]  /*4250*/  @!P3 IMAD.IADD R172, R172, 0x1, -R5.reuse ;  /* 0x00000001acacb824 */ /* 0x100fe200078e0a05 */
[----:B------:R-:W-:Y:S01]  /*4260*/  LOP3.LUT R10, R7, 0xa6, RZ, 0xfc, !PT ;  /* 0x000000a6070a7812 */ /* 0x000fe200078efcff */
[----:B------:R-:W-:Y:S01]  /*4270*/  @!P5 IMAD.MOV R166, RZ, RZ, -R166 ;  /* 0x000000ffffa6d224 */ /* 0x000fe200078e0aa6 */
[C---:B------:R-:W-:Y:S01]  /*4280*/  ISETP.GT.U32.AND P5, PT, R5.reuse, R176, PT ;  /* 0x000000b00500720c */ /* 0x040fe20003fa4070 */
[----:B------:R-:W-:Y:S01]  /*4290*/  @!P1 IMAD.IADD R170, R170, 0x1, -R5 ;  /* 0x00000001aaaa9824 */ /* 0x000fe200078e0a05 */
[----:B------:R-:W-:Y:S01]  /*42a0*/  ISETP.GT.U32.AND P3, PT, R5, R172, PT ;  /* 0x000000ac0500720c */ /* 0x000fe20003f64070 */
[----:B------:R-:W-:Y:S01]  /*42b0*/  @!P2 IMAD.MOV R164, RZ, RZ, -R164 ;  /* 0x000000ffffa4a224 */ /* 0x000fe200078e0aa4 */
[----:B------:R-:W-:-:S02]  /*42c0*/  IABS R178, R8 ;  /* 0x0000000800b27213 */ /* 0x000fc40000000000 */
[----:B------:R-:W-:Y:S02]  /*42d0*/  ISETP.GT.U32.AND P1, PT, R5, R170, PT ;  /* 0x000000aa0500720c */ /* 0x000fe40003f24070 */
[----:B------:R-:W-:Y:S01]  /*42e0*/  IABS R180, R10 ;  /* 0x0000000a00b47213 */ /* 0x000fe20000000000 */
[--C-:B------:R-:W-:Y:S01]  /*42f0*/  @!P6 IMAD.IADD R174, R174, 0x1, -R5.reuse ;  /* 0x00000001aeaee824 */ /* 0x100fe200078e0a05 */
[----:B------:R-:W-:Y:S01]  /*4300*/  ISETP.GE.AND P2, PT, R13, RZ, PT ;  /* 0x000000ff0d00720c */ /* 0x000fe20003f46270 */
[----:B------:R-:W-:Y:S01]  /*4310*/  IMAD.HI.U32 R4, R6, R178, RZ ;  /* 0x000000b206047227 */ /* 0x000fe200078e00ff */
[----:B------:R-:W-:Y:S02]  /*4320*/  IABS R188, R14 ;  /* 0x0000000e00bc7213 */ /* 0x000fe40000000000 */
[----:B------:R-:W-:Y:S01]  /*4330*/  ISETP.GT.U32.AND P6, PT, R5, R174, PT ;  /* 0x000000ae0500720c */ /* 0x000fe20003fc4070 */
[--C-:B------:R-:W-:Y:S01]  /*4340*/  @!P5 IMAD.IADD R176, R176, 0x1, -R5.reuse ;  /* 0x00000001b0b0d824 */ /* 0x100fe200078e0a05 */
[----:B------:R-:W-:Y:S01]  /*4350*/  LOP3.LUT R13, R7, 0xa0, RZ, 0xfc, !PT ;  /* 0x000000a0070d7812 */ /* 0x000fe200078efcff */
[----:B------:R-:W-:Y:S01]  /*4360*/  @!P3 IMAD.IADD R172, R172, 0x1, -R5 ;  /* 0x00000001acacb824 */ /* 0x000fe200078e0a05 */
[----:B------:R-:W-:Y:S01]  /*4370*/  ISETP.GE.AND P3, PT, R8, RZ, PT ;  /* 0x000000ff0800720c */ /* 0x000fe20003f66270 */
[----:B------:R-:W-:Y:S01]  /*4380*/  IMAD.HI.U32 R8, R6, R180, RZ ;  /* 0x000000b406087227 */ /* 0x000fe200078e00ff */
[----:B------:R-:W-:-:S02]  /*4390*/  ISETP.GT.U32.AND P5, PT, R5, R176, PT ;  /* 0x000000b00500720c */ /* 0x000fc40003fa4070 */
[----:B------:R-:W-:Y:S01]  /*43a0*/  IABS R186, R13 ;  /* 0x0000000d00ba7213 */ /* 0x000fe20000000000 */
[----:B------:R-:W-:Y:S02]  /*43b0*/  IMAD.MOV R4, RZ, RZ, -R4 ;  /* 0x000000ffff047224 */ /* 0x000fe400078e0a04 */
[--C-:B------:R-:W-:Y:S01]  /*43c0*/  @!P1 IMAD.IADD R170, R170, 0x1, -R5.reuse ;  /* 0x00000001aaaa9824 */ /* 0x100fe200078e0a05 */
[----:B------:R-:W-:Y:S01]  /*43d0*/  ISETP.GE.AND P1, PT, R11, RZ, PT ;  /* 0x000000ff0b00720c */ /* 0x000fe20003f26270 */
[----:B------:R-:W-:Y:S01]  /*43e0*/  IMAD.MOV R8, RZ, RZ, -R8 ;  /* 0x000000ffff087224 */ /* 0x000fe200078e0a08 */
[----:B------:R-:W-:Y:S01]  /*43f0*/  LOP3.LUT R11, R7, 0xa4, RZ, 0xfc, !PT ;  /* 0x000000a4070b7812 */ /* 0x000fe200078efcff */
[C---:B------:R-:W-:Y:S02]  /*4400*/  IMAD R178, R5.reuse, R4, R178 ;  /* 0x0000000405b27224 */ /* 0x040fe400078e02b2 */
[C---:B------:R-:W-:Y:S01]  /*4410*/  IMAD R180, R5.reuse, R8, R180 ;  /* 0x0000000805b47224 */ /* 0x040fe200078e02b4 */
[----:B------:R-:W-:Y:S01]  /*4420*/  IABS R182, R11 ;  /* 0x0000000b00b67213 */ /* 0x000fe20000000000 */
[--C-:B------:R-:W-:Y:S01]  /*4430*/  @!P6 IMAD.IADD R174, R174, 0x1, -R5.reuse ;  /* 0x00000001aeaee824 */ /* 0x100fe200078e0a05 */
[C---:B------:R-:W-:Y:S01]  /*4440*/  ISETP.GT.U32.AND P6, PT, R5.reuse, R178, PT ;  /* 0x000000b20500720c */ /* 0x040fe20003fc4070 */
[----:B------:R-:W-:Y:S01]  /*4450*/  @!P5 IMAD.IADD R176, R176, 0x1, -R5 ;  /* 0x00000001b0b0d824 */ /* 0x000fe200078e0a05 */
[----:B------:R-:W-:Y:S01]  /*4460*/  ISETP.GT.U32.AND P5, PT, R5, R180, PT ;  /* 0x000000b40500720c */ /* 0x000fe20003fa4070 */
[----:B------:R-:W-:-:S04]  /*4470*/  IMAD.HI.U32 R4, R6, R182, RZ ;  /* 0x000000b606047227 */ /* 0x000fc800078e00ff */
[----:B------:R-:W-:Y:S01]  /*4480*/  @!P2 IMAD.MOV R170, RZ, RZ, -R170 ;  /* 0x000000ffffaaa224 */ /* 0x000fe200078e0aaa */
[----:B------:R-:W-:Y:S01]  /*4490*/  ISETP.GE.AND P2, PT, R10, RZ, PT ;  /* 0x000000ff0a00720c */ /* 0x000fe20003f46270 */
[----:B------:R-:W-:Y:S01]  /*44a0*/  IMAD.MOV R4, RZ, RZ, -R4 ;  /* 0x000000ffff047224 */ /* 0x000fe200078e0a04 */
[----:B------:R-:W-:Y:S01]  /*44b0*/  LOP3.LUT R10, R7, 0xa2, RZ, 0xfc, !PT ;  /* 0x000000a2070a7812 */ /* 0x000fe200078efcff */
[----:B------:R-:W-:-:S03]  /*44c0*/  IMAD.HI.U32 R8, R6, R186, RZ ;  /* 0x000000ba06087227 */ /* 0x000fc600078e00ff */
[----:B------:R-:W-:Y:S01]  /*44d0*/  IABS R184, R10 ;  /* 0x0000000a00b87213 */ /* 0x000fe20000000000 */
[C---:B------:R-:W-:Y:S02]  /*44e0*/  IMAD R182, R5.reuse, R4, R182 ;  /* 0x0000000405b67224 */ /* 0x040fe400078e02b6 */
[--C-:B------:R-:W-:Y:S02]  /*44f0*/  @!P6 IMAD.IADD R178, R178, 0x1, -R5.reuse ;  /* 0x00000001b2b2e824 */ /* 0x100fe400078e0a05 */
[----:B------:R-:W-:Y:S01]  /*4500*/  @!P5 IMAD.IADD R180, R180, 0x1, -R5 ;  /* 0x00000001b4b4d824 */ /* 0x000fe200078e0a05 */
[C---:B------:R-:W-:Y:S01]  /*4510*/  ISETP.GT.U32.AND P6, PT, R5.reuse, R182, PT ;  /* 0x000000b60500720c */ /* 0x040fe20003fc4070 */
[----:B------:R-:W-:Y:S01]  /*4520*/  IMAD.HI.U32 R4, R6, R184, RZ ;  /* 0x000000b806047227 */ /* 0x000fe200078e00ff */
[----:B------:R-:W-:-:S03]  /*4530*/  ISETP.GT.U32.AND P5, PT, R5, R178, PT ;  /* 0x000000b20500720c */ /* 0x000fc60003fa4070 */
[----:B------:R-:W-:Y:S02]  /*4540*/  IMAD.MOV R4, RZ, RZ, -R4 ;  /* 0x000000ffff047224 */ /* 0x000fe400078e0a04 */
[----:B------:R-:W-:Y:S02]  /*4550*/  IMAD.MOV R8, RZ, RZ, -R8 ;  /* 0x000000ffff087224 */ /* 0x000fe400078e0a08 */
[----:B------:R-:W-:Y:S02]  /*4560*/  IMAD R184, R5, R4, R184 ;  /* 0x0000000405b87224 */ /* 0x000fe400078e02b8 */
[----:B------:R-:W-:-:S04]  /*4570*/  IMAD.HI.U32 R4, R6, R188, RZ ;  /* 0x000000bc06047227 */ /* 0x000fc800078e00ff */
[--C-:B------:R-:W-:Y:S01]  /*4580*/  @!P6 IMAD.IADD R182, R182, 0x1, -R5.reuse ;  /* 0x00000001b6b6e824 */ /* 0x100fe200078e0a05 */
[C---:B------:R-:W-:Y:S01]  /*4590*/  ISETP.GT.U32.AND P6, PT, R5.reuse, R180, PT ;  /* 0x000000b40500720c */ /* 0x040fe20003fc4070 */
[----:B------:R-:W-:Y:S01]  /*45a0*/  @!P5 IMAD.IADD R178, R178, 0x1, -R5 ;  /* 0x00000001b2b2d824 */ /* 0x000fe200078e0a05 */
[C---:B------:R-:W-:Y:S01]  /*45b0*/  ISETP.GT.U32.AND P5, PT, R5.reuse, R184, PT ;  /* 0x000000b80500720c */ /* 0x040fe20003fa4070 */
[----:B------:R-:W-:Y:S02]  /*45c0*/  IMAD.MOV R4, RZ, RZ, -R4 ;  /* 0x000000ffff047224 */ /* 0x000fe400078e0a04 */
[C---:B------:R-:W-:Y:S02]  /*45d0*/  IMAD R186, R5.reuse, R8, R186 ;  /* 0x0000000805ba7224 */ /* 0x040fe400078e02ba */
[----:B------:R-:W-:Y:S02]  /*45e0*/  IMAD R188, R5, R4, R188 ;  /* 0x0000000405bc7224 */ /* 0x000fe400078e02bc */
[----:B------:R-:W-:-:S04]  /*45f0*/  IMAD.HI.U32 R8, R6, R190, RZ ;  /* 0x000000be06087227 */ /* 0x000fc800078e00ff */
        /* <DEDUP_REMOVED lines=8> */
[----:B------:R-:W-:Y:S01]  /*4680*/  IMAD.MOV R8, RZ, RZ, -R8 ;  /* 0x000000ffff087224 */ /* 0x000fe200078e0a08 */
[----:B------:R-:W-:Y:S01]  /*4690*/  ISETP.GE.AND P4, PT, R11, RZ, PT ;  /* 0x000000ff0b00720c */ /* 0x000fe20003f86270 */
[----:B------:R-:W-:Y:S01]  /*46a0*/  @!P0 IMAD.MOV R174, RZ, RZ, -R174 ;  /* 0x000000ffffae8224 */ /* 0x000fe200078e0aae */
[----:B------:R-:W-:Y:S01]  /*46b0*/  LOP3.LUT R11, R7, 0x9a, RZ, 0xfc, !PT ;  /* 0x0000009a070b7812 */ /* 0x000fe200078efcff */
[C---:B------:R-:W-:Y:S01]  /*46c0*/  IMAD R190, R5.reuse, R8, R190 ;  /* 0x0000000805be7224 */ /* 0x040fe200078e02be */
[C---:B------:R-:W-:Y:S01]  /*46d0*/  ISETP.GT.U32.AND P0, PT, R5.reuse, R182, PT ;  /* 0x000000b60500720c */ /* 0x040fe20003f04070 */
[----:B------:R-:W-:Y:S01]  /*46e0*/  @!P3 IMAD.MOV R178, RZ, RZ, -R178 ;  /* 0x000000ffffb2b224 */ /* 0x000fe200078e0ab2 */
[----:B------:R-:W-:Y:S01]  /*46f0*/  IABS R192, R11 ;  /* 0x0000000b00c07213 */ /* 0x000fe20000000000 */
[--C-:B------:R-:W-:Y:S01]  /*4700*/  @!P5 IMAD.IADD R188, R188, 0x1, -R5.reuse ;  /* 0x00000001bcbcd824 */ /* 0x100fe200078e0a05 */
[C---:B------:R-:W-:Y:S01]  /*4710*/  ISETP.GT.U32.AND P3, PT, R5.reuse, R186, PT ;  /* 0x000000ba0500720c */ /* 0x040fe20003f64070 */
[----:B------:R-:W-:Y:S01]  /*4720*/  @!P1 IMAD.MOV R176, RZ, RZ, -R176 ;  /* 0x000000ffffb09224 */ /* 0x000fe200078e0ab0 */
[----:B------:R-:W-:Y:S01]  /*4730*/  IABS R194, R13 ;  /* 0x0000000d00c27213 */ /* 0x000fe20000000000 */
[----:B------:R-:W-:Y:S01]  /*4740*/  @!P2 IMAD.IADD R184, R184, 0x1, -R5 ;  /* 0x00000001b8b8a824 */ /* 0x000fe200078e0a05 */
[C---:B------:R-:W-:Y:S01]  /*4750*/  ISETP.GT.U32.AND P2, PT, R5.reuse, R190, PT ;  /* 0x000000be0500720c */ /* 0x040fe20003f44070 */
[----:B------:R-:W-:Y:S01]  /*4760*/  IMAD.HI.U32 R4, R6, R192, RZ ;  /* 0x000000c006047227 */ /* 0x000fe200078e00ff */
[----:B------:R-:W-:-:S02]  /*4770*/  ISETP.GT.U32.AND P5, PT, R5, R188, PT ;  /* 0x000000bc0500720c */ /* 0x000fc40003fa4070 */
[----:B------:R-:W-:Y:S01]  /*4780*/  ISETP.GE.AND P1, PT, R10, RZ, PT ;  /* 0x000000ff0a00720c */ /* 0x000fe20003f26270 */
[----:B------:R-:W-:Y:S02]  /*4790*/  IMAD.MOV R4, RZ, RZ, -R4 ;  /* 0x000000ffff047224 */ /* 0x000fe400078e0a04 */
[--C-:B------:R-:W-:Y:S01]  /*47a0*/  @!P0 IMAD.IADD R182, R182, 0x1, -R5.reuse ;  /* 0x00000001b6b68824 */ /* 0x100fe200078e0a05 */
[----:B------:R-:W-:Y:S01]  /*47b0*/  ISETP.GE.AND P0, PT, R14, RZ, PT ;  /* 0x000000ff0e00720c */ /* 0x000fe20003f06270 */
[----:B------:R-:W-:Y:S01]  /*47c0*/  IMAD R192, R5, R4, R192 ;  /* 0x0000000405c07224 */ /* 0x000fe200078e02c0 */
[----:B------:R-:W-:Y:S01]  /*47d0*/  LOP3.LUT R14, R7, 0x96, RZ, 0xfc, !PT ;  /* 0x00000096070e7812 */ /* 0x000fe200078efcff */
[--C-:B------:R-:W-:Y:S02]  /*47e0*/  @!P3 IMAD.IADD R186, R186, 0x1, -R5.reuse ;  /* 0x00000001babab824 */ /* 0x100fe400078e0a05 */
[--C-:B------:R-:W-:Y:S01]  /*47f0*/  @!P2 IMAD.IADD R190, R190, 0x1, -R5.reuse ;  /* 0x00000001bebea824 */ /* 0x100fe200078e0a05 */
[----:B------:R-:W-:Y:S01]  /*4800*/  IABS R198, R14 ;  /* 0x0000000e00c67213 */ /* 0x000fe20000000000 */
[----:B------:R-:W-:Y:S01]  /*4810*/  @!P5 IMAD.IADD R188, R188, 0x1, -R5 ;  /* 0x00000001bcbcd824 */ /* 0x000fe200078e0a05 */
[C---:B------:R-:W-:Y:S01]  /*4820*/  ISETP.GT.U32.AND P5, PT, R5.reuse, R192, PT ;  /* 0x000000c00500720c */ /* 0x040fe20003fa4070 */
[----:B------:R-:W-:Y:S01]  /*4830*/  @!P4 IMAD.MOV R182, RZ, RZ, -R182 ;  /* 0x000000ffffb6c224 */ /* 0x000fe200078e0ab6 */
[C---:B------:R-:W-:Y:S01]  /*4840*/  ISETP.GT.U32.AND P4, PT, R5.reuse, R190, PT ;  /* 0x000000be0500720c */ /* 0x040fe20003f84070 */
[----:B------:R-:W-:Y:S01]  /*4850*/  IMAD.HI.U32 R10, R6, R196, RZ ;  /* 0x000000c4060a7227 */ /* 0x000fe200078e00ff */
[----:B------:R-:W-:-:S02]  /*4860*/  ISETP.GT.U32.AND P3, PT, R5, R186, PT ;  /* 0x000000ba0500720c */ /* 0x000fc40003f64070 */
[----:B------:R-:W-:Y:S01]  /*4870*/  ISETP.GE.AND P2, PT, R11, RZ, PT ;  /* 0x000000ff0b00720c */ /* 0x000fe20003f46270 */
[----:B------:R-:W-:Y:S01]  /*4880*/  IMAD.HI.U32 R4, R6, R194, RZ ;  /* 0x000000c206047227 */ /* 0x000fe200078e00ff */
[----:B------:R-:W-:-:S03]  /*4890*/  LOP3.LUT R11, R7, 0x92, RZ, 0xfc, !PT ;  /* 0x00000092070b7812 */ /* 0x000fc600078efcff */
[----:B------:R-:W-:Y:S01]  /*48a0*/  IMAD.MOV R10, RZ, RZ, -R10 ;  /* 0x000000ffff0a7224 */ /* 0x000fe200078e0a0a */
[----:B------:R-:W-:Y:S01]  /*48b0*/  IABS R200, R11 ;  /* 0x0000000b00c87213 */ /* 0x000fe20000000000 */
[----:B------:R-:W-:-:S04]  /*48c0*/  IMAD.HI.U32 R8, R6, R198, RZ ;  /* 0x000000c606087227 */ /* 0x000fc800078e00ff */
[----:B------:R-:W-:Y:S02]  /*48d0*/  IMAD.MOV R4, RZ, RZ, -R4 ;  /* 0x000000ffff047224 */ /* 0x000fe400078e0a04 */
[----:B------:R-:W-:Y:S01]  /*48e0*/  IMAD R196, R5, R10, R196 ;  /* 0x0000000a05c47224 */ /* 0x000fe200078e02c4 */
[----:B------:R-:W-:Y:S01]  /*48f0*/  LOP3.LUT R10, R7, 0x90, RZ, 0xfc, !PT ;  /* 0x00000090070a7812 */ /* 0x000fe200078efcff */
[----:B------:R-:W-:Y:S02]  /*4900*/  IMAD.MOV R8, RZ, RZ, -R8 ;  /* 0x000000ffff087224 */ /* 0x000fe400078e0a08 */
[C---:B------:R-:W-:Y:S01]  /*4910*/  IMAD R194, R5.reuse, R4, R194 ;  /* 0x0000000405c27224 */ /* 0x040fe200078e02c2 */
[----:B------:R-:W-:Y:S01]  /*4920*/  IABS R202, R10 ;  /* 0x0000000a00ca7213 */ /* 0x000fe20000000000 */
[--C-:B------:R-:W-:Y:S02]  /*4930*/  @!P5 IMAD.IADD R192, R192, 0x1, -R5.reuse ;  /* 0x00000001c0c0d824 */ /* 0x100fe400078e0a05 */
[--C-:B------:R-:W-:Y:S01]  /*4940*/  @!P4 IMAD.IADD R190, R190, 0x1, -R5.reuse ;  /* 0x00000001bebec824 */ /* 0x100fe200078e0a05 */
[C---:B------:R-:W-:Y:S01]  /*4950*/  ISETP.GT.U32.AND P4, PT, R5.reuse, R196, PT ;  /* 0x000000c40500720c */ /* 0x040fe20003f84070 */
[----:B------:R-:W-:Y:S01]  /*4960*/  @!P3 IMAD.IADD R186, R186, 0x1, -R5 ;  /* 0x00000001babab824 */ /* 0x000fe200078e0a05 */
[C---:B------:R-:W-:Y:S01]  /*4970*/  ISETP.GT.U32.AND P5, PT, R5.reuse, R192, PT ;  /* 0x000000c00500720c */ /* 0x040fe20003fa4070 */
[----:B------:R-:W-:Y:S01]  /*4980*/  IMAD R198, R5, R8, R198 ;  /* 0x0000000805c67224 */ /* 0x000fe200078e02c6 */
[----:B------:R-:W-:Y:S01]  /*4990*/  ISETP.GE.AND P3, PT, R15, RZ, PT ;  /* 0x000000ff0f00720c */ /* 0x000fe20003f66270 */
[----:B------:R-:W-:Y:S01]  /*49a0*/  @!P1 IMAD.MOV R184, RZ, RZ, -R184 ;  /* 0x000000ffffb89224 */ /* 0x000fe200078e0ab8 */
[C---:B------:R-:W-:Y:S01]  /*49b0*/  ISETP.GT.U32.AND P1, PT, R5.reuse, R194, PT ;  /* 0x000000c20500720c */ /* 0x040fe20003f24070 */
[----:B------:R-:W-:Y:S01]  /*49c0*/  @!P6 IMAD.MOV R186, RZ, RZ, -R186 ;  /* 0x000000ffffbae224 */ /* 0x000fe200078e0aba */
[----:B------:R-:W-:Y:S01]  /*49d0*/  ISETP.GT.U32.AND P6, PT, R5, R198, PT ;  /* 0x000000c60500720c */ /* 0x000fe20003fc4070 */
[----:B------:R-:W-:Y:S01]  /*49e0*/  IMAD.HI.U32 R4, R6, R200, RZ ;  /* 0x000000c806047227 */ /* 0x000fe200078e00ff */
[----:B------:R-:W-:-:S03]  /*49f0*/  LOP3.LUT R15, R7, 0x7c, RZ, 0xfc, !PT ;  /* 0x0000007c070f7812 */ /* 0x000fc600078efcff */
[----:B------:R-:W-:Y:S01]  /*4a00*/  IMAD.MOV R8, RZ, RZ, -R4 ;  /* 0x000000ffff087224 */ /* 0x000fe200078e0a04 */
[----:B------:R-:W-:Y:S01]  /*4a10*/  IABS R222, R15 ;  /* 0x0000000f00de7213 */ /* 0x000fe20000000000 */
[--C-:B------:R-:W-:Y:S02]  /*4a20*/  @!P4 IMAD.IADD R196, R196, 0x1, -R5.reuse ;  /* 0x00000001c4c4c824 */ /* 0x100fe400078e0a05 */
[--C-:B------:R-:W-:Y:S01]  /*4a30*/  @!P5 IMAD.IADD R192, R192, 0x1, -R5.reuse ;  /* 0x00000001c0c0d824 */ /* 0x100fe200078e0a05 */
[----:B------:R-:W-:Y:S01]  /*4a40*/  ISETP.GE.AND P5, PT, R14, RZ, PT ;  /* 0x000000ff0e00720c */ /* 0x000fe20003fa6270 */
[--C-:B------:R-:W-:Y:S01]  /*4a50*/  @!P1 IMAD.IADD R194, R194, 0x1, -R5.reuse ;  /* 0x00000001c2c29824 */ /* 0x100fe200078e0a05 */
[----:B------:R-:W-:Y:S01]  /*4a60*/  LOP3.LUT R14, R7, 0x8c, RZ, 0xfc, !PT ;  /* 0x0000008c070e7812 */ /* 0x000fe200078efcff */
[C---:B------:R-:W-:Y:S01]  /*4a70*/  IMAD R200, R5.reuse, R8, R200 ;  /* 0x0000000805c87224 */ /* 0x040fe200078e02c8 */
[----:B------:R-:W-:Y:S01]  /*4a80*/  ISETP.GE.AND P1, PT, R18, RZ, PT ;  /* 0x000000ff1200720c */ /* 0x000fe20003f26270 */
[----:B------:R-:W-:Y:S01]  /*4a90*/  @!P3 IMAD.MOV R190, RZ, RZ, -R190 ;  /* 0x000000ffffbeb224 */ /* 0x000fe200078e0abe */
[C---:B------:R-:W-:Y:S01]  /*4aa0*/  ISETP.GT.U32.AND P3, PT, R5.reuse, R196, PT ;  /* 0x000000c40500720c */ /* 0x040fe20003f64070 */
[----:B------:R-:W-:Y:S01]  /*4ab0*/  @!P6 IMAD.IADD R198, R198, 0x1, -R5 ;  /* 0x00000001c6c6e824 */ /* 0x000fe200078e0a05 */
[C---:B------:R-:W-:Y:S01]  /*4ac0*/  ISETP.GT.U32.AND P6, PT, R5.reuse, R194, PT ;  /* 0x000000c20500720c */ /* 0x040fe20003fc4070 */
[----:B------:R-:W-:Y:S01]  /*4ad0*/  @!P2 IMAD.MOV R192, RZ, RZ, -R192 ;  /* 0x000000ffffc0a224 */ /* 0x000fe200078e0ac0 */
[----:B------:R-:W-:Y:S01]  /*4ae0*/  ISETP.GT.U32.AND P2, PT, R5, R200, PT ;  /* 0x000000c80500720c */ /* 0x000fe20003f44070 */
[----:B------:R-:W-:Y:S01]  /*4af0*/  @!P0 IMAD.MOV R188, RZ, RZ, -R188 ;  /* 0x000000ffffbc8224 */ /* 0x000fe200078e0abc */
[----:B------:R-:W-:Y:S01]  /*4b00*/  ISETP.GE.AND P0, PT, R13, RZ, PT ;  /* 0x000000ff0d00720c */ /* 0x000fe20003f06270 */
[----:B------:R-:W-:Y:S01]  /*4b10*/  IMAD.HI.U32 R4, R6, R202, RZ ;  /* 0x000000ca06047227 */ /* 0x000fe200078e00ff */
[----:B------:R-:W-:-:S02]  /*4b20*/  ISETP.GT.U32.AND P4, PT, R5, R198, PT ;  /* 0x000000c60500720c */ /* 0x000fc40003f84070 */
[----:B------:R-:W-:Y:S01]  /*4b30*/  LOP3.LUT R13, R7, 0x8e, RZ, 0xfc, !PT ;  /* 0x0000008e070d7812 */ /* 0x000fe200078efcff */
[----:B------:R-:W-:Y:S01]  /*4b40*/  IMAD.MOV R4, RZ, RZ, -R4 ;  /* 0x000000ffff047224 */ /* 0x000fe200078e0a04 */
[----:B------:R-:W-:Y:S01]  /*4b50*/  IABS R204, R14 ;  /* 0x0000000e00cc7213 */ /* 0x000fe20000000000 */
[--C-:B------:R-:W-:Y:S01]  /*4b60*/  @!P3 IMAD.IADD R196, R196, 0x1, -R5.reuse ;  /* 0x00000001c4c4b824 */ /* 0x100fe200078e0a05 */
[----:B------:R-:W-:Y:S01]  /*4b70*/  IABS R206, R13 ;  /* 0x0000000d00ce7213 */ /* 0x000fe20000000000 */
[----:B------:R-:W-:Y:S01]  /*4b80*/  IMAD R202, R5, R4, R202 ;  /* 0x0000000405ca7224 */ /* 0x000fe200078e02ca */
[----:B------:R-:W-:Y:S01]  /*4b90*/  ISETP.GE.AND P3, PT, R10, RZ, PT ;  /* 0x000000ff0a00720c */ /* 0x000fe20003f66270 */
[--C-:B------:R-:W-:Y:S01]  /*4ba0*/  @!P6 IMAD.IADD R194, R194, 0x1, -R5.reuse ;  /* 0x00000001c2c2e824 */ /* 0x100fe200078e0a05 */
[----:B------:R-:W-:Y:S01]  /*4bb0*/  LOP3.LUT R10, R7, 0x8a, RZ, 0xfc, !PT ;  /* 0x0000008a070a7812 */ /* 0x000fe200078efcff */
[----:B------:R-:W-:Y:S01]  /*4bc0*/  @!P2 IMAD.IADD R200, R200, 0x1, -R5 ;  /* 0x00000001c8c8a824 */ /* 0x000fe200078e0a05 */
[----:B------:R-:W-:Y:S01]  /*4bd0*/  ISETP.GE.AND P6, PT, R11, RZ, PT ;  /* 0x000000ff0b00720c */ /* 0x000fe20003fc6270 */
[----:B------:R-:W-:Y:S01]  /*4be0*/  IMAD.HI.U32 R4, R6, R206, RZ ;  /* 0x000000ce06047227 */ /* 0x000fe200078e00ff */
[----:B------:R-:W-:-:S02]  /*4bf0*/  IABS R208, R10 ;  /* 0x0000000a00d07213 */ /* 0x000fc40000000000 */
[----:B------:R-:W-:Y:S01]  /*4c00*/  LOP3.LUT R11, R7, 0x86, RZ, 0xfc, !PT ;  /* 0x00000086070b7812 */ /* 0x000fe200078efcff */
[----:B------:R-:W-:Y:S01]  /*4c10*/  @!P4 IMAD.IADD R198, R198, 0x1, -R5 ;  /* 0x00000001c6c6c824 */ /* 0x000fe200078e0a05 */
[C---:B------:R-:W-:Y:S01]  /*4c20*/  ISETP.GT.U32.AND P4, PT, R5.reuse, R202, PT ;  /* 0x000000ca0500720c */ /* 0x040fe20003f84070 */
[----:B------:R-:W-:Y:S01]  /*4c30*/  @!P0 IMAD.MOV R194, RZ, RZ, -R194 ;  /* 0x000000ffffc28224 */ /* 0x000fe200078e0ac2 */
[----:B------:R-:W-:Y:S01]  /*4c40*/  ISETP.GT.U32.AND P0, PT, R5, R200, PT ;  /* 0x000000c80500720c */ /* 0x000fe20003f04070 */
[----:B------:R-:W-:Y:S01]  /*4c50*/  IMAD.MOV R4, RZ, RZ, -R4 ;  /* 0x000000ffff047224 */ /* 0x000fe200078e0a04 */
[----:B------:R-:W-:Y:S01]  /*4c60*/  IABS R212, R11 ;  /* 0x0000000b00d47213 */ /* 0x000fe20000000000 */
[C---:B------:R-:W-:Y:S01]  /*4c70*/  IMAD.HI.U32 R8, R6.reuse, R204, RZ ;  /* 0x000000cc06087227 */ /* 0x040fe200078e00ff */
[----:B------:R-:W-:Y:S02]  /*4c80*/  ISETP.GE.AND P2, PT, R13, RZ, PT ;  /* 0x000000ff0d00720c */ /* 0x000fe40003f46270 */
[----:B------:R-:W-:Y:S01]  /*4c90*/  LOP3.LUT R13, R7, 0x84, RZ, 0xfc, !PT ;  /* 0x00000084070d7812 */ /* 0x000fe200078efcff */
[----:B------:R-:W-:Y:S01]  /*4ca0*/  IMAD R206, R5, R4, R206 ;  /* 0x0000000405ce7224 */ /* 0x000fe200078e02ce */
[----:B------:R-:W-:Y:S01]  /*4cb0*/  LOP3.LUT R18, R7, 0x76, RZ, 0xfc, !PT ;  /* 0x0000007607127812 */ /* 0x000fe200078efcff */
[----:B------:R-:W-:Y:S01]  /*4cc0*/  IMAD.HI.U32 R4, R6, R208, RZ ;  /* 0x000000d006047227 */ /* 0x000fe200078e00ff */
[----:B------:R-:W-:-:S02]  /*4cd0*/  IABS R214, R13 ;  /* 0x0000000d00d67213 */ /* 0x000fc40000000000 */
[----:B------:R-:W-:Y:S01]  /*4ce0*/  IABS R228, R18 ;  /* 0x0000001200e47213 */ /* 0x000fe20000000000 */
[----:B------:R-:W-:Y:S02]  /*4cf0*/  IMAD.MOV R4, RZ, RZ, -R4 ;  /* 0x000000ffff047224 */ /* 0x000fe400078e0a04 */
[--C-:B------:R-:W-:Y:S02]  /*4d00*/  @!P4 IMAD.IADD R202, R202, 0x1, -R5.reuse ;  /* 0x00000001cacac824 */ /* 0x100fe400078e0a05 */
[----:B------:R-:W-:Y:S02]  /*4d10*/  @!P0 IMAD.IADD R200, R200, 0x1, -R5 ;  /* 0x00000001c8c88824 */ /* 0x000fe400078e0a05 */
[C---:B------:R-:W-:Y:S01]  /*4d20*/  IMAD R208, R5.reuse, R4, R208 ;  /* 0x0000000405d07224 */ /* 0x040fe200078e02d0 */
[C---:B------:R-:W-:Y:S01]  /*4d30*/  ISETP.GT.U32.AND P4, PT, R5.reuse, R202, PT ;  /* 0x000000ca0500720c */ /* 0x040fe20003f84070 */
[----:B------:R-:W-:Y:S02]  /*4d40*/  @!P6 IMAD.MOV R200, RZ, RZ, -R200 ;  /* 0x000000ffffc8e224 */ /* 0x000fe400078e0ac8 */
[----:B------:R-:W-:Y:S01]  /*4d50*/  IMAD.MOV R8, RZ, RZ, -R8 ;  /* 0x000000ffff087224 */ /* 0x000fe200078e0a08 */
[C---:B------:R-:W-:Y:S01]  /*4d60*/  ISETP.GT.U32.AND P6, PT, R5.reuse, R208, PT ;  /* 0x000000d00500720c */ /* 0x040fe20003fc4070 */
[----:B------:R-:W-:Y:S01]  /*4d70*/  @!P5 IMAD.MOV R198, RZ, RZ, -R198 ;  /* 0x000000ffffc6d224 */ /* 0x000fe200078e0ac6 */
[C---:B------:R-:W-:Y:S01]  /*4d80*/  ISETP.GT.U32.AND P5, PT, R5.reuse, R206, PT ;  /* 0x000000ce0500720c */ /* 0x040fe20003fa4070 */
[----:B------:R-:W-:Y:S01]  /*4d90*/  IMAD R204, R5, R8, R204 ;  /* 0x0000000805cc7224 */ /* 0x000fe200078e02cc */
[----:B------:R-:W-:Y:S01]  /*4da0*/  LOP3.LUT R8, R7, 0x88, RZ, 0xfc, !PT ;  /* 0x0000008807087812 */ /* 0x000fe200078efcff */
[----:B------:R-:W-:Y:S01]  /*4db0*/  @!P1 IMAD.MOV R196, RZ, RZ, -R196 ;  /* 0x000000ffffc49224 */ /* 0x000fe200078e0ac4 */
[----:B------:R-:W-:-:S02]  /*4dc0*/  ISETP.GE.AND P1, PT, R14, RZ, PT ;  /* 0x000000ff0e00720c */ /* 0x000fc40003f26270 */
[----:B------:R-:W-:Y:S01]  /*4dd0*/  ISETP.GT.U32.AND P0, PT, R5, R204, PT ;  /* 0x000000cc0500720c */ /* 0x000fe20003f04070 */
[--C-:B------:R-:W-:Y:S01]  /*4de0*/  @!P4 IMAD.IADD R202, R202, 0x1, -R5.reuse ;  /* 0x00000001cacac824 */ /* 0x100fe200078e0a05 */
[----:B------:R-:W-:Y:S02]  /*4df0*/  IABS R210, R8 ;  /* 0x0000000800d27213 */ /* 0x000fe40000000000 */
[----:B------:R-:W-:Y:S01]  /*4e00*/  ISETP.GE.AND P4, PT, R10, RZ, PT ;  /* 0x000000ff0a00720c */ /* 0x000fe20003f86270 */
[----:B------:R-:W-:Y:S01]  /*4e10*/  @!P6 IMAD.IADD R208, R208, 0x1, -R5 ;  /* 0x00000001d0d0e824 */ /* 0x000fe200078e0a05 */
[----:B------:R-:W-:Y:S01]  /*4e20*/  LOP3.LUT R14, R7, 0x7e, RZ, 0xfc, !PT ;  /* 0x0000007e070e7812 */ /* 0x000fe200078efcff */
[----:B------:R-:W-:Y:S01]  /*4e30*/  @!P3 IMAD.MOV R202, RZ, RZ, -R202 ;  /* 0x000000ffffcab224 */ /* 0x000fe200078e0aca */
[----:B------:R-:W-:Y:S01]  /*4e40*/  ISETP.GE.AND P3, PT, R8, RZ, PT ;  /* 0x000000ff0800720c */ /* 0x000fe20003f66270 */
[----:B------:R-:W-:Y:S01]  /*4e50*/  IMAD.HI.U32 R8, R6, R212, RZ ;  /* 0x000000d406087227 */ /* 0x000fe200078e00ff */
[----:B------:R-:W-:-:S02]  /*4e60*/  ISETP.GT.U32.AND P6, PT, R5, R208, PT ;  /* 0x000000d00500720c */ /* 0x000fc40003fc4070 */
[----:B------:R-:W-:Y:S01]  /*4e70*/  IABS R220, R14 ;  /* 0x0000000e00dc7213 */ /* 0x000fe20000000000 */
[--C-:B------:R-:W-:Y:S02]  /*4e80*/  @!P5 IMAD.IADD R206, R206, 0x1, -R5.reuse ;  /* 0x00000001ceced824 */ /* 0x100fe400078e0a05 */
[----:B------:R-:W-:Y:S02]  /*4e90*/  IMAD.MOV R8, RZ, RZ, -R8 ;  /* 0x000000ffff087224 */ /* 0x000fe400078e0a08 */
[----:B------:R-:W-:Y:S01]  /*4ea0*/  @!P0 IMAD.IADD R204, R204, 0x1, -R5 ;  /* 0x00000001cccc8824 */ /* 0x000fe200078e0a05 */
[C---:B------:R-:W-:Y:S01]  /*4eb0*/  ISETP.GT.U32.AND P5, PT, R5.reuse, R206, PT ;  /* 0x000000ce0500720c */ /* 0x040fe20003fa4070 */
[C---:B------:R-:W-:Y:S02]  /*4ec0*/  IMAD R212, R5.reuse, R8, R212 ;  /* 0x0000000805d47224 */ /* 0x040fe400078e02d4 */
[----:B------:R-:W-:Y:S01]  /*4ed0*/  IMAD.HI.U32 R4, R6, R210, RZ ;  /* 0x000000d206047227 */ /* 0x000fe200078e00ff */
[----:B------:R-:W-:-:S03]  /*4ee0*/  ISETP.GT.U32.AND P0, PT, R5, R204, PT ;  /* 0x000000cc0500720c */ /* 0x000fc60003f04070 */
[----:B------:R-:W-:Y:S01]  /*4ef0*/  @!P6 IMAD.IADD R208, R208, 0x1, -R5 ;  /* 0x00000001d0d0e824 */ /* 0x000fe200078e0a05 */
[----:B------:R-:W-:Y:S01]  /*4f00*/  ISETP.GT.U32.AND P6, PT, R5, R212, PT ;  /* 0x000000d40500720c */ /* 0x000fe20003fc4070 */
[----:B------:R-:W-:Y:S02]  /*4f10*/  IMAD.MOV R4, RZ, RZ, -R4 ;  /* 0x000000ffff047224 */ /* 0x000fe400078e0a04 */
[----:B------:R-:W-:-:S04]  /*4f20*/  IMAD.HI.U32 R10, R6, R214, RZ ;  /* 0x000000d6060a7227 */ /* 0x000fc800078e00ff */
[--C-:B------:R-:W-:Y:S01]  /*4f30*/  @!P5 IMAD.IADD R206, R206, 0x1, -R5.reuse ;  /* 0x00000001ceced824 */ /* 0x100fe200078e0a05 */
[----:B------:R-:W-:Y:S01]  /*4f40*/  ISETP.GE.AND P5, PT, R11, RZ, PT ;  /* 0x000000ff0b00720c */ /* 0x000fe20003fa6270 */
[----:B------:R-:W-:Y:S01]  /*4f50*/  IMAD R210, R5, R4, R210 ;  /* 0x0000000405d27224 */ /* 0x000fe200078e02d2 */
[----:B------:R-:W-:Y:S01]  /*4f60*/  LOP3.LUT R4, R7, 0x82, RZ, 0xfc, !PT ;  /* 0x0000008207047812 */ /* 0x000fe200078efcff */
[--C-:B------:R-:W-:Y:S01]  /*4f70*/  @!P0 IMAD.IADD R204, R204, 0x1, -R5.reuse ;  /* 0x00000001cccc8824 */ /* 0x100fe200078e0a05 */
[----:B------:R-:W-:Y:S01]  /*4f80*/  ISETP.GE.AND P0, PT, R13, RZ, PT ;  /* 0x000000ff0d00720c */ /* 0x000fe20003f06270 */
[----:B------:R-:W-:Y:S01]  /*4f90*/  @!P2 IMAD.MOV R206, RZ, RZ, -R206 ;  /* 0x000000ffffcea224 */ /* 0x000fe200078e0ace */
[C---:B------:R-:W-:Y:S01]  /*4fa0*/  ISETP.GT.U32.AND P2, PT, R5.reuse, R210, PT ;  /* 0x000000d20500720c */ /* 0x040fe20003f44070 */
[----:B------:R-:W-:Y:S01]  /*4fb0*/  @!P6 IMAD.IADD R212, R212, 0x1, -R5 ;  /* 0x00000001d4d4e824 */ /* 0x000fe200078e0a05 */
[----:B------:R-:W-:Y:S01]  /*4fc0*/  IABS R216, R4 ;  /* 0x0000000400d87213 */ /* 0x000fe20000000000 */
[----:B------:R-:W-:Y:S01]  /*4fd0*/  @!P1 IMAD.MOV R204, RZ, RZ, -R204 ;  /* 0x000000ffffcc9224 */ /* 0x000fe200078e0acc */
[----:B------:R-:W-:Y:S01]  /*4fe0*/  ISETP.GE.AND P1, PT, R4, RZ, PT ;  /* 0x000000ff0400720c */ /* 0x000fe20003f26270 */
[----:B------:R-:W-:Y:S01]  /*4ff0*/  IMAD.MOV R10, RZ, RZ, -R10 ;  /* 0x000000ffff0a7224 */ /* 0x000fe200078e0a0a */
[----:B------:R-:W-:Y:S01]  /*5000*/  ISETP.GT.U32.AND P6, PT, R5, R212, PT ;  /* 0x000000d40500720c */ /* 0x000fe20003fc4070 */
[----:B------:R-:W-:Y:S01]  /*5010*/  IMAD.HI.U32 R4, R6, R216, RZ ;  /* 0x000000d806047227 */ /* 0x000fe200078e00ff */
[----:B------:R-:W-:-:S03]  /*5020*/  LOP3.LUT R13, R7, 0x80, RZ, 0xfc, !PT ;  /* 0x00000080070d7812 */ /* 0x000fc600078efcff */
[C---:B------:R-:W-:Y:S01]  /*5030*/  IMAD R214, R5.reuse, R10, R214 ;  /* 0x0000000a05d67224 */ /* 0x040fe200078e02d6 */
[----:B------:R-:W-:Y:S01]  /*5040*/  IABS R218, R13 ;  /* 0x0000000d00da7213 */ /* 0x000fe20000000000 */
[----:B------:R-:W-:Y:S02]  /*5050*/  IMAD.MOV R4, RZ, RZ, -R4 ;  /* 0x000000ffff047224 */ /* 0x000fe400078e0a04 */
[--C-:B------:R-:W-:Y:S02]  /*5060*/  @!P2 IMAD.IADD R210, R210, 0x1, -R5.reuse ;  /* 0x00000001d2d2a824 */ /* 0x100fe400078e0a05 */
[----:B------:R-:W-:Y:S01]  /*5070*/  @!P4 IMAD.MOV R208, RZ, RZ, -R208 ;  /* 0x000000ffffd0c224 */ /* 0x000fe200078e0ad0 */
[C---:B------:R-:W-:Y:S01]  /*5080*/  ISETP.GT.U32.AND P4, PT, R5.reuse, R214, PT ;  /* 0x000000d60500720c */ /* 0x040fe20003f84070 */
[C---:B------:R-:W-:Y:S01]  /*5090*/  IMAD R216, R5.reuse, R4, R216 ;  /* 0x0000000405d87224 */ /* 0x040fe200078e02d8 */
[----:B------:R-:W-:Y:S01]  /*50a0*/  ISETP.GT.U32.AND P2, PT, R5, R210, PT ;  /* 0x000000d20500720c */ /* 0x000fe20003f44070 */
[----:B------:R-:W-:-:S02]  /*50b0*/  @!P6 IMAD.IADD R212, R212, 0x1, -R5 ;  /* 0x00000001d4d4e824 */ /* 0x000fc400078e0a05 */
[----:B------:R-:W-:Y:S01]  /*50c0*/  IMAD.HI.U32 R8, R6, R218, RZ ;  /* 0x000000da06087227 */ /* 0x000fe200078e00ff */
[----:B------:R-:W-:-:S03]  /*50d0*/  ISETP.GT.U32.AND P6, PT, R5, R216, PT ;  /* 0x000000d80500720c */ /* 0x000fc60003fc4070 */
[----:B------:R-:W-:-:S04]  /*50e0*/  IMAD.HI.U32 R11, R6, R222, RZ ;  /* 0x000000de060b7227 */ /* 0x000fc800078e00ff */
[----:B------:R-:W-:Y:S02]  /*50f0*/  IMAD.MOV R8, RZ, RZ, -R8 ;  /* 0x000000ffff087224 */ /* 0x000fe400078e0a08 */
[----:B------:R-:W-:Y:S02]  /*5100*/  IMAD.MOV R11, RZ, RZ, -R11 ;  /* 0x000000ffff0b7224 */ /* 0x000fe400078e0a0b */
[C---:B------:R-:W-:Y:S02]  /*5110*/  IMAD R218, R5.reuse, R8, R218 ;  /* 0x0000000805da7224 */ /* 0x040fe400078e02da */
[----:B------:R-:W-:Y:S01]  /*5120*/  IMAD R222, R5, R11, R222 ;  /* 0x0000000b05de7224 */ /* 0x000fe200078e02de */
[----:B------:R-:W-:Y:S01]  /*5130*/  LOP3.LUT R11, R7, 0x7a, RZ, 0xfc, !PT ;  /* 0x0000007a070b7812 */ /* 0x000fe200078efcff */
[--C-:B------:R-:W-:Y:S01]  /*5140*/  @!P4 IMAD.IADD R214, R214, 0x1, -R5.reuse ;  /* 0x00000001d6d6c824 */ /* 0x100fe200078e0a05 */
[C---:B------:R-:W-:Y:S01]  /*5150*/  ISETP.GT.U32.AND P4, PT, R5.reuse, R218, PT ;  /* 0x000000da0500720c */ /* 0x040fe20003f84070 */
[--C-:B------:R-:W-:Y:S01]  /*5160*/  @!P2 IMAD.IADD R210, R210, 0x1, -R5.reuse ;  /* 0x00000001d2d2a824 */ /* 0x100fe200078e0a05 */
[----:B------:R-:W-:Y:S01]  /*5170*/  IABS R224, R11 ;  /* 0x0000000b00e07213 */ /* 0x000fe20000000000 */
[----:B------:R-:W-:Y:S01]  /*5180*/  @!P6 IMAD.IADD R216, R216, 0x1, -R5 ;  /* 0x00000001d8d8e824 */ /* 0x000fe200078e0a05 */
[----:B------:R-:W-:Y:S01]  /*5190*/  ISETP.GT.U32.AND P6, PT, R5, R214, PT ;  /* 0x000000d60500720c */ /* 0x000fe20003fc4070 */
[----:B------:R-:W-:Y:S01]  /*51a0*/  IMAD.HI.U32 R10, R6, R220, RZ ;  /* 0x000000dc060a7227 */ /* 0x000fe200078e00ff */
[----:B------:R-:W-:-:S02]  /*51b0*/  ISETP.GE.AND P2, PT, R13, RZ, PT ;  /* 0x000000ff0d00720c */ /* 0x000fc40003f46270 */
[----:B------:R-:W-:Y:S01]  /*51c0*/  LOP3.LUT R13, R7, 0x78, RZ, 0xfc, !PT ;  /* 0x00000078070d7812 */ /* 0x000fe200078efcff */
[----:B------:R-:W-:Y:S01]  /*51d0*/  @!P3 IMAD.MOV R210, RZ, RZ, -R210 ;  /* 0x000000ffffd2b224 */ /* 0x000fe200078e0ad2 */
[----:B------:R-:W-:Y:S01]  /*51e0*/  ISETP.GT.U32.AND P3, PT, R5, R216, PT ;  /* 0x000000d80500720c */ /* 0x000fe20003f64070 */
[----:B------:R-:W-:Y:S01]  /*51f0*/  IMAD.MOV R10, RZ, RZ, -R10 ;  /* 0x000000ffff0a7224 */ /* 0x000fe200078e0a0a */
[----:B------:R-:W-:Y:S01]  /*5200*/  IABS R226, R13 ;  /* 0x0000000d00e27213 */ /* 0x000fe20000000000 */
[----:B------:R-:W-:-:S04]  /*5210*/  IMAD.HI.U32 R4, R6, R224, RZ ;  /* 0x000000e006047227 */ /* 0x000fc800078e00ff */
[C---:B------:R-:W-:Y:S02]  /*5220*/  IMAD R220, R5.reuse, R10, R220 ;  /* 0x0000000a05dc7224 */ /* 0x040fe400078e02dc */
[----:B------:R-:W-:Y:S02]  /*5230*/  IMAD.MOV R4, RZ, RZ, -R4 ;  /* 0x000000ffff047224 */ /* 0x000fe400078e0a04 */
[--C-:B------:R-:W-:Y:S02]  /*5240*/  @!P4 IMAD.IADD R218, R218, 0x1, -R5.reuse ;  /* 0x00000001dadac824 */ /* 0x100fe400078e0a05 */
[----:B------:R-:W-:Y:S01]  /*5250*/  @!P5 IMAD.MOV R212, RZ, RZ, -R212 ;  /* 0x000000ffffd4d224 */ /* 0x000fe200078e0ad4 */
[C---:B------:R-:W-:Y:S01]  /*5260*/  ISETP.GT.U32.AND P5, PT, R5.reuse, R220, PT ;  /* 0x000000dc0500720c */ /* 0x040fe20003fa4070 */
        /* <DEDUP_REMOVED lines=8> */
[--C-:B------:R-:W-:Y:S01]  /*52f0*/  @!P5 IMAD.IADD R220, R220, 0x1, -R5.reuse ;  /* 0x00000001dcdcd824 */ /* 0x100fe200078e0a05 */
[----:B------:R-:W-:Y:S01]  /*5300*/  ISETP.GE.AND P5, PT, R14, RZ, PT ;  /* 0x000000ff0e00720c */ /* 0x000fe20003fa6270 */
[----:B------:R-:W-:Y:S01]  /*5310*/  IMAD R226, R5, R10, R226 ;  /* 0x0000000a05e27224 */ /* 0x000fe200078e02e2 */
[C---:B------:R-:W-:Y:S01]  /*5320*/  LOP3.LUT R10, R7.reuse, 0x72, RZ, 0xfc, !PT ;  /* 0x00000072070a7812 */ /* 0x040fe200078efcff */
[--C-:B------:R-:W-:Y:S01]  /*5330*/  @!P6 IMAD.IADD R222, R222, 0x1, -R5.reuse ;  /* 0x00000001dedee824 */ /* 0x100fe200078e0a05 */
[----:B------:R-:W-:Y:S01]  /*5340*/  LOP3.LUT R14, R7, 0x70, RZ, 0xfc, !PT ;  /* 0x00000070070e7812 */ /* 0x000fe200078efcff */
[----:B------:R-:W-:Y:S01]  /*5350*/  IMAD.HI.U32 R4, R6, R228, RZ ;  /* 0x000000e406047227 */ /* 0x000fe200078e00ff */
[----:B------:R-:W-:Y:S02]  /*5360*/  IABS R232, R10 ;  /* 0x0000000a00e87213 */ /* 0x000fe40000000000 */
[----:B------:R-:W-:Y:S01]  /*5370*/  IABS R234, R14 ;  /* 0x0000000e00ea7213 */ /* 0x000fe20000000000 */
[--C-:B------:R-:W-:Y:S01]  /*5380*/  @!P4 IMAD.IADD R218, R218, 0x1, -R5.reuse ;  /* 0x00000001dadac824 */ /* 0x100fe200078e0a05 */
[C---:B------:R-:W-:Y:S01]  /*5390*/  ISETP.GT.U32.AND P4, PT, R5.reuse, R226, PT ;  /* 0x000000e20500720c */ /* 0x040fe20003f84070 */
[----:B------:R-:W-:Y:S01]  /*53a0*/  @!P3 IMAD.IADD R224, R224, 0x1, -R5 ;  /* 0x00000001e0e0b824 */ /* 0x000fe200078e0a05 */
[C---:B------:R-:W-:Y:S01]  /*53b0*/  ISETP.GT.U32.AND P3, PT, R5.reuse, R220, PT ;  /* 0x000000dc0500720c */ /* 0x040fe20003f64070 */
[----:B------:R-:W-:Y:S01]  /*53c0*/  @!P0 IMAD.MOV R214, RZ, RZ, -R214 ;  /* 0x000000ffffd68224 */ /* 0x000fe200078e0ad6 */
[----:B------:R-:W-:Y:S01]  /*53d0*/  ISETP.GT.U32.AND P0, PT, R5, R222, PT ;  /* 0x000000de0500720c */ /* 0x000fe20003f04070 */
[----:B------:R-:W-:Y:S01]  /*53e0*/  IMAD.HI.U32 R8, R6, R230, RZ ;  /* 0x000000e606087227 */ /* 0x000fe200078e00ff */
[----:B------:R-:W-:-:S02]  /*53f0*/  ISETP.GE.AND P6, PT, R15, RZ, PT ;  /* 0x000000ff0f00720c */ /* 0x000fc40003fc6270 */
[----:B------:R-:W-:Y:S01]  /*5400*/  LOP3.LUT R15, R7, 0x5c, RZ, 0xfc, !PT ;  /* 0x0000005c070f7812 */ /* 0x000fe200078efcff */
[----:B------:R-:W-:Y:S02]  /*5410*/  IMAD.MOV R4, RZ, RZ, -R4 ;  /* 0x000000ffff047224 */ /* 0x000fe400078e0a04 */
[----:B------:R-:W-:Y:S01]  /*5420*/  IMAD.MOV R8, RZ, RZ, -R8 ;  /* 0x000000ffff087224 */ /* 0x000fe200078e0a08 */
[----:B------:R-:W-:Y:S01]  /*5430*/  IABS R73, R15 ;  /* 0x0000000f00497213 */ /* 0x000fe20000000000 */
[C---:B------:R-:W-:Y:S02]  /*5440*/  IMAD R228, R5.reuse, R4, R228 ;  /* 0x0000000405e47224 */ /* 0x040fe400078e02e4 */
[----:B------:R-:W-:Y:S01]  /*5450*/  @!P1 IMAD.MOV R216, RZ, RZ, -R216 ;  /* 0x000000ffffd89224 */ /* 0x000fe200078e0ad8 */
[C---:B------:R-:W-:Y:S01]  /*5460*/  ISETP.GT.U32.AND P1, PT, R5.reuse, R224, PT ;  /* 0x000000e00500720c */ /* 0x040fe20003f24070 */
[C---:B------:R-:W-:Y:S02]  /*5470*/  IMAD R230, R5.reuse, R8, R230 ;  /* 0x0000000805e67224 */ /* 0x040fe400078e02e6 */
[----:B------:R-:W-:Y:S01]  /*5480*/  @!P2 IMAD.MOV R218, RZ, RZ, -R218 ;  /* 0x000000ffffdaa224 */ /* 0x000fe200078e0ada */
[----:B------:R-:W-:Y:S01]  /*5490*/  ISETP.GT.U32.AND P2, PT, R5, R228, PT ;  /* 0x000000e40500720c */ /* 0x000fe20003f44070 */
[----:B------:R-:W-:-:S02]  /*54a0*/  @!P4 IMAD.IADD R226, R226, 0x1, -R5 ;  /* 0x00000001e2e2c824 */ /* 0x000fc400078e0a05 */
[--C-:B------:R-:W-:Y:S01]  /*54b0*/  @!P3 IMAD.IADD R220, R220, 0x1, -R5.reuse ;  /* 0x00000001dcdcb824 */ /* 0x100fe200078e0a05 */
[----:B------:R-:W-:Y:S01]  /*54c0*/  ISETP.GE.AND P3, PT, R11, RZ, PT ;  /* 0x000000ff0b00720c */ /* 0x000fe20003f66270 */
[--C-:B------:R-:W-:Y:S01]  /*54d0*/  @!P0 IMAD.IADD R222, R222, 0x1, -R5.reuse ;  /* 0x00000001dede8824 */ /* 0x100fe200078e0a05 */
[C---:B------:R-:W-:Y:S01]  /*54e0*/  ISETP.GT.U32.AND P0, PT, R5.reuse, R230, PT ;  /* 0x000000e60500720c */ /* 0x040fe20003f04070 */
[----:B------:R-:W-:Y:S01]  /*54f0*/  IMAD.HI.U32 R4, R6, R232, RZ ;  /* 0x000000e806047227 */ /* 0x000fe200078e00ff */
[----:B------:R-:W-:Y:S02]  /*5500*/  ISETP.GT.U32.AND P4, PT, R5, R226, PT ;  /* 0x000000e20500720c */ /* 0x000fe40003f84070 */
[----:B------:R-:W-:Y:S01]  /*5510*/  LOP3.LUT R11, R7, 0x64, RZ, 0xfc, !PT ;  /* 0x00000064070b7812 */ /* 0x000fe200078efcff */
[----:B------:R-:W-:Y:S02]  /*5520*/  IMAD.MOV R4, RZ, RZ, -R4 ;  /* 0x000000ffff047224 */ /* 0x000fe400078e0a04 */
[----:B------:R-:W-:Y:S01]  /*5530*/  @!P1 IMAD.IADD R224, R224, 0x1, -R5 ;  /* 0x00000001e0e09824 */ /* 0x000fe200078e0a05 */
[----:B------:R-:W-:Y:S01]  /*5540*/  ISETP.GE.AND P1, PT, R13, RZ, PT ;  /* 0x000000ff0d00720c */ /* 0x000fe20003f26270 */
[----:B------:R-:W-:Y:S01]  /*5550*/  IMAD.HI.U32 R8, R6, R234, RZ ;  /* 0x000000ea06087227 */ /* 0x000fe200078e00ff */
[----:B------:R-:W-:-:S02]  /*5560*/  LOP3.LUT R13, R7, 0x60, RZ, 0xfc, !PT ;  /* 0x00000060070d7812 */ /* 0x000fc400078efcff */
[----:B------:R-:W-:Y:S01]  /*5570*/  IABS R246, R11 ;  /* 0x0000000b00f67213 */ /* 0x000fe20000000000 */
[--C-:B------:R-:W-:Y:S01]  /*5580*/  @!P2 IMAD.IADD R228, R228, 0x1, -R5.reuse ;  /* 0x00000001e4e4a824 */ /* 0x100fe200078e0a05 */
[----:B------:R-:W-:Y:S01]  /*5590*/  ISETP.GE.AND P2, PT, R19, RZ, PT ;  /* 0x000000ff1300720c */ /* 0x000fe20003f46270 */
[----:B------:R-:W-:Y:S01]  /*55a0*/  IMAD R232, R5, R4, R232 ;  /* 0x0000000405e87224 */ /* 0x000fe200078e02e8 */
[----:B------:R-:W-:Y:S01]  /*55b0*/  LOP3.LUT R4, R7, 0x6e, RZ, 0xfc, !PT ;  /* 0x0000006e07047812 */ /* 0x000fe200078efcff */
[----:B------:R-:W-:Y:S01]  /*55c0*/  IMAD.MOV R8, RZ, RZ, -R8 ;  /* 0x000000ffff087224 */ /* 0x000fe200078e0a08 */
[----:B------:R-:W-:Y:S01]  /*55d0*/  IABS R250, R13 ;  /* 0x0000000d00fa7213 */ /* 0x000fe20000000000 */
[--C-:B------:R-:W-:Y:S01]  /*55e0*/  @!P0 IMAD.IADD R230, R230, 0x1, -R5.reuse ;  /* 0x00000001e6e68824 */ /* 0x100fe200078e0a05 */
[C---:B------:R-:W-:Y:S01]  /*55f0*/  ISETP.GT.U32.AND P0, PT, R5.reuse, R228, PT ;  /* 0x000000e40500720c */ /* 0x040fe20003f04070 */
[----:B------:R-:W-:Y:S01]  /*5600*/  @!P3 IMAD.MOV R224, RZ, RZ, -R224 ;  /* 0x000000ffffe0b224 */ /* 0x000fe200078e0ae0 */
[C---:B------:R-:W-:Y:S01]  /*5610*/  ISETP.GT.U32.AND P3, PT, R5.reuse, R232, PT ;  /* 0x000000e80500720c */ /* 0x040fe20003f64070 */
[--C-:B------:R-:W-:Y:S01]  /*5620*/  @!P4 IMAD.IADD R226, R226, 0x1, -R5.reuse ;  /* 0x00000001e2e2c824 */ /* 0x100fe200078e0a05 */
[----:B------:R-:W-:Y:S01]  /*5630*/  ISETP.GE.AND P4, PT, R18, RZ, PT ;  /* 0x000000ff1200720c */ /* 0x000fe20003f86270 */
[----:B------:R-:W-:Y:S01]  /*5640*/  IMAD R234, R5, R8, R234 ;  /* 0x0000000805ea7224 */ /* 0x000fe200078e02ea */
[----:B------:R-:W-:Y:S01]  /*5650*/  LOP3.LUT R8, R7, 0x6c, RZ, 0xfc, !PT ;  /* 0x0000006c07087812 */ /* 0x000fe200078efcff */
[----:B------:R-:W-:Y:S01]  /*5660*/  @!P1 IMAD.MOV R226, RZ, RZ, -R226 ;  /* 0x000000ffffe29224 */ /* 0x000fe200078e0ae2 */
[----:B------:R-:W-:Y:S01]  /*5670*/  IABS R236, R4 ;  /* 0x0000000400ec7213 */ /* 0x000fe20000000000 */
[----:B------:R-:W-:Y:S01]  /*5680*/  @!P6 IMAD.MOV R222, RZ, RZ, -R222 ;  /* 0x000000ffffdee224 */ /* 0x000fe200078e0ade */
[C---:B------:R-:W-:Y:S01]  /*5690*/  ISETP.GT.U32.AND P1, PT, R5.reuse, R234, PT ;  /* 0x000000ea0500720c */ /* 0x040fe20003f24070 */
[----:B------:R-:W-:Y:S01]  /*56a0*/  @!P5 IMAD.MOV R220, RZ, RZ, -R220 ;  /* 0x000000ffffdcd224 */ /* 0x000fe200078e0adc */
[C---:B------:R-:W-:Y:S01]  /*56b0*/  ISETP.GT.U32.AND P6, PT, R5.reuse, R230, PT ;  /* 0x000000e60500720c */ /* 0x040fe20003fc4070 */
[--C-:B------:R-:W-:Y:S01]  /*56c0*/  @!P0 IMAD.IADD R228, R228, 0x1, -R5.reuse ;  /* 0x00000001e4e48824 */ /* 0x100fe200078e0a05 */
[----:B------:R-:W-:Y:S01]  /*56d0*/  IABS R238, R8 ;  /* 0x0000000800ee7213 */ /* 0x000fe20000000000 */
[----:B------:R-:W-:Y:S01]  /*56e0*/  @!P3 IMAD.IADD R232, R232, 0x1, -R5 ;  /* 0x00000001e8e8b824 */ /* 0x000fe200078e0a05 */
[----:B------:R-:W-:Y:S01]  /*56f0*/  ISETP.GE.AND P5, PT, R10, RZ, PT ;  /* 0x000000ff0a00720c */ /* 0x000fe20003fa6270 */
[----:B------:R-:W-:Y:S01]  /*5700*/  @!P4 IMAD.MOV R228, RZ, RZ, -R228 ;  /* 0x000000ffffe4c224 */ /* 0x000fe200078e0ae4 */
[----:B------:R-:W-:Y:S01]  /*5710*/  ISETP.GE.AND P3, PT, R8, RZ, PT ;  /* 0x000000ff0800720c */ /* 0x000fe20003f66270 */
[----:B------:R-:W-:Y:S01]  /*5720*/  IMAD.HI.U32 R8, R6, R238, RZ ;  /* 0x000000ee06087227 */ /* 0x000fe200078e00ff */
[----:B------:R-:W-:-:S02]  /*5730*/  ISETP.GT.U32.AND P4, PT, R5, R232, PT ;  /* 0x000000e80500720c */ /* 0x000fc40003f84070 */
[----:B------:R-:W-:Y:S01]  /*5740*/  LOP3.LUT R10, R7, 0x6a, RZ, 0xfc, !PT ;  /* 0x0000006a070a7812 */ /* 0x000fe200078efcff */
[--C-:B------:R-:W-:Y:S01]  /*5750*/  @!P1 IMAD.IADD R234, R234, 0x1, -R5.reuse ;  /* 0x00000001eaea9824 */ /* 0x100fe200078e0a05 */
[----:B------:R-:W-:Y:S01]  /*5760*/  ISETP.GE.AND P0, PT, R14, RZ, PT ;  /* 0x000000ff0e00720c */ /* 0x000fe20003f06270 */
[--C-:B------:R-:W-:Y:S01]  /*5770*/  @!P6 IMAD.IADD R230, R230, 0x1, -R5.reuse ;  /* 0x00000001e6e6e824 */ /* 0x100fe200078e0a05 */
[----:B------:R-:W-:Y:S01]  /*5780*/  ISETP.GE.AND P6, PT, R4, RZ, PT ;  /* 0x000000ff0400720c */ /* 0x000fe20003fc6270 */
[----:B------:R-:W-:Y:S01]  /*5790*/  IMAD.HI.U32 R4, R6, R236, RZ ;  /* 0x000000ec06047227 */ /* 0x000fe200078e00ff */
[----:B------:R-:W-:Y:S02]  /*57a0*/  ISETP.GT.U32.AND P1, PT, R5, R234, PT ;  /* 0x000000ea0500720c */ /* 0x000fe40003f24070 */
[----:B------:R-:W-:Y:S01]  /*57b0*/  IABS R240, R10 ;  /* 0x0000000a00f07213 */ /* 0x000fe20000000000 */
[----:B------:R-:W-:Y:S01]  /*57c0*/  IMAD.MOV R8, RZ, RZ, -R8 ;  /* 0x000000ffff087224 */ /* 0x000fe200078e0a08 */
[C---:B------:R-:W-:Y:S01]  /*57d0*/  LOP3.LUT R14, R7.reuse, 0x5e, RZ, 0xfc, !PT ;  /* 0x0000005e070e7812 */ /* 0x040fe200078efcff */
[----:B------:R-:W-:Y:S01]  /*57e0*/  IMAD.MOV R4, RZ, RZ, -R4 ;  /* 0x000000ffff047224 */ /* 0x000fe200078e0a04 */
[----:B------:R-:W-:Y:S01]  /*57f0*/  LOP3.LUT R18, R7, 0x20, RZ, 0xfc, !PT ;  /* 0x0000002007127812 */ /* 0x000fe200078efcff */
[----:B------:R-:W-:Y:S01]  /*5800*/  IMAD R238, R5, R8, R238 ;  /* 0x0000000805ee7224 */ /* 0x000fe200078e02ee */
[----:B------:R-:W-:Y:S01]  /*5810*/  LOP3.LUT R8, R7, 0x66, RZ, 0xfc, !PT ;  /* 0x0000006607087812 */ /* 0x000fe200078efcff */
[--C-:B------:R-:W-:Y:S01]  /*5820*/  @!P4 IMAD.IADD R232, R232, 0x1, -R5.reuse ;  /* 0x00000001e8e8c824 */ /* 0x100fe200078e0a05 */
[----:B------:R-:W-:Y:S01]  /*5830*/  IABS R252, R14 ;  /* 0x0000000e00fc7213 */ /* 0x000fe20000000000 */
[----:B------:R-:W-:Y:S01]  /*5840*/  IMAD R236, R5, R4, R236 ;  /* 0x0000000405ec7224 */ /* 0x000fe200078e02ec */
[----:B------:R-:W-:Y:S01]  /*5850*/  LOP3.LUT R4, R7, 0x68, RZ, 0xfc, !PT ;  /* 0x0000006807047812 */ /* 0x000fe200078efcff */
[----:B------:R-:W-:Y:S01]  /*5860*/  @!P5 IMAD.MOV R232, RZ, RZ, -R232 ;  /* 0x000000ffffe8d224 */ /* 0x000fe200078e0ae8 */
[C---:B------:R-:W-:Y:S01]  /*5870*/  ISETP.GT.U32.AND P5, PT, R5.reuse, R238, PT ;  /* 0x000000ee0500720c */ /* 0x040fe20003fa4070 */
[----:B------:R-:W-:Y:S01]  /*5880*/  @!P1 IMAD.IADD R234, R234, 0x1, -R5 ;  /* 0x00000001eaea9824 */ /* 0x000fe200078e0a05 */
[----:B------:R-:W-:Y:S01]  /*5890*/  ISETP.GE.AND P1, PT, R4, RZ, PT ;  /* 0x000000ff0400720c */ /* 0x000fe20003f26270 */
[----:B------:R-:W-:Y:S01]  /*58a0*/  @!P2 IMAD.MOV R230, RZ, RZ, -R230 ;  /* 0x000000ffffe6a224 */ /* 0x000fe200078e0ae6 */
[----:B------:R-:W-:Y:S01]  /*58b0*/  IABS R242, R4 ;  /* 0x0000000400f27213 */ /* 0x000fe20000000000 */
[----:B------:R-:W-:Y:S01]  /*58c0*/  IMAD.HI.U32 R4, R6, R240, RZ ;  /* 0x000000f006047227 */ /* 0x000fe200078e00ff */
[----:B------:R-:W-:-:S02]  /*58d0*/  ISETP.GT.U32.AND P4, PT, R5, R236, PT ;  /* 0x000000ec0500720c */ /* 0x000fc40003f84070 */
[----:B------:R-:W-:Y:S01]  /*58e0*/  ISETP.GE.AND P2, PT, R10, RZ, PT ;  /* 0x000000ff0a00720c */ /* 0x000fe20003f46270 */
[----:B------:R-:W-:Y:S01]  /*58f0*/  IMAD.MOV R10, RZ, RZ, -R4 ;  /* 0x000000ffff0a7224 */ /* 0x000fe200078e0a04 */
[----:B------:R-:W-:Y:S01]  /*5900*/  IABS R244, R8 ;  /* 0x0000000800f47213 */ /* 0x000fe20000000000 */
[----:B------:R-:W-:Y:S01]  /*5910*/  IMAD.HI.U32 R4, R6, R242, RZ ;  /* 0x000000f206047227 */ /* 0x000fe200078e00ff */
[----:B------:R-:W-:-:S03]  /*5920*/  IABS R66, R18 ;  /* 0x0000001200427213 */ /* 0x000fc60000000000 */
[--C-:B------:R-:W-:Y:S02]  /*5930*/  @!P5 IMAD.IADD R238, R238, 0x1, -R5.reuse ;  /* 0x00000001eeeed824 */ /* 0x100fe400078e0a05 */
[----:B------:R-:W-:Y:S02]  /*5940*/  IMAD.MOV R4, RZ, RZ, -R4 ;  /* 0x000000ffff047224 */ /* 0x000fe400078e0a04 */
[----:B------:R-:W-:Y:S01]  /*5950*/  @!P4 IMAD.IADD R236, R236, 0x1, -R5 ;  /* 0x00000001ececc824 */ /* 0x000fe200078e0a05 */
[C---:B------:R-:W-:Y:S01]  /*5960*/  ISETP.GT.U32.AND P5, PT, R5.reuse, R238, PT ;  /* 0x000000ee0500720c */ /* 0x040fe20003fa4070 */
[C---:B------:R-:W-:Y:S02]  /*5970*/  IMAD R242, R5.reuse, R4, R242 ;  /* 0x0000000405f27224 */ /* 0x040fe400078e02f2 */
[----:B------:R-:W-:Y:S01]  /*5980*/  IMAD.HI.U32 R4, R6, R244, RZ ;  /* 0x000000f406047227 */ /* 0x000fe200078e00ff */
[----:B------:R-:W-:-:S03]  /*5990*/  ISETP.GT.U32.AND P4, PT, R5, R236, PT ;  /* 0x000000ec0500720c */ /* 0x000fc60003f84070 */
[----:B------:R-:W-:Y:S02]  /*59a0*/  IMAD.MOV R4, RZ, RZ, -R4 ;  /* 0x000000ffff047224 */ /* 0x000fe400078e0a04 */
[----:B------:R-:W-:Y:S01]  /*59b0*/  IMAD R240, R5, R10, R240 ;  /* 0x0000000a05f07224 */ /* 0x000fe200078e02f0 */
[----:B------:R-:W-:Y:S01]  /*59c0*/  LOP3.LUT R10, R7, 0x62, RZ, 0xfc, !PT ;  /* 0x00000062070a7812 */ /* 0x000fe200078efcff */
[C---:B------:R-:W-:Y:S02]  /*59d0*/  IMAD R244, R5.reuse, R4, R244 ;  /* 0x0000000405f47224 */ /* 0x040fe400078e02f4 */
[--C-:B------:R-:W-:Y:S01]  /*59e0*/  @!P5 IMAD.IADD R238, R238, 0x1, -R5.reuse ;  /* 0x00000001eeeed824 */ /* 0x100fe200078e0a05 */
[----:B------:R-:W-:Y:S01]  /*59f0*/  IABS R248, R10 ;  /* 0x0000000a00f87213 */ /* 0x000fe20000000000 */
[----:B------:R-:W-:Y:S01]  /*5a00*/  @!P0 IMAD.MOV R234, RZ, RZ, -R234 ;  /* 0x000000ffffea8224 */ /* 0x000fe200078e0aea */
[C---:B------:R-:W-:Y:S01]  /*5a10*/  ISETP.GT.U32.AND P5, PT, R5.reuse, R244, PT ;  /* 0x000000f40500720c */ /* 0x040fe20003fa4070 */
[----:B------:R-:W-:Y:S01]  /*5a20*/  @!P4 IMAD.IADD R236, R236, 0x1, -R5 ;  /* 0x00000001ececc824 */ /* 0x000fe200078e0a05 */
[----:B------:R-:W-:Y:S01]  /*5a30*/  ISETP.GE.AND P0, PT, R8, RZ, PT ;  /* 0x000000ff0800720c */ /* 0x000fe20003f06270 */
[----:B------:R-:W-:Y:S01]  /*5a40*/  IMAD.HI.U32 R4, R6, R248, RZ ;  /* 0x000000f806047227 */ /* 0x000fe200078e00ff */
[----:B------:R-:W-:-:S03]  /*5a50*/  ISETP.GT.U32.AND P4, PT, R5, R240, PT ;  /* 0x000000f00500720c */ /* 0x000fc60003f84070 */
[----:B------:R-:W-:Y:S01]  /*5a60*/  @!P6 IMAD.MOV R236, RZ, RZ, -R236 ;  /* 0x000000ffffece224 */ /* 0x000fe200078e0aec */
[C---:B------:R-:W-:Y:S01]  /*5a70*/  ISETP.GT.U32.AND P6, PT, R5.reuse, R242, PT ;  /* 0x000000f20500720c */ /* 0x040fe20003fc4070 */
[----:B------:R-:W-:Y:S02]  /*5a80*/  IMAD.MOV R4, RZ, RZ, -R4 ;  /* 0x000000ffff047224 */ /* 0x000fe400078e0a04 */
[----:B------:R-:W-:Y:S02]  /*5a90*/  @!P3 IMAD.MOV R238, RZ, RZ, -R238 ;  /* 0x000000ffffeeb224 */ /* 0x000fe400078e0aee */
[----:B------:R-:W-:Y:S02]  /*5aa0*/  @!P5 IMAD.IADD R244, R244, 0x1, -R5 ;  /* 0x00000001f4f4d824 */ /* 0x000fe400078e0a05 */
[C---:B------:R-:W-:Y:S02]  /*5ab0*/  IMAD R248, R5.reuse, R4, R248 ;  /* 0x0000000405f87224 */ /* 0x040fe400078e02f8 */
[----:B------:R-:W-:Y:S01]  /*5ac0*/  IMAD.HI.U32 R4, R6, R250, RZ ;  /* 0x000000fa06047227 */ /* 0x000fe200078e00ff */
[----:B------:R-:W-:-:S03]  /*5ad0*/  ISETP.GT.U32.AND P3, PT, R5, R244, PT ;  /* 0x000000f40500720c */ /* 0x000fc60003f64070 */
[----:B------:R-:W-:Y:S02]  /*5ae0*/  @!P6 IMAD.IADD R242, R242, 0x1, -R5 ;  /* 0x00000001f2f2e824 */ /* 0x000fe400078e0a05 */
[----:B------:R-:W-:-:S03]  /*5af0*/  IMAD.HI.U32 R8, R6, R246, RZ ;  /* 0x000000f606087227 */ /* 0x000fc600078e00ff */
[C---:B------:R-:W-:Y:S01]  /*5b00*/  ISETP.GT.U32.AND P5, PT, R5.reuse, R242, PT ;  /* 0x000000f20500720c */ /* 0x040fe20003fa4070 */
[----:B------:R-:W-:Y:S02]  /*5b10*/  IMAD.MOV R4, RZ, RZ, -R4 ;  /* 0x000000ffff047224 */ /* 0x000fe400078e0a04 */
[----:B------:R-:W-:Y:S02]  /*5b20*/  IMAD.MOV R8, RZ, RZ, -R8 ;  /* 0x000000ffff087224 */ /* 0x000fe400078e0a08 */
[C---:B------:R-:W-:Y:S02]  /*5b30*/  IMAD R250, R5.reuse, R4, R250 ;  /* 0x0000000405fa7224 */ /* 0x040fe400078e02fa */
[C---:B------:R-:W-:Y:S02]  /*5b40*/  IMAD R246, R5.reuse, R8, R246 ;  /* 0x0000000805f67224 */ /* 0x040fe400078e02f6 */
[--C-:B------:R-:W-:Y:S01]  /*5b50*/  @!P3 IMAD.IADD R244, R244, 0x1, -R5.reuse ;  /* 0x00000001f4f4b824 */ /* 0x100fe200078e0a05 */
[C---:B------:R-:W-:Y:S01]  /*5b60*/  ISETP.GT.U32.AND P3, PT, R5.reuse, R250, PT ;  /* 0x000000fa0500720c */ /* 0x040fe20003f64070 */
[--C-:B------:R-:W-:Y:S01]  /*5b70*/  @!P4 IMAD.IADD R240, R240, 0x1, -R5.reuse ;  /* 0x00000001f0f0c824 */ /* 0x100fe200078e0a05 */
[----:B------:R-:W-:Y:S01]  /*5b80*/  ISETP.GT.U32.AND P4, PT, R5, R246, PT ;  /* 0x000000f60500720c */ /* 0x000fe20003f84070 */
[----:B------:R-:W-:Y:S01]  /*5b90*/  @!P5 IMAD.IADD R242, R242, 0x1, -R5 ;  /* 0x00000001f2f2d824 */ /* 0x000fe200078e0a05 */
[----:B------:R-:W-:Y:S01]  /*5ba0*/  ISETP.GE.AND P5, PT, R11, RZ, PT ;  /* 0x000000ff0b00720c */ /* 0x000fe20003fa6270 */
[----:B------:R-:W-:Y:S01]  /*5bb0*/  IMAD.HI.U32 R4, R6, R252, RZ ;  /* 0x000000fc06047227 */ /* 0x000fe200078e00ff */
[----:B------:R-:W-:-:S02]  /*5bc0*/  ISETP.GT.U32.AND P6, PT, R5, R240, PT ;  /* 0x000000f00500720c */ /* 0x000fc40003fc4070 */
[----:B------:R-:W-:Y:S01]  /*5bd0*/  LOP3.LUT R11, R7, 0x5a, RZ, 0xfc, !PT ;  /* 0x0000005a070b7812 */ /* 0x000fe200078efcff */
[----:B------:R-:W-:Y:S02]  /*5be0*/  IMAD.MOV R4, RZ, RZ, -R4 ;  /* 0x000000ffff047224 */ /* 0x000fe400078e0a04 */
[----:B------:R-:W-:Y:S01]  /*5bf0*/  @!P1 IMAD.MOV R242, RZ, RZ, -R242 ;  /* 0x000000fffff29224 */ /* 0x000fe200078e0af2 */
[----:B------:R-:W-:Y:S01]  /*5c00*/  IABS R71, R11 ;  /* 0x0000000b00477213 */ /* 0x000fe20000000000 */
[--C-:B------:R-:W-:Y:S02]  /*5c10*/  @!P3 IMAD.IADD R250, R250, 0x1, -R5.reuse ;  /* 0x00000001fafab824 */ /* 0x100fe400078e0a05 */
[----:B------:R-:W-:Y:S02]  /*5c20*/  @!P4 IMAD.IADD R246, R246, 0x1, -R5 ;  /* 0x00000001f6f6c824 */ /* 0x000fe400078e0a05 */
[C---:B------:R-:W-:Y:S01]  /*5c30*/  IMAD R252, R5.reuse, R4, R252 ;  /* 0x0000000405fc7224 */ /* 0x040fe200078e02fc */
[C---:B------:R-:W-:Y:S01]  /*5c40*/  ISETP.GT.U32.AND P1, PT, R5.reuse, R250, PT ;  /* 0x000000fa0500720c */ /* 0x040fe20003f24070 */
[----:B------:R-:W-:Y:S01]  /*5c50*/  IMAD.HI.U32 R4, R6, R71, RZ ;  /* 0x0000004706047227 */ /* 0x000fe200078e00ff */
[----:B------:R-:W-:-:S02]  /*5c60*/  ISETP.GT.U32.AND P4, PT, R5, R246, PT ;  /* 0x000000f60500720c */ /* 0x000fc40003f84070 */
[C---:B------:R-:W-:Y:S01]  /*5c70*/  ISETP.GT.U32.AND P3, PT, R5.reuse, R252, PT ;  /* 0x000000fc0500720c */ /* 0x040fe20003f64070 */
[----:B------:R-:W-:Y:S01]  /*5c80*/  @!P6 IMAD.IADD R240, R240, 0x1, -R5 ;  /* 0x00000001f0f0e824 */ /* 0x000fe200078e0a05 */
[----:B------:R-:W-:Y:S01]  /*5c90*/  ISETP.GT.U32.AND P6, PT, R5, R248, PT ;  /* 0x000000f80500720c */ /* 0x000fe20003fc4070 */
[----:B------:R-:W-:Y:S02]  /*5ca0*/  IMAD.MOV R4, RZ, RZ, -R4 ;  /* 0x000000ffff047224 */ /* 0x000fe400078e0a04 */
[----:B------:R-:W-:-:S04]  /*5cb0*/  IMAD.HI.U32 R8, R6, R73, RZ ;  /* 0x0000004906087227 */ /* 0x000fc800078e00ff */
[C---:B------:R-:W-:Y:S02]  /*5cc0*/  IMAD R71, R5.reuse, R4, R71 ;  /* 0x0000000405477224 */ /* 0x040fe400078e0247 */
[--C-:B------:R-:W-:Y:S02]  /*5cd0*/  @!P1 IMAD.IADD R250, R250, 0x1, -R5.reuse ;  /* 0x00000001fafa9824 */ /* 0x100fe400078e0a05 */
[----:B------:R-:W-:Y:S01]  /*5ce0*/  IMAD.MOV R8, RZ, RZ, -R8 ;  /* 0x000000ffff087224 */ /* 0x000fe200078e0a08 */
[----:B------:R-:W-:Y:S01]  /*5cf0*/  ISETP.GT.U32.AND P1, PT, R5, R71, PT ;  /* 0x000000470500720c */ /* 0x000fe20003f24070 */
[--C-:B------:R-:W-:Y:S01]  /*5d00*/  @!P4 IMAD.IADD R246, R246, 0x1, -R5.reuse ;  /* 0x00000001f6f6c824 */ /* 0x100fe200078e0a05 */
[----:B------:R-:W-:Y:S01]  /*5d10*/  ISETP.GE.AND P4, PT, R10, RZ, PT ;  /* 0x000000ff0a00720c */ /* 0x000fe20003f86270 */
[----:B------:R-:W-:Y:S01]  /*5d20*/  @!P6 IMAD.IADD R248, R248, 0x1, -R5 ;  /* 0x00000001f8f8e824 */ /* 0x000fe200078e0a05 */
[----:B------:R-:W-:Y:S01]  /*5d30*/  LOP3.LUT R10, R7, 0x58, RZ, 0xfc, !PT ;  /* 0x00000058070a7812 */ /* 0x000fe200078efcff */
[----:B------:R-:W-:Y:S01]  /*5d40*/  IMAD R73, R5, R8, R73 ;  /* 0x0000000805497224 */ /* 0x000fe200078e0249 */
[----:B------:R-:W-:Y:S01]  /*5d50*/  ISETP.GE.AND P6, PT, R13, RZ, PT ;  /* 0x000000ff0d00720c */ /* 0x000fe20003fc6270 */
[----:B------:R-:W-:Y:S01]  /*5d60*/  @!P2 IMAD.MOV R240, RZ, RZ, -R240 ;  /* 0x000000fffff0a224 */ /* 0x000fe200078e0af0 */
[C---:B------:R-:W-:Y:S01]  /*5d70*/  ISETP.GT.U32.AND P2, PT, R5.reuse, R248, PT ;  /* 0x000000f80500720c */ /* 0x040fe20003f44070 */
[----:B------:R-:W-:Y:S01]  /*5d80*/  @!P5 IMAD.MOV R246, RZ, RZ, -R246 ;  /* 0x000000fffff6d224 */ /* 0x000fe200078e0af6 */
[----:B------:R-:W-:Y:S01]  /*5d90*/  IABS R69, R10 ;  /* 0x0000000a00457213 */ /* 0x000fe20000000000 */
[--C-:B------:R-:W-:Y:S01]  /*5da0*/  @!P3 IMAD.IADD R252, R252, 0x1, -R5.reuse ;  /* 0x00000001fcfcb824 */ /* 0x100fe200078e0a05 */
[----:B------:R-:W-:Y:S01]  /*5db0*/  ISETP.GT.U32.AND P5, PT, R5, R73, PT ;  /* 0x000000490500720c */ /* 0x000fe20003fa4070 */
[----:B------:R-:W-:Y:S01]  /*5dc0*/  @!P1 IMAD.IADD R71, R71, 0x1, -R5 ;  /* 0x0000000147479824 */ /* 0x000fe200078e0a05 */
[----:B------:R-:W-:Y:S01]  /*5dd0*/  LOP3.LUT R13, R7, 0x56, RZ, 0xfc, !PT ;  /* 0x00000056070d7812 */ /* 0x000fe200078efcff */
[----:B------:R-:W-:Y:S01]  /*5de0*/  IMAD.HI.U32 R4, R6, R69, RZ ;  /* 0x0000004506047227 */ /* 0x000fe200078e00ff */
[----:B------:R-:W-:-:S02]  /*5df0*/  ISETP.GE.AND P3, PT, R11, RZ, PT ;  /* 0x000000ff0b00720c */ /* 0x000fc40003f66270 */
[----:B------:R-:W-:Y:S01]  /*5e00*/  IABS R67, R13 ;  /* 0x0000000d00437213 */ /* 0x000fe20000000000 */
[----:B------:R-:W-:Y:S01]  /*5e10*/  IMAD.MOV R8, RZ, RZ, -R4 ;  /* 0x000000ffff087224 */ /* 0x000fe200078e0a04 */
[----:B------:R-:W-:Y:S01]  /*5e20*/  ISETP.GT.U32.AND P1, PT, R5, R71, PT ;  /* 0x000000470500720c */ /* 0x000fe20003f24070 */
[--C-:B------:R-:W-:Y:S01]  /*5e30*/  @!P2 IMAD.IADD R248, R248, 0x1, -R5.reuse ;  /* 0x00000001f8f8a824 */ /* 0x100fe200078e0a05 */
[----:B------:R-:W-:Y:S01]  /*5e40*/  LOP3.LUT R11, R7, 0x54, RZ, 0xfc, !PT ;  /* 0x00000054070b7812 */ /* 0x000fe200078efcff */
[----:B------:R-:W-:Y:S01]  /*5e50*/  IMAD.HI.U32 R4, R6, R67, RZ ;  /* 0x0000004306047227 */ /* 0x000fe200078e00ff */
[----:B------:R-:W-:Y:S02]  /*5e60*/  ISETP.GE.AND P2, PT, R15, RZ, PT ;  /* 0x000000ff0f00720c */ /* 0x000fe40003f46270 */
[----:B------:R-:W-:Y:S01]  /*5e70*/  IABS R65, R11 ;  /* 0x0000000b00417213 */ /* 0x000fe20000000000 */
[----:B------:R-:W-:Y:S01]  /*5e80*/  @!P5 IMAD.IADD R73, R73, 0x1, -R5 ;  /* 0x000000014949d824 */ /* 0x000fe200078e0a05 */
[----:B------:R-:W-:Y:S01]  /*5e90*/  ISETP.GT.U32.AND P5, PT, R5, R252, PT ;  /* 0x000000fc0500720c */ /* 0x000fe20003fa4070 */
[----:B------:R-:W-:Y:S01]  /*5ea0*/  IMAD.MOV R4, RZ, RZ, -R4 ;  /* 0x000000ffff047224 */ /* 0x000fe200078e0a04 */
[----:B------:R-:W-:Y:S01]  /*5eb0*/  LOP3.LUT R15, R7, 0x38, RZ, 0xfc, !PT ;  /* 0x00000038070f7812 */ /* 0x000fe200078efcff */
[----:B------:R-:W-:Y:S01]  /*5ec0*/  @!P4 IMAD.MOV R248, RZ, RZ, -R248 ;  /* 0x000000fffff8c224 */ /* 0x000fe200078e0af8 */
[C---:B------:R-:W-:Y:S01]  /*5ed0*/  ISETP.GT.U32.AND P4, PT, R5.reuse, R73, PT ;  /* 0x000000490500720c */ /* 0x040fe20003f84070 */
[----:B------:R-:W-:Y:S01]  /*5ee0*/  IMAD R67, R5, R4, R67 ;  /* 0x0000000405437224 */ /* 0x000fe200078e0243 */
[----:B------:R-:W-:Y:S01]  /*5ef0*/  IABS R84, R15 ;  /* 0x0000000f00547213 */ /* 0x000fe20000000000 */
[----:B------:R-:W-:-:S02]  /*5f00*/  @!P1 IMAD.IADD R71, R71, 0x1, -R5 ;  /* 0x0000000147479824 */ /* 0x000fc400078e0a05 */
[----:B------:R-:W-:Y:S01]  /*5f10*/  IMAD.HI.U32 R4, R6, R65, RZ ;  /* 0x0000004106047227 */ /* 0x000fe200078e00ff */
[----:B------:R-:W-:-:S03]  /*5f20*/  ISETP.GT.U32.AND P1, PT, R5, R67, PT ;  /* 0x000000430500720c */ /* 0x000fc60003f24070 */
[----:B------:R-:W-:Y:S02]  /*5f30*/  IMAD R69, R5, R8, R69 ;  /* 0x0000000805457224 */ /* 0x000fe400078e0245 */
[----:B------:R-:W-:Y:S02]  /*5f40*/  IMAD.MOV R4, RZ, RZ, -R4 ;  /* 0x000000ffff047224 */ /* 0x000fe400078e0a04 */
[--C-:B------:R-:W-:Y:S01]  /*5f50*/  @!P4 IMAD.IADD R73, R73, 0x1, -R5.reuse ;  /* 0x000000014949c824 */ /* 0x100fe200078e0a05 */
[----:B------:R-:W-:Y:S01]  /*5f60*/  ISETP.GE.AND P4, PT, R10, RZ, PT ;  /* 0x000000ff0a00720c */ /* 0x000fe20003f86270 */
[--C-:B------:R-:W-:Y:S01]  /*5f70*/  @!P5 IMAD.IADD R252, R252, 0x1, -R5.reuse ;  /* 0x00000001fcfcd824 */ /* 0x100fe200078e0a05 */
[----:B------:R-:W-:Y:S01]  /*5f80*/  LOP3.LUT R10, R7, 0x50, RZ, 0xfc, !PT ;  /* 0x00000050070a7812 */ /* 0x000fe200078efcff */
[----:B------:R-:W-:Y:S01]  /*5f90*/  @!P6 IMAD.MOV R250, RZ, RZ, -R250 ;  /* 0x000000fffffae224 */ /* 0x000fe200078e0afa */
[----:B------:R-:W-:Y:S01]  /*5fa0*/  ISETP.GT.U32.AND P5, PT, R5, R69, PT ;  /* 0x000000450500720c */ /* 0x000fe20003fa4070 */
[----:B------:R-:W-:Y:S01]  /*5fb0*/  @!P1 IMAD.IADD R67, R67, 0x1, -R5 ;  /* 0x0000000143439824 */ /* 0x000fe200078e0a05 */
[----:B------:R-:W-:Y:S01]  /*5fc0*/  IABS R61, R10 ;  /* 0x0000000a003d7213 */ /* 0x000fe20000000000 */
[----:B------:R-:W-:-:S02]  /*5fd0*/  IMAD R65, R5, R4, R65 ;  /* 0x0000000405417224 */ /* 0x000fc400078e0241 */
[----:B------:R-:W-:Y:S01]  /*5fe0*/  @!P0 IMAD.MOV R244, RZ, RZ, -R244 ;  /* 0x000000fffff48224 */ /* 0x000fe200078e0af4 */
[----:B------:R-:W-:Y:S01]  /*5ff0*/  ISETP.GT.U32.AND P6, PT, R5, R67, PT ;  /* 0x000000430500720c */ /* 0x000fe20003fc4070 */
[----:B------:R-:W-:Y:S01]  /*6000*/  IMAD.HI.U32 R4, R6, R61, RZ ;  /* 0x0000003d06047227 */ /* 0x000fe200078e00ff */
[----:B------:R-:W-:Y:S02]  /*6010*/  ISETP.GE.AND P0, PT, R14, RZ, PT ;  /* 0x000000ff0e00720c */ /* 0x000fe40003f06270 */
[----:B------:R-:W-:Y:S01]  /*6020*/  LOP3.LUT R14, R7, 0x52, RZ, 0xfc, !PT ;  /* 0x00000052070e7812 */ /* 0x000fe200078efcff */
[----:B------:R-:W-:Y:S02]  /*6030*/  IMAD.MOV R4, RZ, RZ, -R4 ;  /* 0x000000ffff047224 */ /* 0x000fe400078e0a04 */
[----:B------:R-:W-:Y:S01]  /*6040*/  @!P5 IMAD.IADD R69, R69, 0x1, -R5 ;  /* 0x000000014545d824 */ /* 0x000fe200078e0a05 */
[----:B------:R-:W-:Y:S01]  /*6050*/  IABS R63, R14 ;  /* 0x0000000e003f7213 */ /* 0x000fe20000000000 */
[----:B------:R-:W-:Y:S01]  /*6060*/  IMAD R61, R5, R4, R61 ;  /* 0x00000004053d7224 */ /* 0x000fe200078e023d */
[----:B------:R-:W-:Y:S01]  /*6070*/  ISETP.GE.AND P5, PT, R13, RZ, PT ;  /* 0x000000ff0d00720c */ /* 0x000fe20003fa6270 */
[----:B------:R-:W-:Y:S01]  /*6080*/  @!P3 IMAD.MOV R71, RZ, RZ, -R71 ;  /* 0x000000ffff47b224 */ /* 0x000fe200078e0a47 */
[----:B------:R-:W-:Y:S01]  /*6090*/  LOP3.LUT R13, R7, 0x4e, RZ, 0xfc, !PT ;  /* 0x0000004e070d7812 */ /* 0x000fe200078efcff */
[----:B------:R-:W-:Y:S01]  /*60a0*/  @!P6 IMAD.IADD R67, R67, 0x1, -R5 ;  /* 0x000000014343e824 */ /* 0x000fe200078e0a05 */
[----:B------:R-:W-:Y:S01]  /*60b0*/  ISETP.GT.U32.AND P6, PT, R5, R61, PT ;  /* 0x0000003d0500720c */ /* 0x000fe20003fc4070 */
[----:B------:R-:W-:Y:S01]  /*60c0*/  IMAD.HI.U32 R8, R6, R63, RZ ;  /* 0x0000003f06087227 */ /* 0x000fe200078e00ff */
[----:B------:R-:W-:-:S02]  /*60d0*/  IABS R59, R13 ;  /* 0x0000000d003b7213 */ /* 0x000fc40000000000 */
[----:B------:R-:W-:Y:S01]  /*60e0*/  ISETP.GT.U32.AND P1, PT, R5, R69, PT ;  /* 0x000000450500720c */ /* 0x000fe20003f24070 */
[----:B------:R-:W-:Y:S02]  /*60f0*/  IMAD.MOV R8, RZ, RZ, -R8 ;  /* 0x000000ffff087224 */ /* 0x000fe400078e0a08 */
[----:B------:R-:W-:-:S04]  /*6100*/  IMAD.HI.U32 R4, R6, R59, RZ ;  /* 0x0000003b06047227 */ /* 0x000fc800078e00ff */
[----:B------:R-:W-:Y:S01]  /*6110*/  IMAD R63, R5, R8, R63 ;  /* 0x00000008053f7224 */ /* 0x000fe200078e023f */
[----:B------:R-:W-:Y:S01]  /*6120*/  LOP3.LUT R8, R7, 0x4c, RZ, 0xfc, !PT ;  /* 0x0000004c07087812 */ /* 0x000fe200078efcff */
[----:B------:R-:W-:Y:S02]  /*6130*/  @!P6 IMAD.IADD R61, R61, 0x1, -R5 ;  /* 0x000000013d3de824 */ /* 0x000fe400078e0a05 */
[----:B------:R-:W-:Y:S01]  /*6140*/  IMAD.MOV R4, RZ, RZ, -R4 ;  /* 0x000000ffff047224 */ /* 0x000fe200078e0a04 */
[----:B------:R-:W-:Y:S01]  /*6150*/  IABS R57, R8 ;  /* 0x0000000800397213 */ /* 0x000fe20000000000 */
[----:B------:R-:W-:Y:S01]  /*6160*/  @!P0 IMAD.MOV R252, RZ, RZ, -R252 ;  /* 0x000000fffffc8224 */ /* 0x000fe200078e0afc */
[C---:B------:R-:W-:Y:S01]  /*6170*/  ISETP.GT.U32.AND P0, PT, R5.reuse, R65, PT ;  /* 0x000000410500720c */ /* 0x040fe20003f04070 */
[C---:B------:R-:W-:Y:S01]  /*6180*/  IMAD R59, R5.reuse, R4, R59 ;  /* 0x00000004053b7224 */ /* 0x040fe200078e023b */
[C---:B------:R-:W-:Y:S01]  /*6190*/  ISETP.GT.U32.AND P6, PT, R5.reuse, R61, PT ;  /* 0x0000003d0500720c */ /* 0x040fe20003fc4070 */
[----:B------:R-:W-:Y:S01]  /*61a0*/  IMAD.HI.U32 R4, R6, R57, RZ ;  /* 0x0000003906047227 */ /* 0x000fe200078e00ff */
[----:B------:R-:W-:-:S03]  /*61b0*/  ISETP.GT.U32.AND P3, PT, R5, R63, PT ;  /* 0x0000003f0500720c */ /* 0x000fc60003f64070 */
[----:B------:R-:W-:Y:S02]  /*61c0*/  IMAD.MOV R4, RZ, RZ, -R4 ;  /* 0x000000ffff047224 */ /* 0x000fe400078e0a04 */
[----:B------:R-:W-:Y:S01]  /*61d0*/  @!P2 IMAD.MOV R73, RZ, RZ, -R73 ;  /* 0x000000ffff49a224 */ /* 0x000fe200078e0a49 */
[----:B------:R-:W-:Y:S01]  /*61e0*/  ISETP.GE.AND P2, PT, R11, RZ, PT ;  /* 0x000000ff0b00720c */ /* 0x000fe20003f46270 */
[----:B------:R-:W-:Y:S01]  /*61f0*/  IMAD R57, R5, R4, R57 ;  /* 0x0000000405397224 */ /* 0x000fe200078e0239 */
[----:B------:R-:W-:Y:S01]  /*6200*/  LOP3.LUT R11, R7, 0x48, RZ, 0xfc, !PT ;  /* 0x00000048070b7812 */ /* 0x000fe200078efcff */
[--C-:B------:R-:W-:Y:S01]  /*6210*/  @!P0 IMAD.IADD R65, R65, 0x1, -R5.reuse ;  /* 0x0000000141418824 */ /* 0x100fe200078e0a05 */
[----:B------:R-:W-:Y:S01]  /*6220*/  ISETP.GE.AND P0, PT, R10, RZ, PT ;  /* 0x000000ff0a00720c */ /* 0x000fe20003f06270 */
[--C-:B------:R-:W-:Y:S01]  /*6230*/  @!P6 IMAD.IADD R61, R61, 0x1, -R5.reuse ;  /* 0x000000013d3de824 */ /* 0x100fe200078e0a05 */
[----:B------:R-:W-:Y:S01]  /*6240*/  ISETP.GT.U32.AND P6, PT, R5, R57, PT ;  /* 0x000000390500720c */ /* 0x000fe20003fc4070 */
[--C-:B------:R-:W-:Y:S01]  /*6250*/  @!P1 IMAD.IADD R69, R69, 0x1, -R5.reuse ;  /* 0x0000000145459824 */ /* 0x100fe200078e0a05 */
[----:B------:R-:W-:Y:S01]  /*6260*/  LOP3.LUT R10, R7, 0x4a, RZ, 0xfc, !PT ;  /* 0x0000004a070a7812 */ /* 0x000fe200078efcff */
[----:B------:R-:W-:Y:S01]  /*6270*/  @!P3 IMAD.IADD R63, R63, 0x1, -R5 ;  /* 0x000000013f3fb824 */ /* 0x000fe200078e0a05 */
[----:B------:R-:W-:Y:S01]  /*6280*/  IABS R53, R11 ;  /* 0x0000000b00357213 */ /* 0x000fe20000000000 */
[----:B------:R-:W-:Y:S01]  /*6290*/  @!P4 IMAD.MOV R69, RZ, RZ, -R69 ;  /* 0x000000ffff45c224 */ /* 0x000fe200078e0a45 */
[----:B------:R-:W-:Y:S01]  /*62a0*/  IABS R55, R10 ;  /* 0x0000000a00377213 */ /* 0x000fe20000000000 */
[----:B------:R-:W-:Y:S01]  /*62b0*/  @!P5 IMAD.MOV R67, RZ, RZ, -R67 ;  /* 0x000000ffff43d224 */ /* 0x000fe200078e0a43 */
[----:B------:R-:W-:-:S02]  /*62c0*/  ISETP.GT.U32.AND P4, PT, R5, R65, PT ;  /* 0x000000410500720c */ /* 0x000fc40003f84070 */
[----:B------:R-:W-:Y:S01]  /*62d0*/  ISETP.GT.U32.AND P3, PT, R5, R63, PT ;  /* 0x0000003f0500720c */ /* 0x000fe20003f64070 */
[----:B------:R-:W-:Y:S01]  /*62e0*/  IMAD.HI.U32 R4, R6, R55, RZ ;  /* 0x0000003706047227 */ /* 0x000fe200078e00ff */
[----:B------:R-:W-:Y:S02]  /*62f0*/  ISETP.GE.AND P1, PT, R14, RZ, PT ;  /* 0x000000ff0e00720c */ /* 0x000fe40003f26270 */
[----:B------:R-:W-:Y:S01]  /*6300*/  ISETP.GE.AND P5, PT, R13, RZ, PT ;  /* 0x000000ff0d00720c */ /* 0x000fe20003fa6270 */
[----:B------:R-:W-:Y:S01]  /*6310*/  @!P6 IMAD.IADD R57, R57, 0x1, -R5 ;  /* 0x000000013939e824 */ /* 0x000fe200078e0a05 */
[C---:B------:R-:W-:Y:S01]  /*6320*/  LOP3.LUT R13, R7.reuse, 0x46, RZ, 0xfc, !PT ;  /* 0x00000046070d7812 */ /* 0x040fe200078efcff */
[----:B------:R-:W-:Y:S01]  /*6330*/  IMAD.MOV R4, RZ, RZ, -R4 ;  /* 0x000000ffff047224 */ /* 0x000fe200078e0a04 */
[----:B------:R-:W-:Y:S01]  /*6340*/  LOP3.LUT R14, R7, 0x3a, RZ, 0xfc, !PT ;  /* 0x0000003a070e7812 */ /* 0x000fe200078efcff */
[----:B------:R-:W-:Y:S01]  /*6350*/  @!P0 IMAD.MOV R61, RZ, RZ, -R61 ;  /* 0x000000ffff3d8224 */ /* 0x000fe200078e0a3d */
[C---:B------:R-:W-:Y:S01]  /*6360*/  ISETP.GT.U32.AND P6, PT, R5.reuse, R57, PT ;  /* 0x000000390500720c */ /* 0x040fe20003fc4070 */
[----:B------:R-:W-:Y:S01]  /*6370*/  IMAD R55, R5, R4, R55 ;  /* 0x0000000405377224 */ /* 0x000fe200078e0237 */
[----:B------:R-:W-:Y:S01]  /*6380*/  ISETP.GE.AND P0, PT, R11, RZ, PT ;  /* 0x000000ff0b00720c */ /* 0x000fe20003f06270 */
[----:B------:R-:W-:Y:S01]  /*6390*/  IMAD.HI.U32 R4, R6, R53, RZ ;  /* 0x0000003506047227 */ /* 0x000fe200078e00ff */
[----:B------:R-:W-:-:S02]  /*63a0*/  IABS R51, R13 ;  /* 0x0000000d00337213 */ /* 0x000fc40000000000 */
[----:B------:R-:W-:Y:S01]  /*63b0*/  IABS R38, R14 ;  /* 0x0000000e00267213 */ /* 0x000fe20000000000 */
[----:B------:R-:W-:Y:S02]  /*63c0*/  IMAD.MOV R4, RZ, RZ, -R4 ;  /* 0x000000ffff047224 */ /* 0x000fe400078e0a04 */
[----:B------:R-:W-:Y:S01]  /*63d0*/  @!P4 IMAD.IADD R65, R65, 0x1, -R5 ;  /* 0x000000014141c824 */ /* 0x000fe200078e0a05 */
[C---:B------:R-:W-:Y:S01]  /*63e0*/  ISETP.GT.U32.AND P4, PT, R5.reuse, R59, PT ;  /* 0x0000003b0500720c */ /* 0x040fe20003f84070 */
[----:B------:R-:W-:Y:S02]  /*63f0*/  IMAD R53, R5, R4, R53 ;  /* 0x0000000405357224 */ /* 0x000fe400078e0235 */
[--C-:B------:R-:W-:Y:S02]  /*6400*/  @!P6 IMAD.IADD R57, R57, 0x1, -R5.reuse ;  /* 0x000000013939e824 */ /* 0x100fe400078e0a05 */
[----:B------:R-:W-:Y:S01]  /*6410*/  @!P3 IMAD.IADD R63, R63, 0x1, -R5 ;  /* 0x000000013f3fb824 */ /* 0x000fe200078e0a05 */
[C---:B------:R-:W-:Y:S01]  /*6420*/  ISETP.GT.U32.AND P6, PT, R5.reuse, R53, PT ;  /* 0x000000350500720c */ /* 0x040fe20003fc4070 */
[----:B------:R-:W-:Y:S01]  /*6430*/  @!P2 IMAD.MOV R65, RZ, RZ, -R65 ;  /* 0x000000ffff41a224 */ /* 0x000fe200078e0a41 */
[----:B------:R-:W-:Y:S01]  /*6440*/  ISETP.GE.AND P3, PT, R8, RZ, PT ;  /* 0x000000ff0800720c */ /* 0x000fe20003f66270 */
[----:B------:R-:W-:Y:S01]  /*6450*/  @!P1 IMAD.MOV R63, RZ, RZ, -R63 ;  /* 0x000000ffff3f9224 */ /* 0x000fe200078e0a3f */
[----:B------:R-:W-:Y:S01]  /*6460*/  ISETP.GE.AND P2, PT, R10, RZ, PT ;  /* 0x000000ff0a00720c */ /* 0x000fe20003f46270 */
[----:B------:R-:W-:Y:S01]  /*6470*/  IMAD.HI.U32 R8, R6, R51, RZ ;  /* 0x0000003306087227 */ /* 0x000fe200078e00ff */
[----:B------:R-:W-:-:S02]  /*6480*/  ISETP.GT.U32.AND P1, PT, R5, R55, PT ;  /* 0x000000370500720c */ /* 0x000fc40003f24070 */
[----:B------:R-:W-:Y:S01]  /*6490*/  LOP3.LUT R10, R7, 0x44, RZ, 0xfc, !PT ;  /* 0x00000044070a7812 */ /* 0x000fe200078efcff */
[--C-:B------:R-:W-:Y:S02]  /*64a0*/  @!P4 IMAD.IADD R59, R59, 0x1, -R5.reuse ;  /* 0x000000013b3bc824 */ /* 0x100fe400078e0a05 */
[----:B------:R-:W-:Y:S01]  /*64b0*/  IMAD.MOV R8, RZ, RZ, -R8 ;  /* 0x000000ffff087224 */ /* 0x000fe200078e0a08 */
[----:B------:R-:W-:Y:S01]  /*64c0*/  IABS R11, R10 ;  /* 0x0000000a000b7213 */ /* 0x000fe20000000000 */
[----:B------:R-:W-:Y:S01]  /*64d0*/  @!P6 IMAD.IADD R53, R53, 0x1, -R5 ;  /* 0x000000013535e824 */ /* 0x000fe200078e0a05 */
[C---:B------:R-:W-:Y:S01]  /*64e0*/  ISETP.GT.U32.AND P4, PT, R5.reuse, R59, PT ;  /* 0x0000003b0500720c */ /* 0x040fe20003f84070 */
[----:B------:R-:W-:Y:S01]  /*64f0*/  @!P3 IMAD.MOV R57, RZ, RZ, -R57 ;  /* 0x000000ffff39b224 */ /* 0x000fe200078e0a39 */
[----:B------:R-:W-:Y:S01]  /*6500*/  ISETP.GE.AND P3, PT, R10, RZ, PT ;  /* 0x000000ff0a00720c */ /* 0x000fe20003f66270 */
[----:B------:R-:W-:Y:S01]  /*6510*/  IMAD.HI.U32 R4, R6, R11, RZ ;  /* 0x0000000b06047227 */ /* 0x000fe200078e00ff */
[----:B------:R-:W-:-:S03]  /*6520*/  ISETP.GT.U32.AND P6, PT, R5, R53, PT ;  /* 0x000000350500720c */ /* 0x000fc60003fc4070 */
[----:B------:R-:W-:Y:S02]  /*6530*/  @!P1 IMAD.IADD R55, R55, 0x1, -R5 ;  /* 0x0000000137379824 */ /* 0x000fe400078e0a05 */
[----:B------:R-:W-:Y:S02]  /*6540*/  IMAD.MOV R10, RZ, RZ, -R4 ;  /* 0x000000ffff0a7224 */ /* 0x000fe400078e0a04 */
[C---:B------:R-:W-:Y:S01]  /*6550*/  IMAD R51, R5.reuse, R8, R51 ;  /* 0x0000000805337224 */ /* 0x040fe200078e0233 */
[C---:B------:R-:W-:Y:S01]  /*6560*/  ISETP.GT.U32.AND P1, PT, R5.reuse, R55, PT ;  /* 0x000000370500720c */ /* 0x040fe20003f24070 */
[----:B------:R-:W-:Y:S01]  /*6570*/  IMAD R11, R5, R10, R11 ;  /* 0x0000000a050b7224 */ /* 0x000fe200078e020b */
[----:B------:R-:W-:Y:S01]  /*6580*/  LOP3.LUT R8, R7, 0x42, RZ, 0xfc, !PT ;  /* 0x0000004207087812 */ /* 0x000fe200078efcff */
[--C-:B------:R-:W-:Y:S01]  /*6590*/  @!P4 IMAD.IADD R59, R59, 0x1, -R5.reuse ;  /* 0x000000013b3bc824 */ /* 0x100fe200078e0a05 */
[----:B------:R-:W-:Y:S01]  /*65a0*/  ISETP.GE.AND P4, PT, R13, RZ, PT ;  /* 0x000000ff0d00720c */ /* 0x000fe20003f86270 */
[----:B------:R-:W-:Y:S01]  /*65b0*/  @!P6 IMAD.IADD R53, R53, 0x1, -R5 ;  /* 0x000000013535e824 */ /* 0x000fe200078e0a05 */
[C---:B------:R-:W-:Y:S01]  /*65c0*/  ISETP.GT.U32.AND P6, PT, R5.reuse, R11, PT ;  /* 0x0000000b0500720c */ /* 0x040fe20003fc4070 */
[----:B------:R-:W-:Y:S01]  /*65d0*/  @!P5 IMAD.MOV R59, RZ, RZ, -R59 ;  /* 0x000000ffff3bd224 */ /* 0x000fe200078e0a3b */
[----:B------:R-:W-:Y:S01]  /*65e0*/  ISETP.GT.U32.AND P5, PT, R5, R51, PT ;  /* 0x000000330500720c */ /* 0x000fe20003fa4070 */
[----:B------:R-:W-:Y:S01]  /*65f0*/  @!P0 IMAD.MOV R53, RZ, RZ, -R53 ;  /* 0x000000ffff358224 */ /* 0x000fe200078e0a35 */
[----:B------:R-:W-:-:S02]  /*6600*/  LOP3.LUT R13, R7, 0x40, RZ, 0xfc, !PT ;  /* 0x00000040070d7812 */ /* 0x000fc400078efcff */
[----:B------:R-:W-:Y:S01]  /*6610*/  IABS R120, R8 ;  /* 0x0000000800787213 */ /* 0x000fe20000000000 */
[----:B------:R-:W-:Y:S01]  /*6620*/  @!P1 IMAD.IADD R55, R55, 0x1, -R5 ;  /* 0x0000000137379824 */ /* 0x000fe200078e0a05 */
[----:B------:R-:W-:Y:S02]  /*6630*/  IABS R88, R13 ;  /* 0x0000000d00587213 */ /* 0x000fe40000000000 */
[----:B------:R-:W-:Y:S01]  /*6640*/  ISETP.GE.AND P1, PT, R8, RZ, PT ;  /* 0x000000ff0800720c */ /* 0x000fe20003f26270 */
[----:B------:R-:W-:-:S04]  /*6650*/  IMAD.HI.U32 R4, R6, R120, RZ ;  /* 0x0000007806047227 */ /* 0x000fc800078e00ff */
[----:B------:R-:W-:Y:S01]  /*6660*/  @!P2 IMAD.MOV R55, RZ, RZ, -R55 ;  /* 0x000000ffff37a224 */ /* 0x000fe200078e0a37 */
[----:B------:R-:W-:Y:S01]  /*6670*/  ISETP.GE.AND P2, PT, R13, RZ, PT ;  /* 0x000000ff0d00720c */ /* 0x000fe20003f46270 */
[----:B------:R-:W-:Y:S01]  /*6680*/  @!P6 IMAD.IADD R11, R11, 0x1, -R5 ;  /* 0x000000010b0be824 */ /* 0x000fe200078e0a05 */
[----:B------:R-:W-:Y:S01]  /*6690*/  LOP3.LUT R13, R7, 0x3c, RZ, 0xfc, !PT ;  /* 0x0000003c070d7812 */ /* 0x000fe200078efcff */
[----:B------:R-:W-:-:S03]  /*66a0*/  IMAD.HI.U32 R8, R6, R88, RZ ;  /* 0x0000005806087227 */ /* 0x000fc600078e00ff */
[----:B------:R-:W-:Y:S01]  /*66b0*/  IABS R86, R13 ;  /* 0x0000000d00567213 */ /* 0x000fe20000000000 */
[----:B------:R-:W-:Y:S01]  /*66c0*/  @!P5 IMAD.IADD R51, R51, 0x1, -R5 ;  /* 0x000000013333d824 */ /* 0x000fe200078e0a05 */
[C---:B------:R-:W-:Y:S01]  /*66d0*/  ISETP.GT.U32.AND P6, PT, R5.reuse, R11, PT ;  /* 0x0000000b0500720c */ /* 0x040fe20003fc4070 */
[----:B------:R-:W-:Y:S02]  /*66e0*/  IMAD.MOV R4, RZ, RZ, -R4 ;  /* 0x000000ffff047224 */ /* 0x000fe400078e0a04 */
[----:B------:R-:W-:Y:S01]  /*66f0*/  IMAD.MOV R8, RZ, RZ, -R8 ;  /* 0x000000ffff087224 */ /* 0x000fe200078e0a08 */
[C---:B------:R-:W-:Y:S01]  /*6700*/  ISETP.GT.U32.AND P5, PT, R5.reuse, R51, PT ;  /* 0x000000330500720c */ /* 0x040fe20003fa4070 */
[----:B------:R-:W-:Y:S01]  /*6710*/  IMAD R120, R5, R4, R120 ;  /* 0x0000000405787224 */ /* 0x000fe200078e0278 */
[----:B------:R-:W-:Y:S01]  /*6720*/  LOP3.LUT R4, R7, 0x3e, RZ, 0xfc, !PT ;  /* 0x0000003e07047812 */ /* 0x000fe200078efcff */
[C---:B------:R-:W-:Y:S02]  /*6730*/  IMAD R88, R5.reuse, R8, R88 ;  /* 0x0000000805587224 */ /* 0x040fe400078e0258 */
[----:B------:R-:W-:Y:S01]  /*6740*/  IMAD.HI.U32 R8, R6, R86, RZ ;  /* 0x0000005606087227 */ /* 0x000fe200078e00ff */
[----:B------:R-:W-:-:S02]  /*6750*/  ISETP.GT.U32.AND P0, PT, R5, R120, PT ;  /* 0x000000780500720c */ /* 0x000fc40003f04070 */
[----:B------:R-:W-:Y:S01]  /*6760*/  IABS R40, R4 ;  /* 0x0000000400287213 */ /* 0x000fe20000000000 */
[----:B------:R-:W-:Y:S02]  /*6770*/  IMAD.MOV R8, RZ, RZ, -R8 ;  /* 0x000000ffff087224 */ /* 0x000fe400078e0a08 */
[--C-:B------:R-:W-:Y:S01]  /*6780*/  @!P6 IMAD.IADD R11, R11, 0x1, -R5.reuse ;  /* 0x000000010b0be824 */ /* 0x100fe200078e0a05 */
[----:B------:R-:W-:Y:S01]  /*6790*/  ISETP.GE.AND P6, PT, R13, RZ, PT ;  /* 0x000000ff0d00720c */ /* 0x000fe20003fc6270 */
[----:B------:R-:W-:Y:S01]  /*67a0*/  IMAD R86, R5, R8, R86 ;  /* 0x0000000805567224 */ /* 0x000fe200078e0256 */
[----:B------:R-:W-:Y:S01]  /*67b0*/  LOP3.LUT R13, R7, 0x34, RZ, 0xfc, !PT ;  /* 0x00000034070d7812 */ /* 0x000fe200078efcff */
[----:B------:R-:W-:Y:S01]  /*67c0*/  @!P5 IMAD.IADD R51, R51, 0x1, -R5 ;  /* 0x000000013333d824 */ /* 0x000fe200078e0a05 */
[----:B------:R-:W-:Y:S01]  /*67d0*/  ISETP.GE.AND P5, PT, R4, RZ, PT ;  /* 0x000000ff0400720c */ /* 0x000fe20003fa6270 */
[----:B------:R-:W-:Y:S01]  /*67e0*/  @!P3 IMAD.MOV R11, RZ, RZ, -R11 ;  /* 0x000000ffff0bb224 */ /* 0x000fe200078e0a0b */
[C---:B------:R-:W-:Y:S01]  /*67f0*/  ISETP.GT.U32.AND P3, PT, R5.reuse, R86, PT ;  /* 0x000000560500720c */ /* 0x040fe20003f64070 */
[----:B------:R-:W-:Y:S01]  /*6800*/  @!P0 IMAD.IADD R120, R120, 0x1, -R5 ;  /* 0x0000000178788824 */ /* 0x000fe200078e0a05 */
[----:B------:R-:W-:Y:S01]  /*6810*/  IABS R80, R13 ;  /* 0x0000000d00507213 */ /* 0x000fe20000000000 */
[----:B------:R-:W-:Y:S01]  /*6820*/  @!P4 IMAD.MOV R51, RZ, RZ, -R51 ;  /* 0x000000ffff33c224 */ /* 0x000fe200078e0a33 */
[C---:B------:R-:W-:Y:S01]  /*6830*/  ISETP.GT.U32.AND P4, PT, R5.reuse, R88, PT ;  /* 0x000000580500720c */ /* 0x040fe20003f84070 */
[----:B------:R-:W-:Y:S01]  /*6840*/  IMAD.HI.U32 R4, R6, R40, RZ ;  /* 0x0000002806047227 */ /* 0x000fe200078e00ff */
[----:B------:R-:W-:-:S03]  /*6850*/  ISETP.GT.U32.AND P0, PT, R5, R120, PT ;  /* 0x000000780500720c */ /* 0x000fc60003f04070 */
[----:B------:R-:W-:Y:S02]  /*6860*/  IMAD.MOV R10, RZ, RZ, -R4 ;  /* 0x000000ffff0a7224 */ /* 0x000fe400078e0a04 */
[----:B------:R-:W-:-:S04]  /*6870*/  IMAD.HI.U32 R4, R6, R38, RZ ;  /* 0x0000002606047227 */ /* 0x000fc800078e00ff */
[----:B------:R-:W-:Y:S01]  /*6880*/  IMAD R40, R5, R10, R40 ;  /* 0x0000000a05287224 */ /* 0x000fe200078e0228 */
[----:B------:R-:W-:Y:S01]  /*6890*/  LOP3.LUT R10, R7, 0x36, RZ, 0xfc, !PT ;  /* 0x00000036070a7812 */ /* 0x000fe200078efcff */
[--C-:B------:R-:W-:Y:S02]  /*68a0*/  @!P3 IMAD.IADD R86, R86, 0x1, -R5.reuse ;  /* 0x000000015656b824 */ /* 0x100fe400078e0a05 */
[----:B------:R-:W-:Y:S01]  /*68b0*/  IMAD.MOV R4, RZ, RZ, -R4 ;  /* 0x000000ffff047224 */ /* 0x000fe200078e0a04 */
[----:B------:R-:W-:Y:S01]  /*68c0*/  IABS R82, R10 ;  /* 0x0000000a00527213 */ /* 0x000fe20000000000 */
[--C-:B------:R-:W-:Y:S01]  /*68d0*/  @!P4 IMAD.IADD R88, R88, 0x1, -R5.reuse ;  /* 0x000000015858c824 */ /* 0x100fe200078e0a05 */
[C---:B------:R-:W-:Y:S01]  /*68e0*/  ISETP.GT.U32.AND P3, PT, R5.reuse, R86, PT ;  /* 0x000000560500720c */ /* 0x040fe20003f64070 */
[----:B------:R-:W-:Y:S01]  /*68f0*/  @!P0 IMAD.IADD R120, R120, 0x1, -R5 ;  /* 0x0000000178788824 */ /* 0x000fe200078e0a05 */
[C---:B------:R-:W-:Y:S01]  /*6900*/  ISETP.GT.U32.AND P0, PT, R5.reuse, R40, PT ;  /* 0x000000280500720c */ /* 0x040fe20003f04070 */
[C---:B------:R-:W-:Y:S01]  /*6910*/  IMAD R38, R5.reuse, R4, R38 ;  /* 0x0000000405267224 */ /* 0x040fe200078e0226 */
[----:B------:R-:W-:Y:S01]  /*6920*/  ISETP.GT.U32.AND P4, PT, R5, R88, PT ;  /* 0x000000580500720c */ /* 0x000fe20003f84070 */
[----:B------:R-:W-:-:S04]  /*6930*/  IMAD.HI.U32 R4, R6, R82, RZ ;  /* 0x0000005206047227 */ /* 0x000fc800078e00ff */
[----:B------:R-:W-:Y:S02]  /*6940*/  IMAD.MOV R4, RZ, RZ, -R4 ;  /* 0x000000ffff047224 */ /* 0x000fe400078e0a04 */
[----:B------:R-:W-:-:S04]  /*6950*/  IMAD.HI.U32 R8, R6, R84, RZ ;  /* 0x0000005406087227 */ /* 0x000fc800078e00ff */
[C---:B------:R-:W-:Y:S02]  /*6960*/  IMAD R82, R5.reuse, R4, R82 ;  /* 0x0000000405527224 */ /* 0x040fe400078e0252 */
[----:B------:R-:W-:Y:S02]  /*6970*/  IMAD.MOV R8, RZ, RZ, -R8 ;  /* 0x000000ffff087224 */ /* 0x000fe400078e0a08 */
[--C-:B------:R-:W-:Y:S01]  /*6980*/  @!P3 IMAD.IADD R86, R86, 0x1, -R5.reuse ;  /* 0x000000015656b824 */ /* 0x100fe200078e0a05 */
[C---:B------:R-:W-:Y:S01]  /*6990*/  ISETP.GT.U32.AND P3, PT, R5.reuse, R82, PT ;  /* 0x000000520500720c */ /* 0x040fe20003f64070 */
[C---:B------:R-:W-:Y:S02]  /*69a0*/  IMAD R84, R5.reuse, R8, R84 ;  /* 0x0000000805547224 */ /* 0x040fe400078e0254 */
[--C-:B------:R-:W-:Y:S02]  /*69b0*/  @!P0 IMAD.IADD R40, R40, 0x1, -R5.reuse ;  /* 0x0000000128288824 */ /* 0x100fe400078e0a05 */
[----:B------:R-:W-:Y:S01]  /*69c0*/  @!P4 IMAD.IADD R88, R88, 0x1, -R5 ;  /* 0x000000015858c824 */ /* 0x000fe200078e0a05 */
[C---:B------:R-:W-:Y:S01]  /*69d0*/  ISETP.GT.U32.AND P4, PT, R5.reuse, R38, PT ;  /* 0x000000260500720c */ /* 0x040fe20003f84070 */
[----:B------:R-:W-:Y:S01]  /*69e0*/  @!P1 IMAD.MOV R120, RZ, RZ, -R120 ;  /* 0x000000ffff789224 */ /* 0x000fe200078e0a78 */
[C---:B------:R-:W-:Y:S01]  /*69f0*/  ISETP.GT.U32.AND P0, PT, R5.reuse, R40, PT ;  /* 0x000000280500720c */ /* 0x040fe20003f04070 */
[----:B------:R-:W-:Y:S01]  /*6a00*/  @!P2 IMAD.MOV R88, RZ, RZ, -R88 ;  /* 0x000000ffff58a224 */ /* 0x000fe200078e0a58 */
[----:B------:R-:W-:Y:S01]  /*6a10*/  ISETP.GT.U32.AND P2, PT, R5, R84, PT ;  /* 0x000000540500720c */ /* 0x000fe20003f44070 */
[----:B------:R-:W-:Y:S01]  /*6a20*/  IMAD.HI.U32 R4, R6, R80, RZ ;  /* 0x0000005006047227 */ /* 0x000fe200078e00ff */
[----:B------:R-:W-:-:S02]  /*6a30*/  ISETP.GE.AND P1, PT, R14, RZ, PT ;  /* 0x000000ff0e00720c */ /* 0x000fc40003f26270 */
[----:B------:R-:W-:Y:S01]  /*6a40*/  LOP3.LUT R14, R7, 0x32, RZ, 0xfc, !PT ;  /* 0x00000032070e7812 */ /* 0x000fe200078efcff */
[--C-:B------:R-:W-:Y:S02]  /*6a50*/  @!P3 IMAD.IADD R82, R82, 0x1, -R5.reuse ;  /* 0x000000015252b824 */ /* 0x100fe400078e0a05 */
[----:B------:R-:W-:Y:S01]  /*6a60*/  IMAD.MOV R4, RZ, RZ, -R4 ;  /* 0x000000ffff047224 */ /* 0x000fe200078e0a04 */
[----:B------:R-:W-:Y:S01]  /*6a70*/  IABS R78, R14 ;  /* 0x0000000e004e7213 */ /* 0x000fe20000000000 */
[--C-:B------:R-:W-:Y:S01]  /*6a80*/  @!P4 IMAD.IADD R38, R38, 0x1, -R5.reuse ;  /* 0x000000012626c824 */ /* 0x100fe200078e0a05 */
[----:B------:R-:W-:Y:S01]  /*6a90*/  ISETP.GT.U32.AND P3, PT, R5, R82, PT ;  /* 0x000000520500720c */ /* 0x000fe20003f64070 */
[--C-:B------:R-:W-:Y:S01]  /*6aa0*/  @!P0 IMAD.IADD R40, R40, 0x1, -R5.reuse ;  /* 0x0000000128288824 */ /* 0x100fe200078e0a05 */
[----:B------:R-:W-:Y:S01]  /*6ab0*/  ISETP.GE.AND P0, PT, R15, RZ, PT ;  /* 0x000000ff0f00720c */ /* 0x000fe20003f06270 */
[----:B------:R-:W-:Y:S01]  /*6ac0*/  @!P2 IMAD.IADD R84, R84, 0x1, -R5 ;  /* 0x000000015454a824 */ /* 0x000fe200078e0a05 */
[----:B------:R-:W-:Y:S01]  /*6ad0*/  ISETP.GE.AND P2, PT, R10, RZ, PT ;  /* 0x000000ff0a00720c */ /* 0x000fe20003f46270 */
[----:B------:R-:W-:Y:S01]  /*6ae0*/  @!P5 IMAD.MOV R40, RZ, RZ, -R40 ;  /* 0x000000ffff28d224 */ /* 0x000fe200078e0a28 */
[C---:B------:R-:W-:Y:S01]  /*6af0*/  ISETP.GT.U32.AND P4, PT, R5.reuse, R38, PT ;  /* 0x000000260500720c */ /* 0x040fe20003f84070 */
[----:B------:R-:W-:Y:S01]  /*6b00*/  IMAD.HI.U32 R8, R6, R78, RZ ;  /* 0x0000004e06087227 */ /* 0x000fe200078e00ff */
[----:B------:R-:W-:-:S02]  /*6b10*/  ISETP.GT.U32.AND P5, PT, R5, R84, PT ;  /* 0x000000540500720c */ /* 0x000fc40003fa4070 */
[C---:B------:R-:W-:Y:S01]  /*6b20*/  LOP3.LUT R10, R7.reuse, 0x2c, RZ, 0xfc, !PT ;  /* 0x0000002c070a7812 */ /* 0x040fe200078efcff */
[----:B------:R-:W-:Y:S01]  /*6b30*/  IMAD.MOV R8, RZ, RZ, -R8 ;  /* 0x000000ffff087224 */ /* 0x000fe200078e0a08 */
[----:B------:R-:W-:Y:S01]  /*6b40*/  LOP3.LUT R15, R7, 0x26, RZ, 0xfc, !PT ;  /* 0x00000026070f7812 */ /* 0x000fe200078efcff */
[--C-:B------:R-:W-:Y:S01]  /*6b50*/  @!P3 IMAD.IADD R82, R82, 0x1, -R5.reuse ;  /* 0x000000015252b824 */ /* 0x100fe200078e0a05 */
[----:B------:R-:W-:Y:S01]  /*6b60*/  ISETP.GE.AND P3, PT, R10, RZ, PT ;  /* 0x000000ff0a00720c */ /* 0x000fe20003f66270 */
[----:B------:R-:W-:Y:S01]  /*6b70*/  IMAD R78, R5, R8, R78 ;  /* 0x00000008054e7224 */ /* 0x000fe200078e024e */
[----:B------:R-:W-:Y:S01]  /*6b80*/  LOP3.LUT R8, R7, 0x2e, RZ, 0xfc, !PT ;  /* 0x0000002e07087812 */ /* 0x000fe200078efcff */
[----:B------:R-:W-:Y:S01]  /*6b90*/  IMAD R80, R5, R4, R80 ;  /* 0x0000000405507224 */ /* 0x000fe200078e0250 */
[----:B------:R-:W-:Y:S01]  /*6ba0*/  LOP3.LUT R4, R7, 0x30, RZ, 0xfc, !PT ;  /* 0x0000003007047812 */ /* 0x000fe200078efcff */
[----:B------:R-:W-:Y:S01]  /*6bb0*/  @!P2 IMAD.MOV R82, RZ, RZ, -R82 ;  /* 0x000000ffff52a224 */ /* 0x000fe200078e0a52 */
[C---:B------:R-:W-:Y:S01]  /*6bc0*/  ISETP.GT.U32.AND P2, PT, R5.reuse, R78, PT ;  /* 0x0000004e0500720c */ /* 0x040fe20003f44070 */
[--C-:B------:R-:W-:Y:S01]  /*6bd0*/  @!P5 IMAD.IADD R84, R84, 0x1, -R5.reuse ;  /* 0x000000015454d824 */ /* 0x100fe200078e0a05 */
[----:B------:R-:W-:Y:S01]  /*6be0*/  ISETP.GT.U32.AND P5, PT, R5, R80, PT ;  /* 0x000000500500720c */ /* 0x000fe20003fa4070 */
[----:B------:R-:W-:Y:S01]  /*6bf0*/  @!P4 IMAD.IADD R38, R38, 0x1, -R5 ;  /* 0x000000012626c824 */ /* 0x000fe200078e0a05 */
[----:B------:R-:W-:Y:S01]  /*6c00*/  IABS R76, R4 ;  /* 0x00000004004c7213 */ /* 0x000fe20000000000 */
[----:B------:R-:W-:Y:S01]  /*6c10*/  @!P6 IMAD.MOV R86, RZ, RZ, -R86 ;  /* 0x000000ffff56e224 */ /* 0x000fe200078e0a56 */
[----:B------:R-:W-:Y:S01]  /*6c20*/  IABS R28, R8 ;  /* 0x00000008001c7213 */ /* 0x000fe20000000000 */
[----:B------:R-:W-:Y:S01]  /*6c30*/  @!P1 IMAD.MOV R38, RZ, RZ, -R38 ;  /* 0x000000ffff269224 */ /* 0x000fe200078e0a26 */
[----:B------:R-:W-:Y:S01]  /*6c40*/  ISETP.GE.AND P1, PT, R4, RZ, PT ;  /* 0x000000ff0400720c */ /* 0x000fe20003f26270 */
[----:B------:R-:W-:Y:S01]  /*6c50*/  IMAD.HI.U32 R4, R6, R76, RZ ;  /* 0x0000004c06047227 */ /* 0x000fe200078e00ff */
[----:B------:R-:W-:-:S02]  /*6c60*/  ISETP.GE.AND P6, PT, R13, RZ, PT ;  /* 0x000000ff0d00720c */ /* 0x000fc40003fc6270 */
[----:B------:R-:W-:Y:S01]  /*6c70*/  LOP3.LUT R13, R7, 0x2a, RZ, 0xfc, !PT ;  /* 0x0000002a070d7812 */ /* 0x000fe200078efcff */
[--C-:B------:R-:W-:Y:S01]  /*6c80*/  @!P2 IMAD.IADD R78, R78, 0x1, -R5.reuse ;  /* 0x000000014e4ea824 */ /* 0x100fe200078e0a05 */
[----:B------:R-:W-:Y:S01]  /*6c90*/  IABS R26, R10 ;  /* 0x0000000a001a7213 */ /* 0x000fe20000000000 */
[----:B------:R-:W-:Y:S01]  /*6ca0*/  @!P5 IMAD.IADD R80, R80, 0x1, -R5 ;  /* 0x000000015050d824 */ /* 0x000fe200078e0a05 */
[----:B------:R-:W-:Y:S01]  /*6cb0*/  ISETP.GE.AND P4, PT, R14, RZ, PT ;  /* 0x000000ff0e00720c */ /* 0x000fe20003f86270 */
[----:B------:R-:W-:Y:S01]  /*6cc0*/  IMAD.MOV R4, RZ, RZ, -R4 ;  /* 0x000000ffff047224 */ /* 0x000fe200078e0a04 */
[C---:B------:R-:W-:Y:S01]  /*6cd0*/  ISETP.GT.U32.AND P2, PT, R5.reuse, R78, PT ;  /* 0x0000004e0500720c */ /* 0x040fe20003f44070 */
[----:B------:R-:W-:Y:S01]  /*6ce0*/  @!P0 IMAD.MOV R84, RZ, RZ, -R84 ;  /* 0x000000ffff548224 */ /* 0x000fe200078e0a54 */
[C---:B------:R-:W-:Y:S01]  /*6cf0*/  ISETP.GT.U32.AND P5, PT, R5.reuse, R80, PT ;  /* 0x000000500500720c */ /* 0x040fe20003fa4070 */
[----:B------:R-:W-:Y:S01]  /*6d00*/  IMAD R76, R5, R4, R76 ;  /* 0x00000004054c7224 */ /* 0x000fe200078e024c */
[----:B------:R-:W-:Y:S01]  /*6d10*/  IABS R24, R13 ;  /* 0x0000000d00187213 */ /* 0x000fe20000000000 */
[----:B------:R-:W-:Y:S01]  /*6d20*/  IMAD.HI.U32 R4, R6, R28, RZ ;  /* 0x0000001c06047227 */ /* 0x000fe200078e00ff */
[----:B------:R-:W-:-:S02]  /*6d30*/  LOP3.LUT R14, R7, 0x28, RZ, 0xfc, !PT ;  /* 0x00000028070e7812 */ /* 0x000fc400078efcff */
[----:B------:R-:W-:Y:S01]  /*6d40*/  ISETP.GE.AND P0, PT, R8, RZ, PT ;  /* 0x000000ff0800720c */ /* 0x000fe20003f06270 */
[----:B------:R-:W-:Y:S01]  /*6d50*/  IMAD.MOV R10, RZ, RZ, -R4 ;  /* 0x000000ffff0a7224 */ /* 0x000fe200078e0a04 */
[----:B------:R-:W-:Y:S01]  /*6d60*/  IABS R74, R14 ;  /* 0x0000000e004a7213 */ /* 0x000fe20000000000 */
[----:B------:R-:W-:Y:S01]  /*6d70*/  IMAD.HI.U32 R4, R6, R24, RZ ;  /* 0x0000001806047227 */ /* 0x000fe200078e00ff */
[----:B------:R-:W-:-:S03]  /*6d80*/  IABS R72, R15 ;  /* 0x0000000f00487213 */ /* 0x000fc60000000000 */
[C---:B------:R-:W-:Y:S02]  /*6d90*/  IMAD R28, R5.reuse, R10, R28 ;  /* 0x0000000a051c7224 */ /* 0x040fe400078e021c */
[--C-:B------:R-:W-:Y:S02]  /*6da0*/  @!P2 IMAD.IADD R78, R78, 0x1, -R5.reuse ;  /* 0x000000014e4ea824 */ /* 0x100fe400078e0a05 */
[----:B------:R-:W-:Y:S01]  /*6db0*/  @!P5 IMAD.IADD R80, R80, 0x1, -R5 ;  /* 0x000000015050d824 */ /* 0x000fe200078e0a05 */
[C---:B------:R-:W-:Y:S01]  /*6dc0*/  ISETP.GT.U32.AND P2, PT, R5.reuse, R28, PT ;  /* 0x0000001c0500720c */ /* 0x040fe20003f44070 */
[----:B------:R-:W-:Y:S01]  /*6dd0*/  IMAD.MOV R10, RZ, RZ, -R4 ;  /* 0x000000ffff0a7224 */ /* 0x000fe200078e0a04 */
[----:B------:R-:W-:Y:S01]  /*6de0*/  ISETP.GT.U32.AND P5, PT, R5, R76, PT ;  /* 0x0000004c0500720c */ /* 0x000fe20003fa4070 */
[----:B------:R-:W-:-:S04]  /*6df0*/  IMAD.HI.U32 R8, R6, R26, RZ ;  /* 0x0000001a06087227 */ /* 0x000fc800078e00ff */
[----:B------:R-:W-:-:S04]  /*6e00*/  IMAD.HI.U32 R4, R6, R74, RZ ;  /* 0x0000004a06047227 */ /* 0x000fc800078e00ff */
[----:B------:R-:W-:Y:S02]  /*6e10*/  IMAD.MOV R8, RZ, RZ, -R8 ;  /* 0x000000ffff087224 */ /* 0x000fe400078e0a08 */
[----:B------:R-:W-:Y:S01]  /*6e20*/  IMAD R24, R5, R10, R24 ;  /* 0x0000000a05187224 */ /* 0x000fe200078e0218 */
[----:B------:R-:W-:Y:S01]  /*6e30*/  LOP3.LUT R10, R7, 0x24, RZ, 0xfc, !PT ;  /* 0x00000024070a7812 */ /* 0x000fe200078efcff */
[----:B------:R-:W-:Y:S02]  /*6e40*/  IMAD.MOV R4, RZ, RZ, -R4 ;  /* 0x000000ffff047224 */ /* 0x000fe400078e0a04 */
[C---:B------:R-:W-:Y:S01]  /*6e50*/  IMAD R26, R5.reuse, R8, R26 ;  /* 0x00000008051a7224 */ /* 0x040fe200078e021a */
[----:B------:R-:W-:Y:S01]  /*6e60*/  IABS R70, R10 ;  /* 0x0000000a00467213 */ /* 0x000fe20000000000 */
[C---:B------:R-:W-:Y:S02]  /*6e70*/  IMAD R74, R5.reuse, R4, R74 ;  /* 0x00000004054a7224 */ /* 0x040fe400078e024a */
[----:B------:R-:W-:Y:S01]  /*6e80*/  @!P4 IMAD.MOV R78, RZ, RZ, -R78 ;  /* 0x000000ffff4ec224 */ /* 0x000fe200078e0a4e */
[C---:B------:R-:W-:Y:S01]  /*6e90*/  ISETP.GT.U32.AND P4, PT, R5.reuse, R24, PT ;  /* 0x000000180500720c */ /* 0x040fe20003f84070 */
[----:B------:R-:W-:Y:S01]  /*6ea0*/  @!P6 IMAD.MOV R80, RZ, RZ, -R80 ;  /* 0x000000ffff50e224 */ /* 0x000fe200078e0a50 */
[C---:B------:R-:W-:Y:S01]  /*6eb0*/  ISETP.GT.U32.AND P6, PT, R5.reuse, R26, PT ;  /* 0x0000001a0500720c */ /* 0x040fe20003fc4070 */
[--C-:B------:R-:W-:Y:S01]  /*6ec0*/  @!P2 IMAD.IADD R28, R28, 0x1, -R5.reuse ;  /* 0x000000011c1ca824 */ /* 0x100fe200078e0a05 */
[----:B------:R-:W-:Y:S01]  /*6ed0*/  ISETP.GT.U32.AND P2, PT, R5, R74, PT ;  /* 0x0000004a0500720c */ /* 0x000fe20003f44070 */
[----:B------:R-:W-:-:S02]  /*6ee0*/  @!P5 IMAD.IADD R76, R76, 0x1, -R5 ;  /* 0x000000014c4cd824 */ /* 0x000fc400078e0a05 */
[----:B------:R-:W-:-:S03]  /*6ef0*/  IMAD.HI.U32 R4, R6, R72, RZ ;  /* 0x0000004806047227 */ /* 0x000fc600078e00ff */
[C---:B------:R-:W-:Y:S01]  /*6f00*/  ISETP.GT.U32.AND P5, PT, R5.reuse, R76, PT ;  /* 0x0000004c0500720c */ /* 0x040fe20003fa4070 */
[----:B------:R-:W-:Y:S02]  /*6f10*/  IMAD.MOV R4, RZ, RZ, -R4 ;  /* 0x000000ffff047224 */ /* 0x000fe400078e0a04 */
[--C-:B------:R-:W-:Y:S02]  /*6f20*/  @!P4 IMAD.IADD R24, R24, 0x1, -R5.reuse ;  /* 0x000000011818c824 */ /* 0x100fe400078e0a05 */
[--C-:B------:R-:W-:Y:S01]  /*6f30*/  @!P6 IMAD.IADD R26, R26, 0x1, -R5.reuse ;  /* 0x000000011a1ae824 */ /* 0x100fe200078e0a05 */
[C---:B------:R-:W-:Y:S01]  /*6f40*/  ISETP.GT.U32.AND P6, PT, R5.reuse, R28, PT ;  /* 0x0000001c0500720c */ /* 0x040fe20003fc4070 */
[----:B------:R-:W-:Y:S01]  /*6f50*/  @!P2 IMAD.IADD R74, R74, 0x1, -R5 ;  /* 0x000000014a4aa824 */ /* 0x000fe200078e0a05 */
[C---:B------:R-:W-:Y:S01]  /*6f60*/  ISETP.GT.U32.AND P2, PT, R5.reuse, R24, PT ;  /* 0x000000180500720c */ /* 0x040fe20003f44070 */
[C---:B------:R-:W-:Y:S01]  /*6f70*/  IMAD R72, R5.reuse, R4, R72 ;  /* 0x0000000405487224 */ /* 0x040fe200078e0248 */
[----:B------:R-:W-:Y:S01]  /*6f80*/  ISETP.GT.U32.AND P4, PT, R5, R26, PT ;  /* 0x0000001a0500720c */ /* 0x000fe20003f84070 */
[----:B------:R-:W-:-:S04]  /*6f90*/  IMAD.HI.U32 R4, R6, R70, RZ ;  /* 0x0000004606047227 */ /* 0x000fc800078e00ff */
[--C-:B------:R-:W-:Y:S01]  /*6fa0*/  @!P5 IMAD.IADD R76, R76, 0x1, -R5.reuse ;  /* 0x000000014c4cd824 */ /* 0x100fe200078e0a05 */
[----:B------:R-:W-:Y:S01]  /*6fb0*/  ISETP.GE.AND P5, PT, R13, RZ, PT ;  /* 0x000000ff0d00720c */ /* 0x000fe20003fa6270 */
[----:B------:R-:W-:Y:S01]  /*6fc0*/  IMAD.MOV R4, RZ, RZ, -R4 ;  /* 0x000000ffff047224 */ /* 0x000fe200078e0a04 */
[----:B------:R-:W-:Y:S01]  /*6fd0*/  LOP3.LUT R13, R7, 0x22, RZ, 0xfc, !PT ;  /* 0x00000022070d7812 */ /* 0x000fe200078efcff */
[----:B------:R-:W-:Y:S01]  /*6fe0*/  @!P1 IMAD.MOV R76, RZ, RZ, -R76 ;  /* 0x000000ffff4c9224 */ /* 0x000fe200078e0a4c */
[C---:B------:R-:W-:Y:S01]  /*6ff0*/  ISETP.GT.U32.AND P1, PT, R5.reuse, R74, PT ;  /* 0x0000004a0500720c */ /* 0x040fe20003f24070 */
[C---:B------:R-:W-:Y:S01]  /*7000*/  IMAD R70, R5.reuse, R4, R70 ;  /* 0x0000000405467224 */ /* 0x040fe200078e0246 */
[----:B------:R-:W-:Y:S01]  /*7010*/  IABS R68, R13 ;  /* 0x0000000d00447213 */ /* 0x000fe20000000000 */
[--C-:B------:R-:W-:Y:S02]  /*7020*/  @!P2 IMAD.IADD R24, R24, 0x1, -R5.reuse ;  /* 0x000000011818a824 */ /* 0x100fe400078e0a05 */
[----:B------:R-:W-:Y:S01]  /*7030*/  @!P4 IMAD.IADD R26, R26, 0x1, -R5 ;  /* 0x000000011a1ac824 */ /* 0x000fe200078e0a05 */
[----:B------:R-:W-:Y:S01]  /*7040*/  ISETP.GT.U32.AND P2, PT, R5, R70, PT ;  /* 0x000000460500720c */ /* 0x000fe20003f44070 */
[----:B------:R-:W-:Y:S01]  /*7050*/  IMAD.HI.U32 R4, R6, R68, RZ ;  /* 0x0000004406047227 */ /* 0x000fe200078e00ff */
[----:B------:R-:W-:-:S02]  /*7060*/  ISETP.GE.AND P4, PT, R14, RZ, PT ;  /* 0x000000ff0e00720c */ /* 0x000fc40003f86270 */
[----:B------:R-:W-:Y:S01]  /*7070*/  LOP3.LUT R14, R7, 0x1e, RZ, 0xfc, !PT ;  /* 0x0000001e070e7812 */ /* 0x000fe200078efcff */
[----:B------:R-:W-:-:S04]  /*7080*/  IMAD.HI.U32 R8, R6, R66, RZ ;  /* 0x0000004206087227 */ /* 0x000fc800078e00ff */
[----:B------:R-:W-:Y:S02]  /*7090*/  IMAD.MOV R4, RZ, RZ, -R4 ;  /* 0x000000ffff047224 */ /* 0x000fe400078e0a04 */
[--C-:B------:R-:W-:Y:S01]  /*70a0*/  @!P6 IMAD.IADD R28, R28, 0x1, -R5.reuse ;  /* 0x000000011c1ce824 */ /* 0x100fe200078e0a05 */
[C---:B------:R-:W-:Y:S01]  /*70b0*/  ISETP.GT.U32.AND P6, PT, R5.reuse, R72, PT ;  /* 0x000000480500720c */ /* 0x040fe20003fc4070 */
[----:B------:R-:W-:Y:S02]  /*70c0*/  IMAD.MOV R8, RZ, RZ, -R8 ;  /* 0x000000ffff087224 */ /* 0x000fe400078e0a08 */
[----:B------:R-:W-:Y:S02]  /*70d0*/  IMAD R68, R5, R4, R68 ;  /* 0x0000000405447224 */ /* 0x000fe400078e0244 */
[--C-:B------:R-:W-:Y:S01]  /*70e0*/  @!P1 IMAD.IADD R74, R74, 0x1, -R5.reuse ;  /* 0x000000014a4a9824 */ /* 0x100fe200078e0a05 */
[----:B------:R-:W-:Y:S01]  /*70f0*/  ISETP.GE.AND P1, PT, R15, RZ, PT ;  /* 0x000000ff0f00720c */ /* 0x000fe20003f26270 */
[----:B------:R-:W-:Y:S01]  /*7100*/  IMAD R66, R5, R8, R66 ;  /* 0x0000000805427224 */ /* 0x000fe200078e0242 */
[----:B------:R-:W-:Y:S01]  /*7110*/  LOP3.LUT R15, R7, 0x1c, RZ, 0xfc, !PT ;  /* 0x0000001c070f7812 */ /* 0x000fe200078efcff */
[----:B------:R-:W-:-:S02]  /*7120*/  @!P2 IMAD.IADD R70, R70, 0x1, -R5 ;  /* 0x000000014646a824 */ /* 0x000fc400078e0a05 */
[----:B------:R-:W-:Y:S01]  /*7130*/  @!P3 IMAD.MOV R26, RZ, RZ, -R26 ;  /* 0x000000ffff1ab224 */ /* 0x000fe200078e0a1a */
[C---:B------:R-:W-:Y:S01]  /*7140*/  ISETP.GT.U32.AND P3, PT, R5.reuse, R68, PT ;  /* 0x000000440500720c */ /* 0x040fe20003f64070 */
[----:B------:R-:W-:Y:S01]  /*7150*/  @!P4 IMAD.MOV R74, RZ, RZ, -R74 ;  /* 0x000000ffff4ac224 */ /* 0x000fe200078e0a4a */
[C---:B------:R-:W-:Y:S01]  /*7160*/  ISETP.GT.U32.AND P2, PT, R5.reuse, R70, PT ;  /* 0x000000460500720c */ /* 0x040fe20003f44070 */
[----:B------:R-:W-:Y:S01]  /*7170*/  @!P6 IMAD.IADD R72, R72, 0x1, -R5 ;  /* 0x000000014848e824 */ /* 0x000fe200078e0a05 */
[C---:B------:R-:W-:Y:S01]  /*7180*/  ISETP.GT.U32.AND P4, PT, R5.reuse, R66, PT ;  /* 0x000000420500720c */ /* 0x040fe20003f84070 */
[----:B------:R-:W-:Y:S01]  /*7190*/  @!P0 IMAD.MOV R28, RZ, RZ, -R28 ;  /* 0x000000ffff1c8224 */ /* 0x000fe200078e0a1c */
[----:B------:R-:W-:Y:S01]  /*71a0*/  IABS R30, R15 ;  /* 0x0000000f001e7213 */ /* 0x000fe20000000000 */
[----:B------:R-:W-:Y:S01]  /*71b0*/  @!P5 IMAD.MOV R24, RZ, RZ, -R24 ;  /* 0x000000ffff18d224 */ /* 0x000fe200078e0a18 */
[----:B------:R-:W-:Y:S02]  /*71c0*/  ISETP.GT.U32.AND P0, PT, R5, R72, PT ;  /* 0x000000480500720c */ /* 0x000fe40003f04070 */
[----:B------:R-:W-:Y:S01]  /*71d0*/  ISETP.GE.AND P6, PT, R10, RZ, PT ;  /* 0x000000ff0a00720c */ /* 0x000fe20003fc6270 */
[----:B------:R-:W-:Y:S01]  /*71e0*/  IMAD.HI.U32 R8, R6, R30, RZ ;  /* 0x0000001e06087227 */ /* 0x000fe200078e00ff */
[----:B------:R-:W-:-:S02]  /*71f0*/  IABS R10, R14 ;  /* 0x0000000e000a7213 */ /* 0x000fc40000000000 */
[----:B------:R-:W-:Y:S01]  /*7200*/  ISETP.GE.AND P5, PT, R13, RZ, PT ;  /* 0x000000ff0d00720c */ /* 0x000fe20003fa6270 */
[--C-:B------:R-:W-:Y:S02]  /*7210*/  @!P3 IMAD.IADD R68, R68, 0x1, -R5.reuse ;  /* 0x000000014444b824 */ /* 0x100fe400078e0a05 */
[--C-:B------:R-:W-:Y:S01]  /*7220*/  @!P2 IMAD.IADD R70, R70, 0x1, -R5.reuse ;  /* 0x000000014646a824 */ /* 0x100fe200078e0a05 */
[----:B------:R-:W-:Y:S01]  /*7230*/  ISETP.GE.AND P2, PT, R14, RZ, PT ;  /* 0x000000ff0e00720c */ /* 0x000fe20003f46270 */
[--C-:B------:R-:W-:Y:S01]  /*7240*/  @!P4 IMAD.IADD R66, R66, 0x1, -R5.reuse ;  /* 0x000000014242c824 */ /* 0x100fe200078e0a05 */
[----:B------:R-:W-:Y:S01]  /*7250*/  ISETP.GT.U32.AND P3, PT, R5, R68, PT ;  /* 0x000000440500720c */ /* 0x000fe20003f64070 */
[----:B------:R-:W-:Y:S01]  /*7260*/  IMAD.MOV R8, RZ, RZ, -R8 ;  /* 0x000000ffff087224 */ /* 0x000fe200078e0a08 */
[----:B------:R-:W-:Y:S01]  /*7270*/  LOP3.LUT R14, R7, 0x1a, RZ, 0xfc, !PT ;  /* 0x0000001a070e7812 */ /* 0x000fe200078efcff */
[----:B------:R-:W-:Y:S01]  /*7280*/  @!P0 IMAD.IADD R72, R72, 0x1, -R5 ;  /* 0x0000000148488824 */ /* 0x000fe200078e0a05 */
[C---:B------:R-:W-:Y:S01]  /*7290*/  ISETP.GT.U32.AND P4, PT, R5.reuse, R66, PT ;  /* 0x000000420500720c */ /* 0x040fe20003f84070 */
[C---:B------:R-:W-:Y:S01]  /*72a0*/  IMAD R30, R5.reuse, R8, R30 ;  /* 0x00000008051e7224 */ /* 0x040fe200078e021e */
[----:B------:R-:W-:Y:S01]  /*72b0*/  IABS R64, R14 ;  /* 0x0000000e00407213 */ /* 0x000fe20000000000 */
[----:B------:R-:W-:Y:S01]  /*72c0*/  @!P6 IMAD.MOV R70, RZ, RZ, -R70 ;  /* 0x000000ffff46e224 */ /* 0x000fe200078e0a46 */
[----:B------:R-:W-:Y:S01]  /*72d0*/  ISETP.GE.AND P0, PT, R18, RZ, PT ;  /* 0x000000ff1200720c */ /* 0x000fe20003f06270 */
[----:B------:R-:W-:Y:S01]  /*72e0*/  IMAD.HI.U32 R4, R6, R10, RZ ;  /* 0x0000000a06047227 */ /* 0x000fe200078e00ff */
[----:B------:R-:W-:-:S02]  /*72f0*/  ISETP.GT.U32.AND P6, PT, R5, R30, PT ;  /* 0x0000001e0500720c */ /* 0x000fc40003fc4070 */
[----:B------:R-:W-:Y:S01]  /*7300*/  LOP3.LUT R18, R7, 0x18, RZ, 0xfc, !PT ;  /* 0x0000001807127812 */ /* 0x000fe200078efcff */
[----:B------:R-:W-:-:S03]  /*7310*/  IMAD.HI.U32 R8, R6, R64, RZ ;  /* 0x0000004006087227 */ /* 0x000fc600078e00ff */
[----:B------:R-:W-:Y:S01]  /*7320*/  IABS R13, R18 ;  /* 0x00000012000d7213 */ /* 0x000fe20000000000 */
[--C-:B------:R-:W-:Y:S01]  /*7330*/  @!P3 IMAD.IADD R68, R68, 0x1, -R5.reuse ;  /* 0x000000014444b824 */ /* 0x100fe200078e0a05 */
[----:B------:R-:W-:Y:S01]  /*7340*/  ISETP.GE.AND P3, PT, R15, RZ, PT ;  /* 0x000000ff0f00720c */ /* 0x000fe20003f66270 */
[----:B------:R-:W-:Y:S01]  /*7350*/  IMAD.MOV R8, RZ, RZ, -R8 ;  /* 0x000000ffff087224 */ /* 0x000fe200078e0a08 */
[----:B------:R-:W-:Y:S01]  /*7360*/  LOP3.LUT R15, R7, 0x16, RZ, 0xfc, !PT ;  /* 0x00000016070f7812 */ /* 0x000fe200078efcff */
[----:B------:R-:W-:Y:S01]  /*7370*/  @!P4 IMAD.IADD R66, R66, 0x1, -R5 ;  /* 0x000000014242c824 */ /* 0x000fe200078e0a05 */
[----:B------:R-:W-:Y:S01]  /*7380*/  ISETP.GE.AND P4, PT, R14, RZ, PT ;  /* 0x000000ff0e00720c */ /* 0x000fe20003f86270 */
[C---:B------:R-:W-:Y:S01]  /*7390*/  IMAD R64, R5.reuse, R8, R64 ;  /* 0x0000000805407224 */ /* 0x040fe200078e0240 */
[----:B------:R-:W-:Y:S01]  /*73a0*/  IABS R14, R15 ;  /* 0x0000000f000e7213 */ /* 0x000fe20000000000 */
[----:B------:R-:W-:Y:S02]  /*73b0*/  IMAD.MOV R4, RZ, RZ, -R4 ;  /* 0x000000ffff047224 */ /* 0x000fe400078e0a04 */
[----:B------:R-:W-:Y:S01]  /*73c0*/  @!P0 IMAD.MOV R66, RZ, RZ, -R66 ;  /* 0x000000ffff428224 */ /* 0x000fe200078e0a42 */
[C---:B------:R-:W-:Y:S01]  /*73d0*/  ISETP.GT.U32.AND P0, PT, R5.reuse, R64, PT ;  /* 0x000000400500720c */ /* 0x040fe20003f04070 */
[----:B------:R-:W-:-:S02]  /*73e0*/  IMAD R4, R5, R4, R10 ;  /* 0x0000000405047224 */ /* 0x000fc400078e020a */
[----:B------:R-:W-:-:S04]  /*73f0*/  IMAD.HI.U32 R10, R6, R14, RZ ;  /* 0x0000000e060a7227 */ /* 0x000fc800078e00ff */
[----:B------:R-:W-:Y:S02]  /*7400*/  @!P6 IMAD.IADD R30, R30, 0x1, -R5 ;  /* 0x000000011e1ee824 */ /* 0x000fe400078e0a05 */
[----:B------:R-:W-:Y:S02]  /*7410*/  IMAD.MOV R10, RZ, RZ, -R10 ;  /* 0x000000ffff0a7224 */ /* 0x000fe400078e0a0a */
[----:B------:R-:W-:Y:S01]  /*7420*/  IMAD.HI.U32 R8, R6, R13, RZ ;  /* 0x0000000d06087227 */ /* 0x000fe200078e00ff */
[----:B------:R-:W-:-:S03]  /*7430*/  ISETP.GT.U32.AND P6, PT, R5, R30, PT ;  /* 0x0000001e0500720c */ /* 0x000fc60003fc4070 */
[C---:B------:R-:W-:Y:S01]  /*7440*/  IMAD R10, R5.reuse, R10, R14 ;  /* 0x0000000a050a7224 */ /* 0x040fe200078e020e */
[----:B------:R-:W-:Y:S01]  /*7450*/  IABS R14, R27 ;  /* 0x0000001b000e7213 */ /* 0x000fe20000000000 */
[----:B------:R-:W-:Y:S02]  /*7460*/  IMAD.MOV R8, RZ, RZ, -R8 ;  /* 0x000000ffff087224 */ /* 0x000fe400078e0a08 */
[----:B------:R-:W-:Y:S01]  /*7470*/  @!P0 IMAD.IADD R64, R64, 0x1, -R5 ;  /* 0x0000000140408824 */ /* 0x000fe200078e0a05 */
[C---:B------:R-:W-:Y:S01]  /*7480*/  ISETP.GT.U32.AND P0, PT, R5.reuse, R10, PT ;  /* 0x0000000a0500720c */ /* 0x040fe20003f04070 */
[C---:B------:R-:W-:Y:S02]  /*7490*/  IMAD R8, R5.reuse, R8, R13 ;  /* 0x0000000805087224 */ /* 0x040fe400078e020d */
[----:B------:R-:W-:Y:S01]  /*74a0*/  @!P1 IMAD.MOV R72, RZ, RZ, -R72 ;  /* 0x000000ffff489224 */ /* 0x000fe200078e0a48 */
[C---:B------:R-:W-:Y:S01]  /*74b0*/  ISETP.GT.U32.AND P1, PT, R5.reuse, R4, PT ;  /* 0x000000040500720c */ /* 0x040fe20003f24070 */
[----:B------:R-:W-:Y:S01]  /*74c0*/  @!P6 IMAD.IADD R30, R30, 0x1, -R5 ;  /* 0x000000011e1ee824 */ /* 0x000fe200078e0a05 */
[----:B------:R-:W-:Y:S01]  /*74d0*/  ISETP.GT.U32.AND P6, PT, R5, R8, PT ;  /* 0x000000080500720c */ /* 0x000fe20003fc4070 */
[----:B------:R-:W-:-:S04]  /*74e0*/  IMAD.HI.U32 R13, R6, R14, RZ ;  /* 0x0000000e060d7227 */ /* 0x000fc800078e00ff */
[----:B------:R-:W-:Y:S02]  /*74f0*/  IMAD.MOV R19, RZ, RZ, -R13 ;  /* 0x000000ffff137224 */ /* 0x000fe400078e0a0d */
[----:B------:R-:W-:Y:S02]  /*7500*/  @!P0 IMAD.IADD R10, R10, 0x1, -R5 ;  /* 0x000000010a0a8824 */ /* 0x000fe400078e0a05 */
[----:B------:R-:W-:-:S03]  /*7510*/  IMAD.HI.U32 R13, R6, R23, RZ ;  /* 0x00000017060d7227 */ /* 0x000fc600078e00ff */
[C---:B------:R-:W-:Y:S01]  /*7520*/  ISETP.GT.U32.AND P0, PT, R5.reuse, R10, PT ;  /* 0x0000000a0500720c */ /* 0x040fe20003f04070 */
[----:B------:R-:W-:Y:S01]  /*7530*/  @!P5 IMAD.MOV R68, RZ, RZ, -R68 ;  /* 0x000000ffff44d224 */ /* 0x000fe200078e0a44 */
[----:B------:R-:W-:Y:S01]  /*7540*/  ISETP.GE.AND P5, PT, R18, RZ, PT ;  /* 0x000000ff1200720c */ /* 0x000fe20003fa6270 */
[----:B------:R-:W-:Y:S01]  /*7550*/  @!P6 IMAD.IADD R8, R8, 0x1, -R5 ;  /* 0x000000010808e824 */ /* 0x000fe200078e0a05 */
[----:B------:R-:W-:Y:S01]  /*7560*/  ISETP.GT.U32.AND P6, PT, R5, R64, PT ;  /* 0x000000400500720c */ /* 0x000fe20003fc4070 */
[----:B------:R-:W-:-:S04]  /*7570*/  IMAD.HI.U32 R18, R6, R56, RZ ;  /* 0x0000003806127227 */ /* 0x000fc800078e00ff */
[----:B------:R-:W-:Y:S02]  /*7580*/  IMAD.MOV R36, RZ, RZ, -R13 ;  /* 0x000000ffff247224 */ /* 0x000fe400078e0a0d */
[----:B------:R-:W-:Y:S02]  /*7590*/  IMAD.MOV R13, RZ, RZ, -R18 ;  /* 0x000000ffff0d7224 */ /* 0x000fe400078e0a12 */
[----:B------:R-:W-:Y:S02]  /*75a0*/  @!P1 IMAD.IADD R4, R4, 0x1, -R5 ;  /* 0x0000000104049824 */ /* 0x000fe400078e0a05 */
[----:B------:R-:W-:Y:S01]  /*75b0*/  IMAD R18, R5, R36, R23 ;  /* 0x0000002405127224 */ /* 0x000fe200078e0217 */
[----:B------:R-:W-:Y:S01]  /*75c0*/  LOP3.LUT R23, R7, 0xc, RZ, 0xfc, !PT ;  /* 0x0000000c07177812 */ /* 0x000fe200078efcff */
[C---:B------:R-:W-:Y:S01]  /*75d0*/  IMAD R14, R5.reuse, R19, R14 ;  /* 0x00000013050e7224 */ /* 0x040fe200078e020e */
[C---:B------:R-:W-:Y:S01]  /*75e0*/  ISETP.GT.U32.AND P1, PT, R5.reuse, R4, PT ;  /* 0x000000040500720c */ /* 0x040fe20003f24070 */
[--C-:B------:R-:W-:Y:S01]  /*75f0*/  @!P0 IMAD.IADD R10, R10, 0x1, -R5.reuse ;  /* 0x000000010a0a8824 */ /* 0x100fe200078e0a05 */
[C---:B------:R-:W-:Y:S01]  /*7600*/  ISETP.GT.U32.AND P0, PT, R5.reuse, R18, PT ;  /* 0x000000120500720c */ /* 0x040fe20003f04070 */
[----:B------:R-:W-:Y:S01]  /*7610*/  @!P6 IMAD.IADD R64, R64, 0x1, -R5 ;  /* 0x000000014040e824 */ /* 0x000fe200078e0a05 */
[C---:B------:R-:W-:Y:S01]  /*7620*/  ISETP.GT.U32.AND P6, PT, R5.reuse, R14, PT ;  /* 0x0000000e0500720c */ /* 0x040fe20003fc4070 */
[----:B------:R-:W-:Y:S01]  /*7630*/  IMAD R56, R5, R13, R56 ;  /* 0x0000000d05387224 */ /* 0x000fe200078e0238 */
[----:B------:R-:W-:Y:S01]  /*7640*/  IABS R62, R23 ;  /* 0x00000017003e7213 */ /* 0x000fe20000000000 */
[----:B------:R-:W-:-:S04]  /*7650*/  IMAD.HI.U32 R19, R6, R52, RZ ;  /* 0x0000003406137227 */ /* 0x000fc800078e00ff */
[----:B------:R-:W-:-:S04]  /*7660*/  IMAD.HI.U32 R13, R6, R62, RZ ;  /* 0x0000003e060d7227 */ /* 0x000fc800078e00ff */
[--C-:B------:R-:W-:Y:S01]  /*7670*/  @!P1 IMAD.IADD R4, R4, 0x1, -R5.reuse ;  /* 0x0000000104049824 */ /* 0x100fe200078e0a05 */
[----:B------:R-:W-:Y:S01]  /*7680*/  ISETP.GE.AND P1, PT, R15, RZ, PT ;  /* 0x000000ff0f00720c */ /* 0x000fe20003f26270 */
[----:B------:R-:W-:Y:S02]  /*7690*/  @!P0 IMAD.IADD R18, R18, 0x1, -R5 ;  /* 0x0000000112128824 */ /* 0x000fe400078e0a05 */
[----:B------:R-:W-:-:S03]  /*76a0*/  IMAD.HI.U32 R15, R6, R25, RZ ;  /* 0x00000019060f7227 */ /* 0x000fc600078e00ff */
[C---:B------:R-:W-:Y:S01]  /*76b0*/  ISETP.GT.U32.AND P0, PT, R5.reuse, R18, PT ;  /* 0x000000120500720c */ /* 0x040fe20003f04070 */
[----:B------:R-:W-:Y:S02]  /*76c0*/  @!P6 IMAD.IADD R14, R14, 0x1, -R5 ;  /* 0x000000010e0ee824 */ /* 0x000fe400078e0a05 */
[----:B------:R-:W-:Y:S01]  /*76d0*/  @!P2 IMAD.MOV R4, RZ, RZ, -R4 ;  /* 0x000000ffff04a224 */ /* 0x000fe200078e0a04 */
[C---:B------:R-:W-:Y:S01]  /*76e0*/  ISETP.GT.U32.AND P2, PT, R5.reuse, R8, PT ;  /* 0x000000080500720c */ /* 0x040fe20003f44070 */
[----:B------:R-:W-:Y:S01]  /*76f0*/  IMAD.MOV R50, RZ, RZ, -R15 ;  /* 0x000000ffff327224 */ /* 0x000fe200078e0a0f */
[C---:B------:R-:W-:Y:S01]  /*7700*/  ISETP.GT.U32.AND P6, PT, R5.reuse, R14, PT ;  /* 0x0000000e0500720c */ /* 0x040fe20003fc4070 */
[----:B------:R-:W-:Y:S02]  /*7710*/  IMAD.MOV R13, RZ, RZ, -R13 ;  /* 0x000000ffff0d7224 */ /* 0x000fe400078e0a0d */
[----:B------:R-:W-:Y:S01]  /*7720*/  IMAD R36, R5, R50, R25 ;  /* 0x0000003205247224 */ /* 0x000fe200078e0219 */
[----:B------:R-:W-:Y:S01]  /*7730*/  LOP3.LUT R25, R7, 0xa, RZ, 0xfc, !PT ;  /* 0x0000000a07197812 */ /* 0x000fe200078efcff */
[----:B------:R-:W-:-:S02]  /*7740*/  IMAD R62, R5, R13, R62 ;  /* 0x0000000d053e7224 */ /* 0x000fc400078e023e */
[--C-:B------:R-:W-:Y:S01]  /*7750*/  @!P0 IMAD.IADD R18, R18, 0x1, -R5.reuse ;  /* 0x0000000112128824 */ /* 0x100fe200078e0a05 */
[----:B------:R-:W-:Y:S01]  /*7760*/  IABS R60, R25 ;  /* 0x00000019003c7213 */ /* 0x000fe20000000000 */
[----:B------:R-:W-:Y:S01]  /*7770*/  @!P3 IMAD.MOV R30, RZ, RZ, -R30 ;  /* 0x000000ffff1eb224 */ /* 0x000fe200078e0a1e */
[----:B------:R-:W-:Y:S01]  /*7780*/  ISETP.GT.U32.AND P0, PT, R5, R56, PT ;  /* 0x000000380500720c */ /* 0x000fe20003f04070 */
[--C-:B------:R-:W-:Y:S01]  /*7790*/  @!P2 IMAD.IADD R8, R8, 0x1, -R5.reuse ;  /* 0x000000010808a824 */ /* 0x100fe200078e0a05 */
[----:B------:R-:W-:Y:S01]  /*77a0*/  ISETP.GE.AND P2, PT, R27, RZ, PT ;  /* 0x000000ff1b00720c */ /* 0x000fe20003f46270 */
[----:B------:R-:W-:Y:S01]  /*77b0*/  IMAD.HI.U32 R15, R6, R60, RZ ;  /* 0x0000003c060f7227 */ /* 0x000fe200078e00ff */
[C---:B------:R-:W-:Y:S02]  /*77c0*/  LOP3.LUT R27, R7.reuse, 0x8, RZ, 0xfc, !PT ;  /* 0x00000008071b7812 */ /* 0x040fe400078efcff */
[----:B------:R-:W-:Y:S01]  /*77d0*/  LOP3.LUT R7, R7, 0x2, RZ, 0xfc, !PT ;  /* 0x0000000207077812 */ /* 0x000fe200078efcff */
[----:B------:R-:W-:Y:S01]  /*77e0*/  @!P6 IMAD.IADD R14, R14, 0x1, -R5 ;  /* 0x000000010e0ee824 */ /* 0x000fe200078e0a05 */
[C---:B------:R-:W-:Y:S01]  /*77f0*/  ISETP.GT.U32.AND P6, PT, R5.reuse, R36, PT ;  /* 0x000000240500720c */ /* 0x040fe20003fc4070 */
[----:B------:R-:W-:Y:S01]  /*7800*/  IMAD.MOV R15, RZ, RZ, -R15 ;  /* 0x000000ffff0f7224 */ /* 0x000fe200078e0a0f */
[----:B------:R-:W-:Y:S01]  /*7810*/  IABS R58, R27 ;  /* 0x0000001b003a7213 */ /* 0x000fe20000000000 */
[----:B------:R-:W-:Y:S01]  /*7820*/  @!P4 IMAD.MOV R64, RZ, RZ, -R64 ;  /* 0x000000ffff40c224 */ /* 0x000fe200078e0a40 */
[----:B------:R-:W-:Y:S01]  /*7830*/  IABS R50, R7 ;  /* 0x0000000700327213 */ /* 0x000fe20000000000 */
[----:B------:R-:W-:-:S02]  /*7840*/  IMAD R60, R5, R15, R60 ;  /* 0x0000000f053c7224 */ /* 0x000fc400078e023c */
[----:B------:R-:W-:-:S04]  /*7850*/  IMAD.HI.U32 R13, R6, R58, RZ ;  /* 0x0000003a060d7227 */ /* 0x000fc800078e00ff */
[----:B------:R-:W-:Y:S01]  /*7860*/  @!P0 IMAD.IADD R56, R56, 0x1, -R5 ;  /* 0x0000000138388824 */ /* 0x000fe200078e0a05 */
[----:B------:R-:W-:Y:S01]  /*7870*/  ISETP.GT.U32.AND P0, PT, R5, R60, PT ;  /* 0x0000003c0500720c */ /* 0x000fe20003f04070 */
[----:B------:R-:W-:-:S04]  /*7880*/  IMAD.HI.U32 R15, R6, R54, RZ ;  /* 0x00000036060f7227 */ /* 0x000fc800078e00ff */
[----:B------:R-:W-:Y:S02]  /*7890*/  IMAD.MOV R13, RZ, RZ, -R13 ;  /* 0x000000ffff0d7224 */ /* 0x000fe400078e0a0d */
[----:B------:R-:W-:Y:S01]  /*78a0*/  @!P6 IMAD.IADD R36, R36, 0x1, -R5 ;  /* 0x000000012424e824 */ /* 0x000fe200078e0a05 */
[C---:B------:R-:W-:Y:S01]  /*78b0*/  ISETP.GT.U32.AND P6, PT, R5.reuse, R62, PT ;  /* 0x0000003e0500720c */ /* 0x040fe20003fc4070 */
[----:B------:R-:W-:Y:S02]  /*78c0*/  IMAD.MOV R15, RZ, RZ, -R15 ;  /* 0x000000ffff0f7224 */ /* 0x000fe400078e0a0f */
[C---:B------:R-:W-:Y:S01]  /*78d0*/  IMAD R58, R5.reuse, R13, R58 ;  /* 0x0000000d053a7224 */ /* 0x040fe200078e023a */
[----:B------:R-:W-:Y:S01]  /*78e0*/  SHF.R.U32.HI R13, RZ, 0x4, R237 ;  /* 0x00000004ff0d7819 */ /* 0x000fe200000116ed */
[C---:B------:R-:W-:Y:S01]  /*78f0*/  IMAD R54, R5.reuse, R15, R54 ;  /* 0x0000000f05367224 */ /* 0x040fe200078e0236 */
[----:B------:R-:W-:Y:S01]  /*7900*/  ISETP.GT.U32.AND P3, PT, R5, R36, PT ;  /* 0x000000240500720c */ /* 0x000fe20003f64070 */
[----:B------:R-:W-:Y:S01]  /*7910*/  @!P0 IMAD.IADD R60, R60, 0x1, -R5 ;  /* 0x000000013c3c8824 */ /* 0x000fe200078e0a05 */
[----:B------:R-:W-:Y:S01]  /*7920*/  SGXT.U32 R15, R13, 0xe ;  /* 0x0000000e0d0f781a */ /* 0x000fe20000000000 */
[----:B------:R-:W-:Y:S01]  /*7930*/  IMAD.HI.U32 R13, R6, R50, RZ ;  /* 0x00000032060d7227 */ /* 0x000fe200078e00ff */
[----:B------:R-:W-:-:S03]  /*7940*/  ISETP.GT.U32.AND P4, PT, R5, R58, PT ;  /* 0x0000003a0500720c */ /* 0x000fc60003f84070 */
[----:B------:R-:W-:Y:S02]  /*7950*/  IMAD.MOV.U32 R6, RZ, RZ, R8 ;  /* 0x000000ffff067224 */ /* 0x000fe400078e0008 */
[----:B------:R-:W-:Y:S02]  /*7960*/  IMAD.MOV.U32 R8, RZ, RZ, R10 ;  /* 0x000000ffff087224 */ /* 0x000fe400078e000a */
[----:B------:R-:W-:Y:S01]  /*7970*/  @!P6 IMAD.IADD R62, R62, 0x1, -R5 ;  /* 0x000000013e3ee824 */ /* 0x000fe200078e0a05 */
[C---:B------:R-:W-:Y:S01]  /*7980*/  ISETP.GT.U32.AND P6, PT, R5.reuse, R56, PT ;  /* 0x000000380500720c */ /* 0x040fe20003fc4070 */
[----:B------:R-:W-:Y:S01]  /*7990*/  @!P1 IMAD.MOV R8, RZ, RZ, -R8 ;  /* 0x000000ffff089224 */ /* 0x000fe200078e0a08 */
[C---:B------:R-:W-:Y:S01]  /*79a0*/  ISETP.GT.U32.AND P1, PT, R5.reuse, R60, PT ;  /* 0x0000003c0500720c */ /* 0x040fe20003f24070 */
[----:B------:R-:W-:Y:S01]  /*79b0*/  IMAD.MOV R19, RZ, RZ, -R19 ;  /* 0x000000ffff137224 */ /* 0x000fe200078e0a13 */
[----:B------:R-:W-:Y:S01]  /*79c0*/  ISETP.GT.U32.AND P0, PT, R5, R62, PT ;  /* 0x0000003e0500720c */ /* 0x000fe20003f04070 */
[----:B------:R-:W-:-:S02]  /*79d0*/  IMAD.MOV R13, RZ, RZ, -R13 ;  /* 0x000000ffff0d7224 */ /* 0x000fc400078e0a0d */
[C---:B------:R-:W-:Y:S02]  /*79e0*/  IMAD R52, R5.reuse, R19, R52 ;  /* 0x0000001305347224 */ /* 0x040fe400078e0234 */
[C---:B------:R-:W-:Y:S02]  /*79f0*/  IMAD R50, R5.reuse, R13, R50 ;  /* 0x0000000d05327224 */ /* 0x040fe400078e0232 */
[--C-:B------:R-:W-:Y:S01]  /*7a00*/  @!P3 IMAD.IADD R36, R36, 0x1, -R5.reuse ;  /* 0x000000012424b824 */ /* 0x100fe200078e0a05 */
[C---:B------:R-:W-:Y:S01]  /*7a10*/  ISETP.GT.U32.AND P3, PT, R5.reuse, R54, PT ;  /* 0x000000360500720c */ /* 0x040fe20003f64070 */
[--C-:B------:R-:W-:Y:S01]  /*7a20*/  @!P6 IMAD.IADD R56, R56, 0x1, -R5.reuse ;  /* 0x000000013838e824 */ /* 0x100fe200078e0a05 */
[C---:B------:R-:W-:Y:S01]  /*7a30*/  ISETP.GT.U32.AND P6, PT, R5.reuse, R52, PT ;  /* 0x000000340500720c */ /* 0x040fe20003fc4070 */
[--C-:B------:R-:W-:Y:S01]  /*7a40*/  @!P1 IMAD.IADD R60, R60, 0x1, -R5.reuse ;  /* 0x000000013c3c9824 */ /* 0x100fe200078e0a05 */
[----:B------:R-:W-:Y:S01]  /*7a50*/  ISETP.GT.U32.AND P1, PT, R5, R50, PT ;  /* 0x000000320500720c */ /* 0x000fe20003f24070 */
[----:B------:R-:W-:-:S02]  /*7a60*/  @!P4 IMAD.IADD R58, R58, 0x1, -R5 ;  /* 0x000000013a3ac824 */ /* 0x000fc400078e0a05 */
[----:B------:R-:W-:Y:S01]  /*7a70*/  @!P5 IMAD.MOV R6, RZ, RZ, -R6 ;  /* 0x000000ffff06d224 */ /* 0x000fe200078e0a06 */
[----:B------:R-:W-:Y:S01]  /*7a80*/  IADD3 R10, P5, R15, 0x80, RZ ;  /* 0x000000800f0a7810 */ /* 0x000fe20007fbe0ff */
[--C-:B------:R-:W-:Y:S01]  /*7a90*/  @!P0 IMAD.IADD R62, R62, 0x1, -R5.reuse ;  /* 0x000000013e3e8824 */ /* 0x100fe200078e0a05 */
[----:B------:R-:W-:Y:S01]  /*7aa0*/  ISETP.GT.U32.AND P4, PT, R5, R58, PT ;  /* 0x0000003a0500720c */ /* 0x000fe20003f84070 */
[----:B------:R-:W-:Y:S01]  /*7ab0*/  IMAD.MOV.U32 R12, RZ, RZ, R18 ;  /* 0x000000ffff0c7224 */ /* 0x000fe200078e0012 */
[----:B------:R-:W-:Y:S01]  /*7ac0*/  R2UR UR4, R10 ;  /* 0x000000000a0472ca */ /* 0x000fe200000e0000 */
[----:B------:R-:W-:Y:S01]  /*7ad0*/  IMAD.MOV.U32 R10, RZ, RZ, R14 ;  /* 0x000000ffff0a7224 */ /* 0x000fe200078e000e */
[----:B------:R-:W-:Y:S01]  /*7ae0*/  ISETP.GE.AND P0, PT, R29, RZ, PT ;  /* 0x000000ff1d00720c */ /* 0x000fe20003f06270 */
[--C-:B------:R-:W-:Y:S01]  /*7af0*/  @!P3 IMAD.IADD R54, R54, 0x1, -R5.reuse ;  /* 0x000000013636b824 */ /* 0x100fe200078e0a05 */
[----:B------:R-:W-:Y:S01]  /*7b00*/  ISETP.GE.AND P3, PT, R31, RZ, PT ;  /* 0x000000ff1f00720c */ /* 0x000fe20003f66270 */
[--C-:B------:R-:W-:Y:S01]  /*7b10*/  @!P6 IMAD.IADD R52, R52, 0x1, -R5.reuse ;  /* 0x000000013434e824 */ /* 0x100fe200078e0a05 */
[----:B------:R-:W-:Y:S01]  /*7b20*/  IADD3.X R9, R9, 0x40000040, RZ, P5, !PT ;  /* 0x4000004009097810 */ /* 0x000fe20002ffe4ff */
[--C-:B------:R-:W-:Y:S01]  /*7b30*/  @!P1 IMAD.IADD R50, R50, 0x1, -R5.reuse ;  /* 0x0000000132329824 */ /* 0x100fe200078e0a05 */
[----:B------:R-:W-:Y:S01]  /*7b40*/  ISETP.GE.AND P5, PT, R37, RZ, PT ;  /* 0x000000ff2500720c */ /* 0x000fe20003fa6270 */
[----:B------:R-:W-:Y:S01]  /*7b50*/  @!P2 IMAD.MOV R10, RZ, RZ, -R10 ;  /* 0x000000ffff0aa224 */ /* 0x000fe200078e0a0a */
[C---:B------:R-:W-:Y:S01]  /*7b60*/  ISETP.GT.U32.AND P2, PT, R5.reuse, R54, PT ;  /* 0x000000360500720c */ /* 0x040fe20003f44070 */
[----:B------:R-:W-:Y:S01]  /*7b70*/  @!P4 IMAD.IADD R58, R58, 0x1, -R5 ;  /* 0x000000013a3ac824 */ /* 0x000fe200078e0a05 */
[C---:B------:R-:W-:Y:S01]  /*7b80*/  ISETP.GT.U32.AND P6, PT, R5.reuse, R52, PT ;  /* 0x000000340500720c */ /* 0x040fe20003fc4070 */
[----:B------:R-:W-:Y:S01]  /*7b90*/  IMAD.MOV.U32 R14, RZ, RZ, R36 ;  /* 0x000000ffff0e7224 */ /* 0x000fe200078e0024 */
[----:B------:R-:W-:Y:S01]  /*7ba0*/  ISETP.GT.U32.AND P1, PT, R5, R50, PT ;  /* 0x000000320500720c */ /* 0x000fe20003f24070 */
[----:B------:R-:W-:Y:S01]  /*7bb0*/  @!P0 IMAD.MOV R12, RZ, RZ, -R12 ;  /* 0x000000ffff0c8224 */ /* 0x000fe200078e0a0c */
[----:B------:R-:W-:Y:S01]  /*7bc0*/  ISETP.GE.AND P4, PT, R33, RZ, PT ;  /* 0x000000ff2100720c */ /* 0x000fe20003f86270 */
[----:B------:R-:W-:Y:S01]  /*7bd0*/  @!P3 IMAD.MOV R14, RZ, RZ, -R14 ;  /* 0x000000ffff0eb224 */ /* 0x000fe200078e0a0e */
[----:B------:R-:W-:Y:S01]  /*7be0*/  ISETP.GE.AND P0, PT, R23, RZ, PT ;  /* 0x000000ff1700720c */ /* 0x000fe20003f06270 */
[----:B------:R-:W1:Y:S01]  /*7bf0*/  LDC R36, c[0x0][0x240] ;  /* 0x00009000ff247b82 */ /* 0x000e620000000800 */
[----:B------:R-:W-:-:S02]  /*7c00*/  ISETP.GE.AND P3, PT, R25, RZ, PT ;  /* 0x000000ff1900720c */ /* 0x000fc40003f66270 */
[----:B------:R-:W-:Y:S01]  /*7c10*/  R2UR UR5, R9 ;  /* 0x00000000090572ca */ /* 0x000fe200000e0000 */
[--C-:B------:R-:W-:Y:S01]  /*7c20*/  @!P2 IMAD.IADD R54, R54, 0x1, -R5.reuse ;  /* 0x000000013636a824 */ /* 0x100fe200078e0a05 */
[----:B------:R-:W-:Y:S01]  /*7c30*/  ISETP.GE.AND P2, PT, R27, RZ, PT ;  /* 0x000000ff1b00720c */ /* 0x000fe20003f46270 */
[--C-:B------:R-:W-:Y:S01]  /*7c40*/  @!P6 IMAD.IADD R52, R52, 0x1, -R5.reuse ;  /* 0x000000013434e824 */ /* 0x100fe200078e0a05 */
[----:B------:R-:W-:Y:S01]  /*7c50*/  ISETP.GE.AND P6, PT, R35, RZ, PT ;  /* 0x000000ff2300720c */ /* 0x000fe20003fc6270 */
[----:B------:R-:W-:Y:S01]  /*7c60*/  @!P1 IMAD.IADD R50, R50, 0x1, -R5 ;  /* 0x0000000132329824 */ /* 0x000fe200078e0a05 */
[----:B------:R-:W-:Y:S01]  /*7c70*/  ISETP.NE.AND P1, PT, R3, RZ, PT ;  /* 0x000000ff0300720c */ /* 0x000fe20003f25270 */
[----:B------:R-:W-:Y:S01]  /*7c80*/  @!P4 IMAD.MOV R56, RZ, RZ, -R56 ;  /* 0x000000ffff38c224 */ /* 0x000fe200078e0a38 */
[----:B------:R-:W2:Y:S01]  /*7c90*/  LDC.64 R18, c[0x0][0x210] ;  /* 0x00008400ff127b82 */ /* 0x000ea20000000a00 */
[----:B------:R-:W-:Y:S01]  /*7ca0*/  ISETP.GE.AND P4, PT, R7, RZ, PT ;  /* 0x000000ff0700720c */ /* 0x000fe20003f86270 */
[----:B------:R-:W-:Y:S01]  /*7cb0*/  @!P0 IMAD.MOV R62, RZ, RZ, -R62 ;  /* 0x000000ffff3e8224 */ /* 0x000fe200078e0a3e */
[C---:B------:R-:W-:Y:S01]  /*7cc0*/  SEL R247, R243.reuse, R48, !P1 ;  /* 0x00000030f3f77207 */ /* 0x040fe20004800000 */
[----:B------:R-:W-:Y:S01]  /*7cd0*/  @!P3 IMAD.MOV R60, RZ, RZ, -R60 ;  /* 0x000000ffff3cb224 */ /* 0x000fe200078e0a3c */
[C---:B------:R-:W-:Y:S01]  /*7ce0*/  SEL R48, R243.reuse, R11, !P1 ;  /* 0x0000000bf3307207 */ /* 0x040fe20004800000 */
[----:B------:R-:W-:Y:S01]  /*7cf0*/  @!P5 IMAD.MOV R52, RZ, RZ, -R52 ;  /* 0x000000ffff34d224 */ /* 0x000fe200078e0a34 */
[C---:B------:R-:W-:Y:S01]  /*7d00*/  SEL R5, R243.reuse, R4, !P1 ;  /* 0x00000004f3057207 */ /* 0x040fe20004800000 */
[----:B------:R-:W4:Y:S01]  /*7d10*/  LDC.64 R2, c[0x0][0x218] ;  /* 0x00008600ff027b82 */ /* 0x000f220000000a00 */
[----:B------:R-:W-:Y:S01]  /*7d20*/  @!P2 IMAD.MOV R58, RZ, RZ, -R58 ;  /* 0x000000ffff3aa224 */ /* 0x000fe200078e0a3a */
[C---:B------:R-:W-:Y:S01]  /*7d30*/  SEL R241, R243.reuse, R90, !P1 ;  /* 0x0000005af3f17207 */ /* 0x040fe20004800000 */
[----:B------:R-:W-:Y:S01]  /*7d40*/  @!P6 IMAD.MOV R54, RZ, RZ, -R54 ;  /* 0x000000ffff36e224 */ /* 0x000fe200078e0a36 */
[----:B------:R-:W-:Y:S01]  /*7d50*/  SEL R239, R243, R92, !P1 ;  /* 0x0000005cf3ef7207 */ /* 0x000fe20004800000 */
[----:B-1----:R-:W-:Y:S01]  /*7d60*/  IMAD R247, R247, R36, RZ ;  /* 0x00000024f7f77224 */ /* 0x002fe200078e02ff */
[C---:B------:R-:W-:Y:S01]  /*7d70*/  SEL R237, R243.reuse, R94, !P1 ;  /* 0x0000005ef3ed7207 */ /* 0x040fe20004800000 */
[----:B------:R-:W-:Y:S01]  /*7d80*/  @!P4 IMAD.MOV R50, RZ, RZ, -R50 ;  /* 0x000000ffff32c224 */ /* 0x000fe200078e0a32 */
[----:B------:R-:W-:Y:S01]  /*7d90*/  SEL R235, R243, R96, !P1 ;  /* 0x00000060f3eb7207 */ /* 0x000fe20004800000 */
[----:B------:R-:W-:Y:S01]  /*7da0*/  IMAD R241, R241, R36, RZ ;  /* 0x00000024f1f17224 */ /* 0x000fe200078e02ff */
        /* <DEDUP_REMOVED lines=153> */
[-C--:B------:R-:W-:Y:S01]  /*8740*/  IMAD R81, R81, R36.reuse, RZ ;  /* 0x0000002451517224 */ /* 0x080fe200078e02ff */
        /* <DEDUP_REMOVED lines=30> */
[C---:B------:R-:W-:Y:S01]  /*8930*/  SEL R39, R243.reuse, R86, !P1 ;  /* 0x00000056f3277207 */ /* 0x040fe20004800000 */
        /* <DEDUP_REMOVED lines=23> */
[C---:B------:R-:W-:Y:S01]  /*8ab0*/  SEL R11, R243.reuse, R70, !P1 ;  /* 0x00000046f30b7207 */ /* 0x040fe20004800000 */
        /* <DEDUP_REMOVED lines=32> */
[----:B---3--:R-:W-:Y:S01]  /*8cc0*/  IMAD R50, R153, R49, RZ ;  /* 0x0000003199327224 */ /* 0x008fe200078e02ff */
[----:B--2---:R-:W-:Y:S01]  /*8cd0*/  LEA R156, P0, R42, R18, 0x1 ;  /* 0x000000122a9c7211 */ /* 0x004fe200078008ff */
[----:B------:R-:W-:Y:S01]  /*8ce0*/  IMAD R27, R27, R36, RZ ;  /* 0x000000241b1b7224 */ /* 0x000fe200078e02ff */
[-C--:B------:R-:W-:Y:S01]  /*8cf0*/  LEA R154, P1, R32, R18.reuse, 0x1 ;  /* 0x00000012209a7211 */ /* 0x080fe200078208ff */
[----:B------:R-:W-:Y:S01]  /*8d00*/  IMAD.SHL.U32 R49, R49, 0x40, RZ ;  /* 0x0000004031317824 */ /* 0x000fe200078e00ff */
[----:B------:R-:W-:-:S02]  /*8d10*/  LEA R152, P2, R0, R18, 0x1 ;  /* 0x0000001200987211 */ /* 0x000fc400078408ff */
[----:B----4-:R-:W-:Y:S02]  /*8d20*/  LEA R2, P4, R50, R2, 0x1 ;  /* 0x0000000232027211 */ /* 0x010fe400078808ff */
[----:B------:R-:W-:Y:S02]  /*8d30*/  LEA R18, P3, R34, R18, 0x1 ;  /* 0x0000001222127211 */ /* 0x000fe400078608ff */
[-C--:B------:R-:W-:Y:S01]  /*8d40*/  LEA.HI.X.SX32 R157, R42, R19.reuse, 0x1, P0 ;  /* 0x000000132a9d7211 */ /* 0x080fe200000f0eff */
[----:B0-----:R-:W-:Y:S01]  /*8d50*/  IMAD R42, R43, 0x3f, RZ ;  /* 0x0000003f2b2a7824 */ /* 0x001fe200078e02ff */
[-C--:B------:R-:W-:Y:S01]  /*8d60*/  LEA.HI.X.SX32 R155, R32, R19.reuse, 0x1, P1 ;  /* 0x00000013209b7211 */ /* 0x080fe200008f0eff */
[-C--:B------:R-:W-:Y:S01]  /*8d70*/  IMAD R32, R249, R36.reuse, RZ ;  /* 0x00000024f9207224 */ /* 0x080fe200078e02ff */
[-C--:B------:R-:W-:Y:S02]  /*8d80*/  LEA.HI.X.SX32 R153, R0, R19.reuse, 0x1, P2 ;  /* 0x0000001300997211 */ /* 0x080fe400010f0eff */
[----:B------:R-:W-:Y:S01]  /*8d90*/  LEA.HI.X.SX32 R19, R34, R19, 0x1, P3 ;  /* 0x0000001322137211 */ /* 0x000fe200018f0eff */
[----:B------:R-:W-:Y:S01]  /*8da0*/  IMAD R34, R245, R36, RZ ;  /* 0x00000024f5227224 */ /* 0x000fe200078e02ff */
[----:B------:R-:W-:-:S02]  /*8db0*/  LEA R54, P2, R247, R2, 0x1 ;  /* 0x00000002f7367211 */ /* 0x000fc400078408ff */
[----:B------:R-:W-:Y:S01]  /*8dc0*/  LEA.HI.X.SX32 R0, R50, R3, 0x1, P4 ;  /* 0x0000000332007211 */ /* 0x000fe200020f0eff */
[----:B------:R-:W-:Y:S01]  /*8dd0*/  IMAD R3, R30, R36, RZ ;  /* 0x000000241e037224 */ /* 0x000fe200078e02ff */
[-C--:B------:R-:W-:Y:S01]  /*8de0*/  LEA R52, P3, R241, R2.reuse, 0x1 ;  /* 0x00000002f1347211 */ /* 0x080fe200078608ff */
[----:B------:R0:W-:Y:S01]  /*8df0*/  STL [R1+0x1c70], R54 ;  /* 0x001c703601007387 */ /* 0x0001e20000100800 */
[----:B------:R-:W-:Y:S01]  /*8e00*/  LEA R50, P4, R239, R2, 0x1 ;  /* 0x00000002ef327211 */ /* 0x000fe200078808ff */
[-C--:B------:R-:W-:Y:S02]  /*8e10*/  IMAD R30, R251, R36.reuse, RZ ;  /* 0x00000024fb1e7224 */ /* 0x080fe400078e02ff */
[----:B------:R1:W-:Y:S01]  /*8e20*/  STL [R1+0x1098], R52 ;  /* 0x0010983401007387 */ /* 0x0003e20000100800 */
[----:B------:R-:W-:-:S03]  /*8e30*/  IMAD R36, R243, R36, RZ ;  /* 0x00000024f3247224 */ /* 0x000fc600078e02ff */
[----:B------:R2:W-:Y:S01]  /*8e40*/  STL [R1+0x10a0], R50 ;  /* 0x0010a03201007387 */ /* 0x0005e20000100800 */
[-C--:B0-----:R-:W-:Y:S02]  /*8e50*/  LEA R54, P5, R237, R2.reuse, 0x1 ;  /* 0x00000002ed367211 */ /* 0x081fe400078a08ff */
[----:B-1----:R-:W-:-:S03]  /*8e60*/  LEA R52, P6, R235, R2, 0x1 ;  /* 0x00000002eb347211 */ /* 0x002fc600078c08ff */
[----:B------:R0:W-:Y:S01]  /*8e70*/  STL [R1+0x10a8], R54 ;  /* 0x0010a83601007387 */ /* 0x0001e20000100800 */
[----:B--2---:R-:W-:-:S03]  /*8e80*/  LEA R50, P0, R233, R2, 0x1 ;  /* 0x00000002e9327211 */ /* 0x004fc600078008ff */
[----:B------:R1:W-:Y:S04]  /*8e90*/  STL [R1+0x10b0], R52 ;  /* 0x0010b03401007387 */ /* 0x0003e80000100800 */
[----:B------:R2:W-:Y:S01]  /*8ea0*/  STL [R1+0x10b8], R50 ;  /* 0x0010b83201007387 */ /* 0x0005e20000100800 */
[----:B0-----:R-:W-:Y:S02]  /*8eb0*/  LEA R54, P1, R231, R2, 0x1 ;  /* 0x00000002e7367211 */ /* 0x001fe400078208ff */
[----:B-1----:R-:W-:-:S03]  /*8ec0*/  LEA.HI.X.SX32 R52, R247, R0, 0x1, P2 ;  /* 0x00000000f7347211 */ /* 0x002fc600010f0eff */
[----:B------:R0:W-:Y:S01]  /*8ed0*/  STL [R1+0x10c0], R54 ;  /* 0x0010c03601007387 */ /* 0x0001e20000100800 */
[----:B--2---:R-:W-:-:S03]  /*8ee0*/  LEA R50, P2, R229, R2, 0x1 ;  /* 0x00000002e5327211 */ /* 0x004fc600078408ff */
[----:B------:R1:W-:Y:S04]  /*8ef0*/  STL [R1+0x1c6c], R52 ;  /* 0x001c6c3401007387 */ /* 0x0003e80000100800 */
[----:B------:R2:W-:Y:S01]  /*8f00*/  STL [R1+0x10c8], R50 ;  /* 0x0010c83201007387 */ /* 0x0005e20000100800 */
[----:B0-----:R-:W-:Y:S02]  /*8f10*/  LEA.HI.X.SX32 R54, R241, R0, 0x1, P3 ;  /* 0x00000000f1367211 */ /* 0x001fe400018f0eff */
[----:B-1----:R-:W-:-:S03]  /*8f20*/  LEA R52, P3, R227, R2, 0x1 ;  /* 0x00000002e3347211 */ /* 0x002fc600078608ff */
[----:B------:R0:W-:Y:S01]  /*8f30*/  STL [R1+0x1094], R54 ;  /* 0x0010943601007387 */ /* 0x0001e20000100800 */
[----:B--2---:R-:W-:-:S03]  /*8f40*/  LEA.HI.X.SX32 R50, R239, R0, 0x1, P4 ;  /* 0x00000000ef327211 */ /* 0x004fc600020f0eff */
        /* <DEDUP_REMOVED lines=358> */
[----:B------:R-:W-:Y:S01]  /*a5b0*/  STL [R1+0x1364], R54 ;  /* 0x0013643601007387 */ /* 0x000fe20000100800 */
[----:B--2---:R-:W-:-:S03]  /*a5c0*/  LEA.HI.X.SX32 R50, R53, R0, 0x1, P3 ;  /* 0x0000000035327211 */ /* 0x004fc600018f0eff */
[----:B------:R0:W-:Y:S01]  /*a5d0*/  STL [R1+0x13a0], R52 ;  /* 0x0013a03401007387 */ /* 0x0001e20000100800 */
[----:B------:R-:W-:-:S03]  /*a5e0*/  LEA R53, P3, R38, R2, 0x1 ;  /* 0x0000000226357211 */ /* 0x000fc600078608ff */
[----:B------:R1:W-:Y:S04]  /*a5f0*/  STL [R1+0x136c], R50 ;  /* 0x00136c3201007387 */ /* 0x0003e80000100800 */
[----:B------:R-:W-:Y:S01]  /*a600*/  STL [R1+0x13a8], R53 ;  /* 0x0013a83501007387 */ /* 0x000fe20000100800 */
[-C--:B0-----:R-:W-:Y:S02]  /*a610*/  LEA.HI.X.SX32 R52, R51, R0.reuse, 0x1, P4 ;  /* 0x0000000033347211 */ /* 0x081fe400020f0eff */
[----:B------:R-:W-:Y:S02]  /*a620*/  LEA.HI.X.SX32 R51, R48, R0, 0x1, P5 ;  /* 0x0000000030337211 */ /* 0x000fe400028f0eff */
[-C--:B-1----:R-:W-:Y:S01]  /*a630*/  LEA R50, P4, R37, R2.reuse, 0x1 ;  /* 0x0000000225327211 */ /* 0x082fe200078808ff */
[----:B------:R-:W-:Y:S01]  /*a640*/  STL [R1+0x1374], R52 ;  /* 0x0013743401007387 */ /* 0x000fe20000100800 */
[----:B------:R-:W-:-:S03]  /*a650*/  LEA R48, P5, R35, R2, 0x1 ;  /* 0x0000000223307211 */ /* 0x000fc600078a08ff */
[----:B------:R0:W-:Y:S04]  /*a660*/  STL [R1+0x13b0], R50 ;  /* 0x0013b03201007387 */ /* 0x0001e80000100800 */
[----:B------:R-:W-:Y:S04]  /*a670*/  STL [R1+0x137c], R51 ;  /* 0x00137c3301007387 */ /* 0x000fe80000100800 */
[----:B------:R1:W-:Y:S01]  /*a680*/  STL [R1+0x13b8], R48 ;  /* 0x0013b83001007387 */ /* 0x0003e20000100800 */
[----:B0-----:R-:W-:Y:S02]  /*a690*/  LEA.HI.X.SX32 R50, R47, R0, 0x1, P6 ;  /* 0x000000002f327211 */ /* 0x001fe400030f0eff */
[----:B------:R-:W-:-:S03]  /*a6a0*/  LEA R47, P6, R33, R2, 0x1 ;  /* 0x00000002212f7211 */ /* 0x000fc600078c08ff */
[----:B------:R-:W-:Y:S01]  /*a6b0*/  STL [R1+0x1384], R50 ;  /* 0x0013843201007387 */ /* 0x000fe20000100800 */
[----:B-1----:R-:W-:-:S03]  /*a6c0*/  LEA.HI.X.SX32 R48, R41, R0, 0x1, P0 ;  /* 0x0000000029307211 */ /* 0x002fc600000f0eff */
[----:B------:R0:W-:Y:S01]  /*a6d0*/  STL [R1+0x13c0], R47 ;  /* 0x0013c02f01007387 */ /* 0x0001e20000100800 */
[----:B------:R-:W-:-:S03]  /*a6e0*/  LEA R41, P0, R31, R2, 0x1 ;  /* 0x000000021f297211 */ /* 0x000fc600078008ff */
        /* <DEDUP_REMOVED lines=12> */
[----:B------:R0:W-:Y:S01]  /*a7b0*/  STL [R1+0x13a4], R40 ;  /* 0x0013a42801007387 */ /* 0x0001e20000100800 */
[----:B-1----:R-:W-:-:S03]  /*a7c0*/  LEA.HI.X.SX32 R39, R37, R0, 0x1, P4 ;  /* 0x0000000025277211 */ /* 0x002fc600020f0eff */
[----:B------:R1:W-:Y:S01]  /*a7d0*/  STL [R1+0x13e0], R38 ;  /* 0x0013e02601007387 */ /* 0x0003e20000100800 */
[----:B------:R-:W-:-:S03]  /*a7e0*/  LEA R37, P4, R24, R2, 0x1 ;  /* 0x0000000218257211 */ /* 0x000fc600078808ff */
[----:B------:R-:W-:Y:S01]  /*a7f0*/  STL [R1+0x13ac], R39 ;  /* 0x0013ac2701007387 */ /* 0x000fe20000100800 */
[----:B0-----:R-:W-:-:S03]  /*a800*/  CS2R R40, SRZ ;  /* 0x0000000000287805 */ /* 0x001fc6000001ff00 */
[----:B------:R0:W-:Y:S01]  /*a810*/  STL [R1+0x13e8], R37 ;  /* 0x0013e82501007387 */ /* 0x0001e20000100800 */
[----:B-1----:R-:W-:Y:S02]  /*a820*/  LEA.HI.X.SX32 R38, R35, R0, 0x1, P5 ;  /* 0x0000000023267211 */ /* 0x002fe400028f0eff */
[----:B------:R-:W-:-:S03]  /*a830*/  LEA R35, P5, R15, R2, 0x1 ;  /* 0x000000020f237211 */ /* 0x000fc600078a08ff */
[----:B------:R1:W-:Y:S01]  /*a840*/  STL [R1+0x13b4], R38 ;  /* 0x0013b42601007387 */ /* 0x0003e20000100800 */
[----:B0-----:R-:W-:-:S03]  /*a850*/  LEA.HI.X.SX32 R37, R33, R0, 0x1, P6 ;  /* 0x0000000021257211 */ /* 0x001fc600030f0eff */
[----:B------:R0:W-:Y:S01]  /*a860*/  STL [R1+0x13f0], R35 ;  /* 0x0013f02301007387 */ /* 0x0001e20000100800 */
[----:B------:R-:W-:-:S03]  /*a870*/  LEA R33, P6, R13, R2, 0x1 ;  /* 0x000000020d217211 */ /* 0x000fc600078c08ff */
[----:B------:R-:W-:Y:S01]  /*a880*/  STL [R1+0x13bc], R37 ;  /* 0x0013bc2501007387 */ /* 0x000fe20000100800 */
[----:B-1----:R-:W-:-:S03]  /*a890*/  CS2R R38, SRZ ;  /* 0x0000000000267805 */ /* 0x002fc6000001ff00 */
        /* <DEDUP_REMOVED lines=28> */
[----:B------:R-:W-:Y:S01]  /*aa60*/  STL [R1+0x13f4], R24 ;  /* 0x0013f41801007387 */ /* 0x000fe20000100800 */
[----:B0-----:R-:W-:-:S03]  /*aa70*/  LEA.HI.X.SX32 R15, R11, R0, 0x1, P0 ;  /* 0x000000000b0f7211 */ /* 0x001fc600000f0eff */
[----:B------:R0:W-:Y:S01]  /*aa80*/  STL [R1+0x1430], R13 ;  /* 0x0014300d01007387 */ /* 0x0001e20000100800 */
[----:B------:R-:W-:-:S03]  /*aa90*/  LEA R11, P0, R8, R2, 0x1 ;  /* 0x00000002080b7211 */ /* 0x000fc600078008ff */
[----:B------:R1:W-:Y:S04]  /*aaa0*/  STL [R1+0x13fc], R15 ;  /* 0x0013fc0f01007387 */ /* 0x0003e80000100800 */
[----:B------:R2:W-:Y:S01]  /*aab0*/  STL [R1+0x1438], R11 ;  /* 0x0014380b01007387 */ /* 0x0005e20000100800 */
[----:B0-----:R-:W-:Y:S02]  /*aac0*/  LEA.HI.X.SX32 R13, R9, R0, 0x1, P1 ;  /* 0x00000000090d7211 */ /* 0x001fe400008f0eff */
[----:B------:R-:W-:Y:S01]  /*aad0*/  LEA R9, P1, R10, R2, 0x1 ;  /* 0x000000020a097211 */ /* 0x000fe200078208ff */
[----:B-1----:R-:W-:Y:S02]  /*aae0*/  IMAD.SHL.U32 R15, R43, 0x40, RZ ;  /* 0x000000402b0f7824 */ /* 0x002fe400078e00ff */
[----:B------:R-:W-:Y:S01]  /*aaf0*/  STL [R1+0x1404], R13 ;  /* 0x0014040d01007387 */ /* 0x000fe20000100800 */
[----:B--2---:R-:W-:-:S03]  /*ab00*/  LEA.HI.X.SX32 R11, R7, R0, 0x1, P2 ;  /* 0x00000000070b7211 */ /* 0x004fc600010f0eff */
        /* <DEDUP_REMOVED lines=16> */
[----:B------:R1:W-:Y:S04]  /*ac10*/  STL [R1+0x1c58], R4 ;  /* 0x001c580401007387 */ /* 0x0003e80000100800 */
[----:B------:R2:W-:Y:S01]  /*ac20*/  STL [R1+0x142c], R3 ;  /* 0x00142c0301007387 */ /* 0x0005e20000100800 */
[----:B0-----:R-:W-:Y:S02]  /*ac30*/  LEA R5, P6, R27, R2, 0x1 ;  /* 0x000000021b057211 */ /* 0x001fe400078c08ff */
[----:B-1----:R-:W-:-:S03]  /*ac40*/  LEA.HI.X.SX32 R4, R8, R0, 0x1, P0 ;  /* 0x0000000008047211 */ /* 0x002fc600000f0eff */
[----:B------:R0:W-:Y:S01]  /*ac50*/  STL [R1+0x1c5c], R5 ;  /* 0x001c5c0501007387 */ /* 0x0001e20000100800 */
[----:B--2---:R-:W-:-:S03]  /*ac60*/  LEA R3, P0, R30, R2, 0x1 ;  /* 0x000000021e037211 */ /* 0x004fc600078008ff */
[----:B------:R1:W-:Y:S01]  /*ac70*/  STL [R1+0x1434], R4 ;  /* 0x0014340401007387 */ /* 0x0003e20000100800 */
[----:B------:R-:W-:-:S03]  /*ac80*/  LEA.HI.X.SX32 R6, R30, R0, 0x1, P0 ;  /* 0x000000001e067211 */ /* 0x000fc600000f0eff */
[----:B------:R2:W-:Y:S01]  /*ac90*/  STL [R1+0x1c60], R3 ;  /* 0x001c600301007387 */ /* 0x0005e20000100800 */
[----:B------:R-:W-:Y:S02]  /*aca0*/  CS2R R30, SRZ ;  /* 0x00000000001e7805 */ /* 0x000fe4000001ff00 */
[----:B0-----:R-:W-:Y:S01]  /*acb0*/  LEA.HI.X.SX32 R5, R10, R0, 0x1, P1 ;  /* 0x000000000a057211 */ /* 0x001fe200008f0eff */
[----:B------:R-:W-:Y:S01]  /*acc0*/  IMAD R10, R43, 0x3d, RZ ;  /* 0x0000003d2b0a7824 */ /* 0x000fe200078e02ff */
        /* <DEDUP_REMOVED lines=11> */
[----:B------:R-:W-:Y:S01]  /*ad80*/  STL [R1+0x1c44], R3 ;  /* 0x001c440301007387 */ /* 0x000fe20000100800 */
[-C--:B0-----:R-:W-:Y:S02]  /*ad90*/  LEA.HI.X.SX32 R5, R25, R0.reuse, 0x1, P5 ;  /* 0x0000000019057211 */ /* 0x081fe400028f0eff */
[----:B------:R-:W-:Y:S01]  /*ada0*/  CS2R R24, SRZ ;  /* 0x0000000000187805 */ /* 0x000fe2000001ff00 */
[----:B------:R0:W-:Y:S01]  /*adb0*/  STL [R1+0x1448], R2 ;  /* 0x0014480201007387 */ /* 0x0001e20000100800 */
[----:B-1----:R-:W-:Y:S02]  /*adc0*/  LEA.HI.X.SX32 R4, R27, R0, 0x1, P6 ;  /* 0x000000001b047211 */ /* 0x002fe400030f0eff */
[----:B------:R-:W-:Y:S01]  /*add0*/  CS2R R26, SRZ ;  /* 0x00000000001a7805 */ /* 0x000fe2000001ff00 */
[----:B------:R1:W-:Y:S04]  /*ade0*/  STL [R1+0x1c30], R5 ;  /* 0x001c300501007387 */ /* 0x0003e80000100800 */
[----:B------:R2:W-:Y:S01]  /*adf0*/  STL [R1+0x1c34], R4 ;  /* 0x001c340401007387 */ /* 0x0005e20000100800 */
[----:B0-----:R-:W-:-:S03]  /*ae00*/  IMAD.WIDE R2, R42, 0x2, R18 ;  /* 0x000000022a027825 */ /* 0x001fc600078e0212 */
[----:B------:R0:W-:Y:S01]  /*ae10*/  STL [R1+0x1c38], R6 ;  /* 0x001c380601007387 */ /* 0x0001e20000100800 */
[-C--:B-1----:R-:W-:Y:S02]  /*ae20*/  LEA.HI.X.SX32 R5, R32, R0.reuse, 0x1, P1 ;  /* 0x0000000020057211 */ /* 0x082fe400008f0eff */
[----:B------:R-:W-:Y:S02]  /*ae30*/  CS2R R32, SRZ ;  /* 0x0000000000207805 */ /* 0x000fe4000001ff00 */
[-C--:B--2---:R-:W-:Y:S01]  /*ae40*/  LEA.HI.X.SX32 R4, R34, R0.reuse, 0x1, P2 ;  /* 0x0000000022047211 */ /* 0x084fe200010f0eff */
[----:B------:R-:W-:Y:S01]  /*ae50*/  STL [R1+0x1c3c], R5 ;  /* 0x001c3c0501007387 */ /* 0x000fe20000100800 */
[----:B------:R-:W-:Y:S02]  /*ae60*/  LEA.HI.X.SX32 R0, R36, R0, 0x1, P3 ;  /* 0x0000000024007211 */ /* 0x000fe400018f0eff */
[----:B------:R-:W-:Y:S01]  /*ae70*/  CS2R R34, SRZ ;  /* 0x0000000000227805 */ /* 0x000fe2000001ff00 */
[----:B0-----:R-:W-:Y:S01]  /*ae80*/  IMAD.WIDE R6, R42, 0x2, R156 ;  /* 0x000000022a067825 */ /* 0x001fe200078e029c */
[----:B------:R0:W-:Y:S01]  /*ae90*/  STL [R1+0x1c40], R4 ;  /* 0x001c400401007387 */ /* 0x0001e20000100800 */
[----:B------:R-:W-:-:S03]  /*aea0*/  CS2R R36, SRZ ;  /* 0x0000000000247805 */ /* 0x000fc6000001ff00 */
[----:B------:R-:W-:Y:S04]  /*aeb0*/  STL [R1+0x1454], R2 ;  /* 0x0014540201007387 */ /* 0x000fe80000100800 */
[----:B------:R1:W-:Y:S01]  /*aec0*/  STL [R1+0x144c], R0 ;  /* 0x00144c0001007387 */ /* 0x0003e20000100800 */
[----:B0-----:R-:W-:-:S03]  /*aed0*/  IMAD.WIDE R4, R42, 0x2, R154 ;  /* 0x000000022a047825 */ /* 0x001fc600078e029a */
[----:B------:R0:W-:Y:S01]  /*aee0*/  STL [R1+0x1450], R3 ;  /* 0x0014500301007387 */ /* 0x0001e20000100800 */
[----:B-1----:R-:W-:Y:S02]  /*aef0*/  IMAD R0, R43, 0x3e, RZ ;  /* 0x0000003e2b007824 */ /* 0x002fe400078e02ff */
[----:B0-----:R-:W-:-:S04]  /*af00*/  IMAD.WIDE R2, R42, 0x2, R152 ;  /* 0x000000022a027825 */ /* 0x001fc800078e0298 */
[C---:B------:R-:W-:Y:S01]  /*af10*/  IMAD.WIDE R8, R0.reuse, 0x2, R18 ;  /* 0x0000000200087825 */ /* 0x040fe200078e0212 */
[----:B------:R-:W-:Y:S04]  /*af20*/  STL [R1+0x145c], R2 ;  /* 0x00145c0201007387 */ /* 0x000fe80000100800 */
[----:B------:R0:W-:Y:S04]  /*af30*/  STL [R1+0x1458], R3 ;  /* 0x0014580301007387 */ /* 0x0001e80000100800 */
[----:B------:R-:W-:Y:S04]  /*af40*/  STL [R1+0x1464], R4 ;  /* 0x0014640401007387 */ /* 0x000fe80000100800 */
[----:B------:R1:W-:Y:S01]  /*af50*/  STL [R1+0x1460], R5 ;  /* 0x0014600501007387 */ /* 0x0003e20000100800 */
[----:B0-----:R-:W-:-:S03]  /*af60*/  IMAD.WIDE R2, R0, 0x2, R152 ;  /* 0x0000000200027825 */ /* 0x001fc600078e0298 */
[----:B------:R-:W-:Y:S04]  /*af70*/  STL [R1+0x146c], R6 ;  /* 0x00146c0601007387 */ /* 0x000fe80000100800 */
[----:B------:R0:W-:Y:S01]  /*af80*/  STL [R1+0x1468], R7 ;  /* 0x0014680701007387 */ /* 0x0001e20000100800 */
[----:B-1----:R-:W-:-:S03]  /*af90*/  IMAD.WIDE R4, R0, 0x2, R154 ;  /* 0x0000000200047825 */ /* 0x002fc600078e029a */
[----:B------:R-:W-:Y:S04]  /*afa0*/  STL [R1+0x1474], R8 ;  /* 0x0014740801007387 */ /* 0x000fe80000100800 */
[----:B------:R1:W-:Y:S01]  /*afb0*/  STL [R1+0x1470], R9 ;  /* 0x0014700901007387 */ /* 0x0003e20000100800 */
[----:B0-----:R-:W-:-:S03]  /*afc0*/  IMAD.WIDE R6, R0, 0x2, R156 ;  /* 0x0000000200067825 */ /* 0x001fc600078e029c */
[----:B------:R-:W-:Y:S01]  /*afd0*/  STL [R1+0x147c], R2 ;  /* 0x00147c0201007387 */ /* 0x000fe20000100800 */
[----:B------:R-:W-:-:S03]  /*afe0*/  IMAD R0, R43, 0x3c, RZ ;  /* 0x0000003c2b007824 */ /* 0x000fc600078e02ff */
[----:B------:R0:W-:Y:S01]  /*aff0*/  STL [R1+0x1478], R3 ;  /* 0x0014780301007387 */ /* 0x0001e20000100800 */
[----:B-1----:R-:W-:-:S03]  /*b000*/  IMAD.WIDE R8, R10, 0x2, R18 ;  /* 0x000000020a087825 */ /* 0x002fc600078e0212 */
        /* <DEDUP_REMOVED lines=361> */
[----:B------:R-:W-:-:S03]  /*c6a0*/  IMAD.SHL.U32 R0, R43, 0x20, RZ ;  /* 0x000000202b007824 */ /* 0x000fc600078e00ff */
        /* <DEDUP_REMOVED lines=397> */
[----:B------:R1:W-:Y:S04]  /*df80*/  STL [R1+0x1bd4], R8 ;  /* 0x001bd40801007387 */ /* 0x0003e80000100800 */
[----:B------:R-:W-:Y:S01]  /*df90*/  STL [R1+0x1bd0], R9 ;  /* 0x001bd00901007387 */ /* 0x000fe20000100800 */
[----:B0-----:R-:W-:-:S03]  /*dfa0*/  IMAD.WIDE R6, R10, 0x2, R156 ;  /* 0x000000020a067825 */ /* 0x001fc600078e029c */
[----:B------:R-:W-:Y:S01]  /*dfb0*/  STL [R1+0x1bdc], R2 ;  /* 0x001bdc0201007387 */ /* 0x000fe20000100800 */
[----:B-1----:R-:W-:-:S03]  /*dfc0*/  IMAD.SHL.U32 R8, R43, 0x2, RZ ;  /* 0x000000022b087824 */ /* 0x002fc600078e00ff */
        /* <DEDUP_REMOVED lines=11> */
[----:B------:R-:W-:-:S03]  /*e080*/  IMAD.WIDE R8, R8, 0x2, R156 ;  /* 0x0000000208087825 */ /* 0x000fc600078e029c */
[----:B------:R0:W-:Y:S01]  /*e090*/  STL [R1+0x1bf8], R5 ;  /* 0x001bf80501007387 */ /* 0x0001e20000100800 */
[----:B-1----:R-:W-:-:S03]  /*e0a0*/  IMAD.WIDE R2, R43, 0x2, R18 ;  /* 0x000000022b027825 */ /* 0x002fc600078e0212 */
[----:B------:R-:W-:Y:S04]  /*e0b0*/  STL [R1+0x1c04], R6 ;  /* 0x001c040601007387 */ /* 0x000fe80000100800 */
[----:B------:R1:W-:Y:S01]  /*e0c0*/  STL [R1+0x1c00], R7 ;  /* 0x001c000701007387 */ /* 0x0003e20000100800 */
[----:B0-----:R-:W-:-:S03]  /*e0d0*/  IMAD.WIDE R4, R43, 0x2, R152 ;  /* 0x000000022b047825 */ /* 0x001fc600078e0298 */
[----:B------:R-:W-:Y:S04]  /*e0e0*/  STL [R1+0x1c0c], R8 ;  /* 0x001c0c0801007387 */ /* 0x000fe80000100800 */
[----:B------:R-:W-:Y:S01]  /*e0f0*/  STL [R1+0x1c08], R9 ;  /* 0x001c080901007387 */ /* 0x000fe20000100800 */
[----:B-1----:R-:W-:-:S03]  /*e100*/  IMAD.WIDE R6, R43, 0x2, R154 ;  /* 0x000000022b067825 */ /* 0x002fc600078e029a */
[----:B------:R-:W-:Y:S04]  /*e110*/  STL [R1+0x1c14], R2 ;  /* 0x001c140201007387 */ /* 0x000fe80000100800 */
[----:B------:R0:W-:Y:S04]  /*e120*/  STL [R1+0x1c10], R3 ;  /* 0x001c100301007387 */ /* 0x0001e80000100800 */
[----:B------:R-:W-:Y:S04]  /*e130*/  STL [R1+0x1c1c], R4 ;  /* 0x001c1c0401007387 */ /* 0x000fe80000100800 */
[----:B------:R-:W-:Y:S01]  /*e140*/  STL [R1+0x1c18], R5 ;  /* 0x001c180501007387 */ /* 0x000fe20000100800 */
[----:B0-----:R-:W-:Y:S01]  /*e150*/  IMAD.WIDE R2, R43, 0x2, R156 ;  /* 0x000000022b027825 */ /* 0x001fe200078e029c */
[----:B------:R-:W-:-:S02]  /*e160*/  CS2R R42, SRZ ;  /* 0x00000000002a7805 */ /* 0x000fc4000001ff00 */
[----:B------:R-:W-:Y:S04]  /*e170*/  STL [R1+0x1c24], R6 ;  /* 0x001c240601007387 */ /* 0x000fe80000100800 */
[----:B------:R-:W-:Y:S04]  /*e180*/  STL [R1+0x1c20], R7 ;  /* 0x001c200701007387 */ /* 0x000fe80000100800 */
[----:B------:R0:W-:Y:S04]  /*e190*/  STL [R1+0x1c2c], R2 ;  /* 0x001c2c0201007387 */ /* 0x0001e80000100800 */
[----:B------:R1:W-:Y:S04]  /*e1a0*/  STL [R1+0x1c28], R3 ;  /* 0x001c280301007387 */ /* 0x0003e80000100800 */
[----:B------:R-:W-:Y:S04]  /*e1b0*/  STL [R1+0xe8c], RZ ;  /* 0x000e8cff01007387 */ /* 0x000fe80000100800 */
[----:B------:R-:W-:Y:S01]  /*e1c0*/  STL [R1+0xc00], RZ ;  /* 0x000c00ff01007387 */ /* 0x000fe20000100800 */
[----:B0-----:R-:W-:-:S03]  /*e1d0*/  SHF.R.S32.HI R2, RZ, 0x1f, R49 ;  /* 0x0000001fff027819 */ /* 0x001fc60000011431 */
[----:B------:R-:W-:Y:S04]  /*e1e0*/  STL [R1+0xc04], RZ ;  /* 0x000c04ff01007387 */ /* 0x000fe80000100800 */
        /* <DEDUP_REMOVED lines=766> */
[----:B------:R-:W-:Y:S04]  /*111d0*/  STL [R1], RZ ;  /* 0x000000ff01007387 */ /* 0x000fe80000100800 */
        /* <DEDUP_REMOVED lines=127> */
[----:B------:R-:W2:Y:S01]  /*119d0*/  LDL R90, [R1+0x1c8c] ;  /* 0x001c8c00015a7983 */ /* 0x000ea20000100800 */
[----:B-1----:R-:W-:Y:S01]  /*119e0*/  SHF.R.S32.HI R3, RZ, 0x6, R46 ;  /* 0x00000006ff037819 */ /* 0x002fe2000001142e */
[----:B------:R-:W-:Y:S01]  /*119f0*/  UIADD3.64 UR14, UR4, 0x180, URZ ;  /* 0x00000180040e7897 */ /* 0x000fe2000fffe03f */
[C---:B------:R-:W-:Y:S01]  /*11a00*/  LOP3.LUT R13, R44.reuse, 0x10, RZ, 0x3c, !PT ;  /* 0x000000102c0d7812 */ /* 0x040fe200078e3cff */
[----:B------:R-:W-:Y:S01]  /*11a10*/  UIADD3.64 UR10, UR4, 0x200, URZ ;  /* 0x00000200040a7897 */ /* 0x000fe2000fffe03f */
[C---:B------:R-:W-:Y:S01]  /*11a20*/  LOP3.LUT R12, R44.reuse, 0x20, RZ, 0x3c, !PT ;  /* 0x000000202c0c7812 */ /* 0x040fe200078e3cff */
[----:B------:R0:W-:Y:S01]  /*11a30*/  STL [R1+0x1c94], R3 ;  /* 0x001c940301007387 */ /* 0x0001e20000100800 */
[C---:B------:R-:W-:Y:S01]  /*11a40*/  LOP3.LUT R11, R44.reuse, 0x30, RZ, 0x3c, !PT ;  /* 0x000000302c0b7812 */ /* 0x040fe200078e3cff */
[----:B------:R-:W-:Y:S01]  /*11a50*/  UIADD3.64 UR14, UR4, 0x280, URZ ;  /* 0x00000280040e7897 */ /* 0x000fe2000fffe03f */
[C---:B------:R-:W-:Y:S01]  /*11a60*/  LOP3.LUT R10, R44.reuse, 0x40, RZ, 0x3c, !PT ;  /* 0x000000402c0a7812 */ /* 0x040fe200078e3cff */
[----:B------:R-:W-:Y:S01]  /*11a70*/  UIADD3.64 UR10, UR4, 0x300, URZ ;  /* 0x00000300040a7897 */ /* 0x000fe2000fffe03f */
[C---:B------:R-:W-:Y:S01]  /*11a80*/  LOP3.LUT R9, R44.reuse, 0x50, RZ, 0x3c, !PT ;  /* 0x000000502c097812 */ /* 0x040fe200078e3cff */
[----:B------:R-:W-:Y:S01]  /*11a90*/  UIADD3.64 UR14, UR4, 0x380, URZ ;  /* 0x00000380040e7897 */ /* 0x000fe2000fffe03f */
[C---:B------:R-:W-:Y:S01]  /*11aa0*/  LOP3.LUT R8, R44.reuse, 0x60, RZ, 0x3c, !PT ;  /* 0x000000602c087812 */ /* 0x040fe200078e3cff */
[----:B------:R-:W-:Y:S01]  /*11ab0*/  UIADD3.64 UR10, UR4, 0x400, URZ ;  /* 0x00000400040a7897 */ /* 0x000fe2000fffe03f */
[----:B------:R-:W-:Y:S01]  /*11ac0*/  LOP3.LUT R7, R44, 0x70, RZ, 0x3c, !PT ;  /* 0x000000702c077812 */ /* 0x000fe200078e3cff */
[----:B------:R-:W-:Y:S01]  /*11ad0*/  UIADD3.64 UR14, UR4, 0x480, URZ ;  /* 0x00000480040e7897 */ /* 0x000fe2000fffe03f */
[C---:B------:R-:W-:Y:S01]  /*11ae0*/  LOP3.LUT R23, R45.reuse, 0x20, RZ, 0x3c, !PT ;  /* 0x000000202d177812 */ /* 0x040fe200078e3cff */
[----:B------:R-:W-:Y:S01]  /*11af0*/  UIADD3.64 UR10, UR4, 0x500, URZ ;  /* 0x00000500040a7897 */ /* 0x000fe2000fffe03f */
[C---:B------:R-:W-:Y:S01]  /*11b00*/  LOP3.LUT R46, R45.reuse, 0x40, RZ, 0x3c, !PT ;  /* 0x000000402d2e7812 */ /* 0x040fe200078e3cff */
[----:B------:R-:W-:Y:S01]  /*11b10*/  UIADD3.64 UR14, UR4, 0x580, URZ ;  /* 0x00000580040e7897 */ /* 0x000fe2000fffe03f */
[----:B0-----:R-:W-:Y:S01]  /*11b20*/  LOP3.LUT R3, R45, 0x60, RZ, 0x3c, !PT ;  /* 0x000000602d037812 */ /* 0x001fe200078e3cff */
[----:B------:R-:W-:Y:S01]  /*11b30*/  UIADD3.64 UR10, UR4, 0x600, URZ ;  /* 0x00000600040a7897 */ /* 0x000fe2000fffe03f */
[----:B------:R-:W-:Y:S01]  /*11b40*/  SHF.R.S32.HI R0, RZ, 0x1f, R15 ;  /* 0x0000001fff007819 */ /* 0x000fe2000001140f */
[C---:B------:R-:W-:Y:S01]  /*11b50*/  IMAD.SHL.U32 R158, R49.reuse, 0x2, RZ ;  /* 0x00000002319e7824 */ /* 0x040fe200078e00ff */
[----:B------:R-:W-:Y:S01]  /*11b60*/  SHF.L.U64.HI R2, R49, 0x1, R2 ;  /* 0x0000000131027819 */ /* 0x000fe20000010202 */
[----:B------:R-:W-:Y:S01]  /*11b70*/  UIADD3.64 UR14, UR4, 0x680, URZ ;  /* 0x00000680040e7897 */ /* 0x000fe2000fffe03f */
[C---:B------:R-:W-:Y:S01]  /*11b80*/  SHF.L.U64.HI R0, R15.reuse, 0x1, R0 ;  /* 0x000000010f007819 */ /* 0x040fe20000010200 */
[----:B------:R-:W-:Y:S01]  /*11b90*/  UIADD3.64 UR10, UR4, 0x700, URZ ;  /* 0x00000700040a7897 */ /* 0x000fe2000fffe03f */
[----:B------:R-:W-:Y:S01]  /*11ba0*/  IMAD.SHL.U32 R15, R15, 0x2, RZ ;  /* 0x000000020f0f7824 */ /* 0x000fe200078e00ff */
[----:B------:R-:W-:Y:S01]  /*11bb0*/  UIADD3.64 UR14, UR4, 0x780, URZ ;  /* 0x00000780040e7897 */ /* 0x000fe2000fffe03f */
[----:B------:R-:W-:Y:S01]  /*11bc0*/  CS2R R48, SRZ ;  /* 0x0000000000307805 */ /* 0x000fe2000001ff00 */
[----:B------:R-:W-:Y:S01]  /*11bd0*/  UIADD3.64 UR10, UR4, 0x800, URZ ;  /* 0x00000800040a7897 */ /* 0x000fe2000fffe03f */
        /* <DEDUP_REMOVED lines=50> */
[----:B------:R-:W-:Y:S02]  /*11f00*/  UIADD3.64 UR14, UR4, 0x880, URZ ;  /* 0x00000880040e7897 */ /* 0x000fe4000fffe03f */
[----:B------:R-:W-:Y:S02]  /*11f10*/  UIADD3.64 UR10, UR4, 0x900, URZ ;  /* 0x00000900040a7897 */ /* 0x000fe4000fffe03f */
[----:B------:R-:W-:Y:S02]  /*11f20*/  UIADD3.64 UR14, UR4, 0x980, URZ ;  /* 0x00000980040e7897 */ /* 0x000fe4000fffe03f */
[----:B------:R-:W-:Y:S02]  /*11f30*/  UIADD3.64 UR10, UR4, 0xa00, URZ ;  /* 0x00000a00040a7897 */ /* 0x000fe4000fffe03f */
[----:B------:R-:W-:Y:S02]  /*11f40*/  UIADD3.64 UR8, UR4, 0x80, URZ ;  /* 0x0000008004087897 */ /* 0x000fe4000fffe03f */
[----:B------:R-:W-:-:S02]  /*11f50*/  UIADD3.64 UR12, UR4, 0x100, URZ ;  /* 0x00000100040c7897 */ /* 0x000fc4000fffe03f */
[----:B------:R-:W-:Y:S02]  /*11f60*/  UIADD3.64 UR20, UR4, 0xa80, URZ ;  /* 0x00000a8004147897 */ /* 0x000fe4000fffe03f */
[----:B------:R-:W-:Y:S02]  /*11f70*/  UIADD3.64 UR24, UR4, 0xb00, URZ ;  /* 0x00000b0004187897 */ /* 0x000fe4000fffe03f */
[----:B------:R-:W-:Y:S01]  /*11f80*/  UIADD3.64 UR28, UR4, 0xb80, URZ ;  /* 0x00000b80041c7897 */ /* 0x000fe2000fffe03f */
[----:B------:R-:W-:Y:S01]  /*11f90*/  UMOV UR19, 0x40000040 ;  /* 0x4000004000137882 */ /* 0x000fe20000000000 */
[----:B------:R-:W-:Y:S02]  /*11fa0*/  UIADD3.64 UR32, UR4, 0xc00, URZ ;  /* 0x00000c0004207897 */ /* 0x000fe4000fffe03f */
[----:B------:R-:W-:Y:S02]  /*11fb0*/  UIADD3.64 UR36, UR4, 0xc80, URZ ;  /* 0x00000c8004247897 */ /* 0x000fe4000fffe03f */
[----:B------:R-:W-:-:S02]  /*11fc0*/  UIADD3.64 UR40, UR4, 0xd00, URZ ;  /* 0x00000d0004287897 */ /* 0x000fc4000fffe03f */
[----:B------:R-:W-:Y:S02]  /*11fd0*/  UIADD3.64 UR44, UR4, 0xd80, URZ ;  /* 0x00000d80042c7897 */ /* 0x000fe4000fffe03f */
[----:B------:R-:W-:Y:S02]  /*11fe0*/  UIADD3.64 UR48, UR4, 0xe00, URZ ;  /* 0x00000e0004307897 */ /* 0x000fe4000fffe03f */
[----:B------:R-:W-:Y:S02]  /*11ff0*/  UIADD3.64 UR52, UR4, 0xe80, URZ ;  /* 0x00000e8004347897 */ /* 0x000fe4000fffe03f */
[----:B------:R-:W-:Y:S02]  /*12000*/  UIADD3.64 UR56, UR4, 0xf00, URZ ;  /* 0x00000f0004387897 */ /* 0x000fe4000fffe03f */
[----:B------:R-:W-:Y:S02]  /*12010*/  UIADD3.64 UR10, UR6, 0x2, URZ ;  /* 0x00000002060a7897 */ /* 0x000fe4000fffe03f */
[----:B------:R-:W-:Y:S01]  /*12020*/  UIADD3.64 UR14, UR6, 0x4, URZ ;  /* 0x00000004060e7897 */ /* 0x000fe2000fffe03f */
[----:B--2---:R-:W-:-:S02]  /*12030*/  IMAD.IADD R14, R90, 0x1, R44 ;  /* 0x000000015a0e7824 */ /* 0x004fc400078e022c */
[C---:B------:R-:W-:Y:S01]  /*12040*/  IMAD.IADD R6, R90.reuse, 0x1, R45 ;  /* 0x000000015a067824 */ /* 0x040fe200078e022d */
[----:B------:R-:W-:Y:S01]  /*12050*/  CS2R R44, SRZ ;  /* 0x00000000002c7805 */ /* 0x000fe2000001ff00 */
[C---:B------:R-:W-:Y:S02]  /*12060*/  IMAD.IADD R13, R90.reuse, 0x1, R13 ;  /* 0x000000015a0d7824 */ /* 0x040fe400078e020d */
[C---:B------:R-:W-:Y:S02]  /*12070*/  IMAD.IADD R12, R90.reuse, 0x1, R12 ;  /* 0x000000015a0c7824 */ /* 0x040fe400078e020c */
[C---:B------:R-:W-:Y:S02]  /*12080*/  IMAD.IADD R11, R90.reuse, 0x1, R11 ;  /* 0x000000015a0b7824 */ /* 0x040fe400078e020b */
[C---:B------:R-:W-:Y:S02]  /*12090*/  IMAD.IADD R10, R90.reuse, 0x1, R10 ;  /* 0x000000015a0a7824 */ /* 0x040fe400078e020a */
[----:B------:R-:W-:-:S02]  /*120a0*/  IMAD.IADD R9, R90, 0x1, R9 ;  /* 0x000000015a097824 */ /* 0x000fc400078e0209 */
[C---:B------:R-:W-:Y:S02]  /*120b0*/  IMAD.IADD R8, R90.reuse, 0x1, R8 ;  /* 0x000000015a087824 */ /* 0x040fe400078e0208 */
[C---:B------:R-:W-:Y:S02]  /*120c0*/  IMAD.IADD R7, R90.reuse, 0x1, R7 ;  /* 0x000000015a077824 */ /* 0x040fe400078e0207 */
[C---:B------:R-:W-:Y:S02]  /*120d0*/  IMAD.IADD R5, R90.reuse, 0x1, R23 ;  /* 0x000000015a057824 */ /* 0x040fe400078e0217 */
[C---:B------:R-:W-:Y:S01]  /*120e0*/  IMAD.IADD R4, R90.reuse, 0x1, R46 ;  /* 0x000000015a047824 */ /* 0x040fe200078e022e */
[----:B------:R-:W-:Y:S01]  /*120f0*/  CS2R R46, SRZ ;  /* 0x00000000002e7805 */ /* 0x000fe2000001ff00 */
[----:B------:R-:W-:Y:S01]  /*12100*/  IMAD.IADD R3, R90, 0x1, R3 ;  /* 0x000000015a037824 */ /* 0x000fe200078e0203 */
[----:B------:R-:W-:-:S07]  /*12110*/  CS2R R90, SRZ ;  /* 0x00000000005a7805 */ /* 0x000fce000001ff00 */
.L_x_1:
[----:B-----5:R-:W-:Y:S01]  /*12120*/  STL [R1+0x2688], R14 ;  /* 0x0026880e01007387 */ /* 0x020fe20000100800 */
[----:B------:R-:W0:Y:S03]  /*12130*/  LDC R23, c[0x0][0x230] ;  /* 0x00008c00ff177b82 */ /* 0x000e260000000800 */
[----:B------:R-:W-:Y:S04]  /*12140*/  STL [R1+0x2644], R13 ;  /* 0x0026440d01007387 */ /* 0x000fe80000100800 */
        /* <DEDUP_REMOVED lines=11> */
[----:B------:R-:W-:Y:S04]  /*12200*/  STL.64 [R1+0x1f60], R150 ;  /* 0x001f609601007387 */ /* 0x000fe80000100a00 */
        /* <DEDUP_REMOVED lines=34> */
[----:B------:R-:W-:Y:S04]  /*12430*/  STL [R1+0x2594], R82 ;  /* 0x0025945201007387 */ /* 0x000fe80000100800 */
[----:B------:R-:W-:Y:S04]  /*12440*/  STL.64 [R1+0x1e48], R80 ;  /* 0x001e485001007387 */ /* 0x000fe80000100a00 */
[----:B------:R-:W-:Y:S04]  /*12450*/  STL [R1+0x259c], R80 ;  /* 0x00259c5001007387 */ /* 0x000fe80000100800 */
        /* <DEDUP_REMOVED lines=50> */
[----:B------:R-:W-:Y:S04]  /*12780*/  STL.64 [R1+0x1db8], R44 ;  /* 0x001db82c01007387 */ /* 0x000fe80000100a00 */
[----:B------:R1:W-:Y:S04]  /*12790*/  STL.64 [R1+0x1db0], R42 ;  /* 0x001db02a01007387 */ /* 0x0003e80000100a00 */
[----:B-1----:R-:W0:Y:S01]  /*127a0*/  LDL R43, [R1+0xe8c] ;  /* 0x000e8c00012b7983 */ /* 0x002e220000100800 */
[----:B------:R-:W-:-:S03]  /*127b0*/  PRMT R14, RZ, 0x7610, R14 ;  /* 0x00007610ff0e7816 */ /* 0x000fc6000000000e */
[----:B------:R-:W-:Y:S04]  /*127c0*/  STL.64 [R1+0x1da8], R40 ;  /* 0x001da82801007387 */ /* 0x000fe80000100a00 */
[----:B------:R-:W-:Y:S04]  /*127d0*/  STL.64 [R1+0x1da0], R38 ;  /* 0x001da02601007387 */ /* 0x000fe80000100a00 */
[----:B------:R-:W-:Y:S04]  /*127e0*/  STL.64 [R1+0x1d98], R36 ;  /* 0x001d982401007387 */ /* 0x000fe80000100a00 */
[----:B------:R-:W-:Y:S04]  /*127f0*/  STL.64 [R1+0x1d90], R34 ;  /* 0x001d902201007387 */ /* 0x000fe80000100a00 */
[----:B------:R-:W-:Y:S04]  /*12800*/  STL.64 [R1+0x1d88], R32 ;  /* 0x001d882001007387 */ /* 0x000fe80000100a00 */
[----:B------:R1:W-:Y:S04]  /*12810*/  STL.64 [R1+0x1d80], R30 ;  /* 0x001d801e01007387 */ /* 0x0003e80000100a00 */
[----:B------:R-:W-:Y:S04]  /*12820*/  STL.64 [R1+0x1d78], R28 ;  /* 0x001d781c01007387 */ /* 0x000fe80000100a00 */
[----:B------:R-:W-:Y:S01]  /*12830*/  STL.64 [R1+0x1d70], R26 ;  /* 0x001d701a01007387 */ /* 0x000fe20000100a00 */
[----:B------:R-:W-:-:S03]  /*12840*/  MOV R151, UR49 ;  /* 0x0000003100977c02 */ /* 0x000fc60008000f00 */
[----:B------:R-:W-:Y:S01]  /*12850*/  STL.64 [R1+0x1d68], R24 ;  /* 0x001d681801007387 */ /* 0x000fe20000100a00 */
[----:B0-----:R-:W-:-:S03]  /*12860*/  IMAD R23, R43, -0x40, R23 ;  /* 0xffffffc02b177824 */ /* 0x001fc600078e0217 */
[----:B------:R-:W2:Y:S01]  /*12870*/  LDL.LU R158, [R1+0x1478] ;  /* 0x00147800019e7983 */ /* 0x000ea20000300800 */
[----:B-1----:R-:W-:Y:S02]  /*12880*/  PRMT R30, RZ, 0x7610, R30 ;  /* 0x00007610ff1e7816 */ /* 0x002fe4000000001e */
[----:B------:R-:W-:Y:S01]  /*12890*/  MOV R150, UR48 ;  /* 0x0000003000967c02 */ /* 0x000fe20008000f00 */
[----:B------:R-:W-:Y:S01]  /*128a0*/  STL [R1+0x1d4c], R2 ;  /* 0x001d4c0201007387 */ /* 0x000fe20000100800 */
[----:B------:R-:W-:Y:S02]  /*128b0*/  ISETP.GT.AND P0, PT, R23, RZ, PT ;  /* 0x000000ff1700720c */ /* 0x000fe40003f04270 */
[----:B------:R-:W-:Y:S01]  /*128c0*/  MOV R149, UR53 ;  /* 0x0000003500957c02 */ /* 0x000fe20008000f00 */
[----:B------:R-:W-:Y:S01]  /*128d0*/  STL [R1+0x1ca8], R22 ;  /* 0x001ca81601007387 */ /* 0x000fe20000100800 */
[----:B------:R-:W-:Y:S02]  /*128e0*/  MOV R148, UR52 ;  /* 0x0000003400947c02 */ /* 0x000fe40008000f00 */
[----:B------:R-:W-:Y:S01]  /*128f0*/  MOV R147, UR57 ;  /* 0x0000003900937c02 */ /* 0x000fe20008000f00 */
[----:B------:R-:W-:Y:S01]  /*12900*/  STL [R1+0x1ca4], R21 ;  /* 0x001ca41501007387 */ /* 0x000fe20000100800 */
[----:B------:R-:W-:-:S02]  /*12910*/  MOV R146, UR56 ;  /* 0x0000003800927c02 */ /* 0x000fc40008000f00 */
[----:B------:R-:W-:Y:S01]  /*12920*/  PRMT R160, RZ, 0x7610, R160 ;  /* 0x00007610ffa07816 */ /* 0x000fe200000000a0 */
[----:B------:R-:W-:Y:S01]  /*12930*/  STL [R1+0x1ca0], R20 ;  /* 0x001ca01401007387 */ /* 0x000fe20000100800 */
[----:B------:R-:W-:Y:S02]  /*12940*/  PRMT R161, RZ, 0x7610, R161 ;  /* 0x00007610ffa17816 */ /* 0x000fe400000000a1 */
[----:B------:R-:W-:Y:S01]  /*12950*/  ISETP.GT.AND P1, PT, R23, 0x1, PT ;  /* 0x000000011700780c */ /* 0x000fe20003f24270 */
[----:B------:R-:W3:Y:S04]  /*12960*/  @P0 LDG.E.U16 R14, desc[UR60][R156.64] ;  /* 0x0000003c9c0e0981 */ /* 0x000ee8000c1e1500 */
[----:B------:R-:W-:Y:S04]  /*12970*/  STL [R1+0x1c9c], R17 ;  /* 0x001c9c1101007387 */ /* 0x000fe80000100800 */
[----:B------:R-:W-:Y:S04]  /*12980*/  STL [R1+0x1c98], R16 ;  /* 0x001c981001007387 */ /* 0x000fe80000100800 */
[----:B------:R-:W-:Y:S04]  /*12990*/  STL [R1+0x2628], R151 ;  /* 0x0026289701007387 */ /* 0x000fe80000100800 */
[----:B------:R-:W4:Y:S04]  /*129a0*/  @P0 LDG.E.U16 R30, desc[UR60][R154.64] ;  /* 0x0000003c9a1e0981 */ /* 0x000f28000c1e1500 */
[----:B------:R-:W-:Y:S04]  /*129b0*/  STL [R1+0x262c], R150 ;  /* 0x00262c9601007387 */ /* 0x000fe80000100800 */
[----:B------:R-:W-:Y:S04]  /*129c0*/  STL [R1+0x2630], R149 ;  /* 0x0026309501007387 */ /* 0x000fe80000100800 */
[----:B------:R-:W-:Y:S04]  /*129d0*/  STL [R1+0x2634], R148 ;  /* 0x0026349401007387 */ /* 0x000fe80000100800 */
[----:B------:R-:W-:Y:S04]  /*129e0*/  STL [R1+0x2638], R147 ;  /* 0x0026389301007387 */ /* 0x000fe80000100800 */
[----:B------:R-:W-:Y:S04]  /*129f0*/  STL [R1+0x263c], R146 ;  /* 0x00263c9201007387 */ /* 0x000fe80000100800 */
[----:B------:R-:W2:Y:S04]  /*12a00*/  @P0 LDG.E.U16 R160, desc[UR60][R18.64] ;  /* 0x0000003c12a00981 */ /* 0x000ea8000c1e1500 */
[----:B------:R-:W2:Y:S04]  /*12a10*/  @P0 LDG.E.U16 R161, desc[UR60][R152.64] ;  /* 0x0000003c98a10981 */ /* 0x000ea8000c1e1500 */
[----:B---3--:R0:W-:Y:S04]  /*12a20*/  STL [R1+0xff4], R14 ;  /* 0x000ff40e01007387 */ /* 0x0081e80000100800 */
[----:B0-----:R-:W3:Y:S04]  /*12a30*/  LDL R14, [R1+0x1c2c] ;  /* 0x001c2c00010e7983 */ /* 0x001ee80000100800 */
[----:B------:R-:W-:Y:S04]  /*12a40*/  STL [R1+0x2648], R156 ;  /* 0x0026489c01007387 */ /* 0x000fe80000100800 */
[----:B------:R0:W-:Y:S04]  /*12a50*/  STL [R1+0x2640], R157 ;  /* 0x0026409d01007387 */ /* 0x0001e80000100800 */
[----:B------:R-:W3:Y:S04]  /*12a60*/  LDL R43, [R1+0x1c28] ;  /* 0x001c2800012b7983 */ /* 0x000ee80000100800 */
[----:B------:R-:W3:Y:S04]  /*12a70*/  LDL R40, [R1+0x1c20] ;  /* 0x001c200001287983 */ /* 0x000ee80000100800 */
[----:B----4-:R1:W-:Y:S01]  /*12a80*/  STL [R1+0xff0], R30 ;  /* 0x000ff01e01007387 */ /* 0x0103e20000100800 */
[----:B0-----:R-:W-:-:S03]  /*12a90*/  PRMT R157, RZ, 0x7610, R157 ;  /* 0x00007610ff9d7816 */ /* 0x001fc6000000009d */
[----:B-1----:R-:W4:Y:S04]  /*12aa0*/  LDL R30, [R1+0x1c24] ;  /* 0x001c2400011e7983 */ /* 0x002f280000100800 */
[----:B------:R-:W-:Y:S04]  /*12ab0*/  STL [R1+0x2650], R154 ;  /* 0x0026509a01007387 */ /* 0x000fe80000100800 */
[----:B------:R-:W-:Y:S04]  /*12ac0*/  STL [R1+0x264c], R155 ;  /* 0x00264c9b01007387 */ /* 0x000fe80000100800 */
[----:B------:R-:W-:Y:S04]  /*12ad0*/  STL [R1+0x2658], R152 ;  /* 0x0026589801007387 */ /* 0x000fe80000100800 */
[----:B------:R-:W-:Y:S04]  /*12ae0*/  STL [R1+0x2654], R153 ;  /* 0x0026549901007387 */ /* 0x000fe80000100800 */
[----:B------:R-:W-:Y:S04]  /*12af0*/  STL [R1+0x2660], R18 ;  /* 0x0026601201007387 */ /* 0x000fe80000100800 */
[----:B------:R-:W-:Y:S04]  /*12b00*/  STL [R1+0x265c], R19 ;  /* 0x00265c1301007387 */ /* 0x000fe80000100800 */
[----:B--2---:R3:W-:Y:S04]  /*12b10*/  STL [R1+0xfe8], R160 ;  /* 0x000fe8a001007387 */ /* 0x0047e80000100800 */
[----:B------:R0:W-:Y:S01]  /*12b20*/  STL [R1+0xfec], R161 ;  /* 0x000feca101007387 */ /* 0x0001e20000100800 */
[----:B---3--:R-:W-:Y:S01]  /*12b30*/  @P1 IMAD.MOV.U32 R160, RZ, RZ, R14 ;  /* 0x000000ffffa01224 */ /* 0x008fe200078e000e */
[----:B------:R-:W-:-:S02]  /*12b40*/  PRMT R146, RZ, 0x7610, R146 ;  /* 0x00007610ff927816 */ /* 0x000fc40000000092 */
[----:B------:R-:W2:Y:S01]  /*12b50*/  LDL R14, [R1+0x1c0c] ;  /* 0x001c0c00010e7983 */ /* 0x000ea20000100800 */
[----:B0-----:R-:W-:-:S03]  /*12b60*/  @P1 IMAD.MOV.U32 R161, RZ, RZ, R43 ;  /* 0x000000ffffa11224 */ /* 0x001fc600078e002b */
[----:B------:R-:W3:Y:S04]  /*12b70*/  LDL R43, [R1+0x1c08] ;  /* 0x001c0800012b7983 */ /* 0x000ee80000100800 */
[----:B------:R0:W2:Y:S02]  /*12b80*/  @P1 LDG.E.U16 R157, desc[UR60][R160.64] ;  /* 0x0000003ca09d1981 */ /* 0x0000a4000c1e1500 */
[----:B0-----:R-:W-:Y:S02]  /*12b90*/  @P1 IMAD.MOV.U32 R161, RZ, RZ, R40 ;  /* 0x000000ffffa11224 */ /* 0x001fe400078e0028 */
[----:B----4-:R-:W-:-:S05]  /*12ba0*/  @P1 IMAD.MOV.U32 R160, RZ, RZ, R30 ;  /* 0x000000ffffa01224 */ /* 0x010fca00078e001e */
[----:B------:R-:W4:Y:S04]  /*12bb0*/  @P1 LDG.E.U16 R146, desc[UR60][R160.64] ;  /* 0x0000003ca0921981 */ /* 0x000f28000c1e1500 */
[----:B--2---:R-:W-:Y:S04]  /*12bc0*/  STL [R1+0x2664], R157 ;  /* 0x0026649d01007387 */ /* 0x004fe80000100800 */
[----:B------:R-:W2:Y:S04]  /*12bd0*/  LDL R160, [R1+0x1c18] ;  /* 0x001c180001a07983 */ /* 0x000ea80000100800 */
[----:B------:R-:W2:Y:S01]  /*12be0*/  LDL R161, [R1+0x1c1c] ;  /* 0x001c1c0001a17983 */ /* 0x000ea20000100800 */
[----:B------:R-:W-:-:S03]  /*12bf0*/  PRMT R147, RZ, 0x7610, R147 ;  /* 0x00007610ff937816 */ /* 0x000fc60000000093 */
[----:B------:R-:W3:Y:S04]  /*12c00*/  LDL R40, [R1+0x1c00] ;  /* 0x001c000001287983 */ /* 0x000ee80000100800 */
[----:B------:R-:W3:Y:S04]  /*12c10*/  LDL R30, [R1+0x1c04] ;  /* 0x001c0400011e7983 */ /* 0x000ee80000100800 */
[----:B----4-:R-:W-:Y:S01]  /*12c20*/  STL [R1+0x2668], R146 ;  /* 0x0026689201007387 */ /* 0x010fe20000100800 */
[----:B--2---:R-:W-:-:S04]  /*12c30*/  @P1 LOP3.LUT R161, R161, R160, RZ, 0x3c, !PT ;  /* 0x000000a0a1a11212 */ /* 0x004fc800078e3cff */
[----:B------:R-:W-:-:S04]  /*12c40*/  @P1 LOP3.LUT R160, R161, R160, RZ, 0x3c, !PT ;  /* 0x000000a0a1a01212 */ /* 0x000fc800078e3cff */
[----:B------:R-:W-:-:S05]  /*12c50*/  @P1 LOP3.LUT R161, R161, R160, RZ, 0x3c, !PT ;  /* 0x000000a0a1a11212 */ /* 0x000fca00078e3cff */
[----:B------:R0:W2:Y:S04]  /*12c60*/  @P1 LDG.E.U16 R147, desc[UR60][R160.64] ;  /* 0x0000003ca0931981 */ /* 0x0000a8000c1e1500 */
[----:B------:R-:W0:Y:S04]  /*12c70*/  LDL R160, [R1+0x1c10] ;  /* 0x001c100001a07983 */ /* 0x000e280000100800 */
[----:B------:R-:W0:Y:S01]  /*12c80*/  LDL R161, [R1+0x1c14] ;  /* 0x001c140001a17983 */ /* 0x000e220000100800 */
[----:B------:R-:W-:Y:S02]  /*12c90*/  ISETP.GT.AND P0, PT, R23, 0x2, PT ;  /* 0x000000021700780c */ /* 0x000fe40003f04270 */
[----:B------:R-:W-:-:S02]  /*12ca0*/  PRMT R148, RZ, 0x7610, R148 ;  /* 0x00007610ff947816 */ /* 0x000fc40000000094 */
[----:B------:R-:W-:Y:S02]  /*12cb0*/  PRMT R56, RZ, 0x7610, R56 ;  /* 0x00007610ff387816 */ /* 0x000fe40000000038 */
[----:B0-----:R-:W-:-:S04]  /*12cc0*/  @P1 LOP3.LUT R161, R161, R160, RZ, 0x3c, !PT ;  /* 0x000000a0a1a11212 */ /* 0x001fc800078e3cff */
[----:B------:R-:W-:-:S04]  /*12cd0*/  @P1 LOP3.LUT R160, R161, R160, RZ, 0x3c, !PT ;  /* 0x000000a0a1a01212 */ /* 0x000fc800078e3cff */
[----:B------:R-:W-:-:S05]  /*12ce0*/  @P1 LOP3.LUT R161, R161, R160, RZ, 0x3c, !PT ;  /* 0x000000a0a1a11212 */ /* 0x000fca00078e3cff */
[----:B------:R0:W4:Y:S02]  /*12cf0*/  @P1 LDG.E.U16 R148, desc[UR60][R160.64] ;  /* 0x0000003ca0941981 */ /* 0x000124000c1e1500 */
[----:B0-----:R-:W-:Y:S02]  /*12d00*/  @P0 IMAD.MOV.U32 R160, RZ, RZ, R14 ;  /* 0x000000ffffa00224 */ /* 0x001fe400078e000e */
[----:B---3--:R-:W-:-:S05]  /*12d10*/  @P0 IMAD.MOV.U32 R161, RZ, RZ, R43 ;  /* 0x000000ffffa10224 */ /* 0x008fca00078e002b */
[----:B------:R0:W3:Y:S01]  /*12d20*/  @P0 LDG.E.U16 R56, desc[UR60][R160.64] ;  /* 0x0000003ca0380981 */ /* 0x0000e2000c1e1500 */
[----:B------:R-:W-:-:S03]  /*12d30*/  PRMT R57, RZ, 0x7610, R57 ;  /* 0x00007610ff397816 */ /* 0x000fc60000000039 */
[----:B--2---:R-:W-:Y:S01]  /*12d40*/  STL [R1+0x266c], R147 ;  /* 0x00266c9301007387 */ /* 0x004fe20000100800 */
[----:B0-----:R-:W-:Y:S02]  /*12d50*/  @P0 IMAD.MOV.U32 R160, RZ, RZ, R30 ;  /* 0x000000ffffa00224 */ /* 0x001fe400078e001e */
[----:B------:R-:W-:-:S05]  /*12d60*/  @P0 IMAD.MOV.U32 R161, RZ, RZ, R40 ;  /* 0x000000ffffa10224 */ /* 0x000fca00078e0028 */
[----:B------:R-:W2:Y:S04]  /*12d70*/  @P0 LDG.E.U16 R57, desc[UR60][R160.64] ;  /* 0x0000003ca0390981 */ /* 0x000ea8000c1e1500 */
[----:B----4-:R-:W-:Y:S04]  /*12d80*/  STL [R1+0x2670], R148 ;  /* 0x0026709401007387 */ /* 0x010fe80000100800 */
[----:B------:R-:W4:Y:S04]  /*12d90*/  LDL R43, [R1+0x1be8] ;  /* 0x001be800012b7983 */ /* 0x000f280000100800 */
[----:B------:R-:W4:Y:S04]  /*12da0*/  LDL R14, [R1+0x1bec] ;  /* 0x001bec00010e7983 */ /* 0x000f280000100800 */
[----:B---3--:R-:W-:Y:S04]  /*12db0*/  STL [R1+0x2674], R56 ;  /* 0x0026743801007387 */ /* 0x008fe80000100800 */
[----:B------:R-:W3:Y:S04]  /*12dc0*/  LDL R160, [R1+0x1bf8] ;  /* 0x001bf80001a07983 */ /* 0x000ee80000100800 */
[----:B------:R-:W3:Y:S01]  /*12dd0*/  LDL R161, [R1+0x1bfc] ;  /* 0x001bfc0001a17983 */ /* 0x000ee20000100800 */
[----:B------:R-:W-:-:S03]  /*12de0*/  PRMT R58, RZ, 0x7610, R58 ;  /* 0x00007610ff3a7816 */ /* 0x000fc6000000003a */
[----:B------:R-:W4:Y:S04]  /*12df0*/  LDL R40, [R1+0x1be0] ;  /* 0x001be00001287983 */ /* 0x000f280000100800 */
[----:B------:R-:W4:Y:S04]  /*12e00*/  LDL R30, [R1+0x1be4] ;  /* 0x001be400011e7983 */ /* 0x000f280000100800 */
[----:B--2---:R-:W-:Y:S01]  /*12e10*/  STL [R1+0x2678], R57 ;  /* 0x0026783901007387 */ /* 0x004fe20000100800 */
[----:B---3--:R-:W-:-:S04]  /*12e20*/  @P0 LOP3.LUT R161, R161, R160, RZ, 0x3c, !PT ;  /* 0x000000a0a1a10212 */ /* 0x008fc800078e3cff */
        /* <DEDUP_REMOVED lines=11> */
[----:B------:R4:W3:Y:S02]  /*12ee0*/  @P0 LDG.E.U16 R59, desc[UR60][R160.64] ;  /* 0x0000003ca03b0981 */ /* 0x0008e4000c1e1500 */
[----:B----4-:R-:W-:Y:S02]  /*12ef0*/  @P1 IMAD.MOV.U32 R160, RZ, RZ, R14 ;  /* 0x000000ffffa01224 */ /* 0x010fe400078e000e */
[----:B------:R-:W-:-:S05]  /*12f00*/  @P1 IMAD.MOV.U32 R161, RZ, RZ, R43 ;  /* 0x000000ffffa11224 */ /* 0x000fca00078e002b */
[----:B------:R0:W4:Y:S01]  /*12f10*/  @P1 LDG.E.U16 R71, desc[UR60][R160.64] ;  /* 0x0000003ca0471981 */ /* 0x000122000c1e1500 */
[----:B------:R-:W-:-:S03]  /*12f20*/  PRMT R72, RZ, 0x7610, R72 ;  /* 0x00007610ff487816 */ /* 0x000fc60000000048 */
[----:B--2---:R-:W-:Y:S01]  /*12f30*/  STL [R1+0x267c], R58 ;  /* 0x00267c3a01007387 */ /* 0x004fe20000100800 */
[----:B0-----:R-:W-:Y:S02]  /*12f40*/  @P1 IMAD.MOV.U32 R160, RZ, RZ, R30 ;  /* 0x000000ffffa01224 */ /* 0x001fe400078e001e */
[----:B------:R-:W-:-:S05]  /*12f50*/  @P1 IMAD.MOV.U32 R161, RZ, RZ, R40 ;  /* 0x000000ffffa11224 */ /* 0x000fca00078e0028 */
[----:B------:R0:W2:Y:S04]  /*12f60*/  @P1 LDG.E.U16 R72, desc[UR60][R160.64] ;  /* 0x0000003ca0481981 */ /* 0x0000a8000c1e1500 */
[----:B---3--:R-:W-:Y:S04]  /*12f70*/  STL [R1+0x2680], R59 ;  /* 0x0026803b01007387 */ /* 0x008fe80000100800 */
[----:B------:R-:W3:Y:S04]  /*12f80*/  LDL R43, [R1+0x1bc0] ;  /* 0x001bc000012b7983 */ /* 0x000ee80000100800 */
[----:B------:R-:W2:Y:S04]  /*12f90*/  LDL R14, [R1+0x1bc4] ;  /* 0x001bc400010e7983 */ /* 0x000ea80000100800 */
[----:B----4-:R1:W-:Y:S04]  /*12fa0*/  STL [R1+0x2684], R71 ;  /* 0x0026844701007387 */ /* 0x0103e80000100800 */
[----:B------:R-:W0:Y:S04]  /*12fb0*/  LDL R160, [R1+0x1bd8] ;  /* 0x001bd80001a07983 */ /* 0x000e280000100800 */
[----:B------:R-:W0:Y:S01]  /*12fc0*/  LDL R161, [R1+0x1bdc] ;  /* 0x001bdc0001a17983 */ /* 0x000e220000100800 */
[----:B------:R-:W-:-:S02]  /*12fd0*/  PRMT R73, RZ, 0x7610, R73 ;  /* 0x00007610ff497816 */ /* 0x000fc40000000049 */
[----:B------:R-:W-:Y:S01]  /*12fe0*/  PRMT R74, RZ, 0x7610, R74 ;  /* 0x00007610ff4a7816 */ /* 0x000fe2000000004a */
[----:B-1----:R-:W4:Y:S04]  /*12ff0*/  LDL R71, [R1+0x1bcc] ;  /* 0x001bcc0001477983 */ /* 0x002f280000100800 */
[----:B------:R-:W3:Y:S04]  /*13000*/  LDL R40, [R1+0x1bb8] ;  /* 0x001bb80001287983 */ /* 0x000ee80000100800 */
[----:B------:R-:W3:Y:S01]  /*13010*/  LDL R30, [R1+0x1bbc] ;  /* 0x001bbc00011e7983 */ /* 0x000ee20000100800 */
[----:B0-----:R-:W-:-:S04]  /*13020*/  @P1 LOP3.LUT R161, R161, R160, RZ, 0x3c, !PT ;  /* 0x000000a0a1a11212 */ /* 0x001fc800078e3cff */
[----:B------:R-:W-:-:S04]  /*13030*/  @P1 LOP3.LUT R160, R161, R160, RZ, 0x3c, !PT ;  /* 0x000000a0a1a01212 */ /* 0x000fc800078e3cff */
[----:B------:R-:W-:-:S05]  /*13040*/  @P1 LOP3.LUT R161, R161, R160, RZ, 0x3c, !PT ;  /* 0x000000a0a1a11212 */ /* 0x000fca00078e3cff */
[----:B------:R0:W3:Y:S04]  /*13050*/  @P1 LDG.E.U16 R73, desc[UR60][R160.64] ;  /* 0x0000003ca0491981 */ /* 0x0000e8000c1e1500 */
[----:B------:R-:W0:Y:S04]  /*13060*/  LDL R160, [R1+0x1bd0] ;  /* 0x001bd00001a07983 */ /* 0x000e280000100800 */
[----:B------:R-:W0:Y:S01]  /*13070*/  LDL R161, [R1+0x1bd4] ;  /* 0x001bd40001a17983 */ /* 0x000e220000100800 */
[----:B------:R-:W-:Y:S02]  /*13080*/  ISETP.GT.AND P0, PT, R23, 0x4, PT ;  /* 0x000000041700780c */ /* 0x000fe40003f04270 */
[----:B0-----:R-:W-:-:S04]  /*13090*/  @P1 LOP3.LUT R161, R161, R160, RZ, 0x3c, !PT ;  /* 0x000000a0a1a11212 */ /* 0x001fc800078e3cff */
[----:B------:R-:W-:-:S04]  /*130a0*/  @P1 LOP3.LUT R160, R161, R160, RZ, 0x3c, !PT ;  /* 0x000000a0a1a01212 */ /* 0x000fc800078e3cff */
[----:B------:R-:W-:-:S05]  /*130b0*/  @P1 LOP3.LUT R161, R161, R160, RZ, 0x3c, !PT ;  /* 0x000000a0a1a11212 */ /* 0x000fca00078e3cff */
[----:B------:R4:W3:Y:S04]  /*130c0*/  @P1 LDG.E.U16 R74, desc[UR60][R160.64] ;  /* 0x0000003ca04a1981 */ /* 0x0008e8000c1e1500 */
[----:B------:R-:W2:Y:S01]  /*130d0*/  LDL R161, [R1+0x1bc8] ;  /* 0x001bc80001a17983 */ /* 0x000ea20000100800 */
[----:B------:R-:W-:Y:S01]  /*130e0*/  PRMT R6, RZ, 0x7610, R6 ;  /* 0x00007610ff067816 */ /* 0x000fe20000000006 */
[----:B----4-:R-:W-:Y:S01]  /*130f0*/  @P0 IMAD.MOV.U32 R160, RZ, RZ, R71 ;  /* 0x000000ffffa00224 */ /* 0x010fe200078e0047 */
[----:B------:R-:W-:Y:S01]  /*13100*/  PRMT R5, RZ, 0x7610, R5 ;  /* 0x00007610ff057816 */ /* 0x000fe20000000005 */
[----:B------:R-:W4:Y:S01]  /*13110*/  LDL R71, [R1+0x1ba4] ;  /* 0x001ba40001477983 */ /* 0x000f220000100800 */
[----:B------:R-:W-:-:S03]  /*13120*/  PRMT R4, RZ, 0x7610, R4 ;  /* 0x00007610ff047816 */ /* 0x000fc60000000004 */
[----:B--2---:R0:W2:Y:S02]  /*13130*/  @P0 LDG.E.U16 R6, desc[UR60][R160.64] ;  /* 0x0000003ca0060981 */ /* 0x0040a4000c1e1500 */
[----:B0-----:R-:W-:Y:S02]  /*13140*/  @P0 IMAD.MOV.U32 R160, RZ, RZ, R14 ;  /* 0x000000ffffa00224 */ /* 0x001fe400078e000e */
[----:B---3--:R-:W-:Y:S01]  /*13150*/  @P0 IMAD.MOV.U32 R161, RZ, RZ, R43 ;  /* 0x000000ffffa10224 */ /* 0x008fe200078e002b */
[----:B------:R-:W-:Y:S01]  /*13160*/  PRMT R3, RZ, 0x7610, R3 ;  /* 0x00007610ff037816 */ /* 0x000fe20000000003 */
[----:B------:R-:W3:Y:S04]  /*13170*/  LDL R43, [R1+0x1b98] ;  /* 0x001b9800012b7983 */ /* 0x000ee80000100800 */
[----:B------:R0:W2:Y:S01]  /*13180*/  @P0 LDG.E.U16 R5, desc[UR60][R160.64] ;  /* 0x0000003ca0050981 */ /* 0x0000a2000c1e1500 */
[----:B------:R-:W-:-:S02]  /*13190*/  ISETP.GT.AND P1, PT, R23, 0x5, PT ;  /* 0x000000051700780c */ /* 0x000fc40003f24270 */
[----:B------:R-:W-:Y:S01]  /*131a0*/  PRMT R44, RZ, 0x7610, R44 ;  /* 0x00007610ff2c7816 */ /* 0x000fe2000000002c */
[----:B------:R-:W3:Y:S01]  /*131b0*/  LDL R14, [R1+0x1b9c] ;  /* 0x001b9c00010e7983 */ /* 0x000ee20000100800 */
[----:B0-----:R-:W-:Y:S02]  /*131c0*/  @P0 IMAD.MOV.U32 R160, RZ, RZ, R30 ;  /* 0x000000ffffa00224 */ /* 0x001fe400078e001e */
[----:B------:R-:W-:Y:S01]  /*131d0*/  @P0 IMAD.MOV.U32 R161, RZ, RZ, R40 ;  /* 0x000000ffffa10224 */ /* 0x000fe200078e0028 */
[----:B------:R-:W2:Y:S04]  /*131e0*/  LDL R30, [R1+0x1b94] ;  /* 0x001b9400011e7983 */ /* 0x000ea80000100800 */
[----:B------:R0:W2:Y:S04]  /*131f0*/  @P0 LDG.E.U16 R4, desc[UR60][R160.64] ;  /* 0x0000003ca0040981 */ /* 0x0000a8000c1e1500 */
[----:B------:R-:W2:Y:S04]  /*13200*/  LDL R40, [R1+0x1b90] ;  /* 0x001b900001287983 */ /* 0x000ea80000100800 */
[----:B------:R-:W0:Y:S04]  /*13210*/  LDL R160, [R1+0x1bb0] ;  /* 0x001bb00001a07983 */ /* 0x000e280000100800 */
[----:B------:R-:W0:Y:S02]  /*13220*/  LDL R161, [R1+0x1bb4] ;  /* 0x001bb40001a17983 */ /* 0x000e240000100800 */
[----:B0-----:R-:W-:-:S04]  /*13230*/  @P0 LOP3.LUT R161, R161, R160, RZ, 0x3c, !PT ;  /* 0x000000a0a1a10212 */ /* 0x001fc800078e3cff */
[----:B------:R-:W-:-:S04]  /*13240*/  @P0 LOP3.LUT R160, R161, R160, RZ, 0x3c, !PT ;  /* 0x000000a0a1a00212 */ /* 0x000fc800078e3cff */
[----:B------:R-:W-:-:S05]  /*13250*/  @P0 LOP3.LUT R161, R161, R160, RZ, 0x3c, !PT ;  /* 0x000000a0a1a10212 */ /* 0x000fca00078e3cff */
[----:B------:R0:W2:Y:S04]  /*13260*/  @P0 LDG.E.U16 R3, desc[UR60][R160.64] ;  /* 0x0000003ca0030981 */ /* 0x0000a8000c1e1500 */
[----:B------:R-:W0:Y:S04]  /*13270*/  LDL R160, [R1+0x1ba8] ;  /* 0x001ba80001a07983 */ /* 0x000e280000100800 */
[----:B------:R-:W0:Y:S02]  /*13280*/  LDL R161, [R1+0x1bac] ;  /* 0x001bac0001a17983 */ /* 0x000e240000100800 */
[----:B0-----:R-:W-:-:S04]  /*13290*/  @P1 LOP3.LUT R161, R161, R160, RZ, 0x3c, !PT ;  /* 0x000000a0a1a11212 */ /* 0x001fc800078e3cff */
[----:B------:R-:W-:-:S04]  /*132a0*/  @P1 LOP3.LUT R160, R161, R160, RZ, 0x3c, !PT ;  /* 0x000000a0a1a01212 */ /* 0x000fc800078e3cff */
[----:B------:R-:W-:-:S05]  /*132b0*/  @P1 LOP3.LUT R161, R161, R160, RZ, 0x3c, !PT ;  /* 0x000000a0a1a11212 */ /* 0x000fca00078e3cff */
[----:B------:R4:W2:Y:S04]  /*132c0*/  @P1 LDG.E.U16 R44, desc[UR60][R160.64] ;  /* 0x0000003ca02c1981 */ /* 0x0008a8000c1e1500 */
[----:B------:R-:W3:Y:S01]  /*132d0*/  LDL R161, [R1+0x1ba0] ;  /* 0x001ba00001a17983 */ /* 0x000ee20000100800 */
[----:B------:R-:W-:Y:S01]  /*132e0*/  PRMT R42, RZ, 0x7610, R42 ;  /* 0x00007610ff2a7816 */ /* 0x000fe2000000002a */
[----:B----4-:R-:W-:Y:S01]  /*132f0*/  @P1 IMAD.MOV.U32 R160, RZ, RZ, R71 ;  /* 0x000000ffffa01224 */ /* 0x010fe200078e0047 */
[----:B------:R-:W-:Y:S01]  /*13300*/  PRMT R41, RZ, 0x7610, R41 ;  /* 0x00007610ff297816 */ /* 0x000fe20000000029 */
[----:B------:R-:W4:Y:S01]  /*13310*/  LDL R71, [R1+0x1b7c] ;  /* 0x001b7c0001477983 */ /* 0x000f220000100800 */
[----:B------:R-:W-:-:S03]  /*13320*/  PRMT R39, RZ, 0x7610, R39 ;  /* 0x00007610ff277816 */ /* 0x000fc60000000027 */
[----:B---3--:R0:W3:Y:S02]  /*13330*/  @P1 LDG.E.U16 R42, desc[UR60][R160.64] ;  /* 0x0000003ca02a1981 */ /* 0x0080e4000c1e1500 */
[----:B0-----:R-:W-:Y:S02]  /*13340*/  @P1 IMAD.MOV.U32 R160, RZ, RZ, R14 ;  /* 0x000000ffffa01224 */ /* 0x001fe400078e000e */
[----:B------:R-:W-:Y:S01]  /*13350*/  @P1 IMAD.MOV.U32 R161, RZ, RZ, R43 ;  /* 0x000000ffffa11224 */ /* 0x000fe200078e002b */
[----:B------:R-:W-:Y:S01]  /*13360*/  ISETP.GT.AND P0, PT, R23, 0x6, PT ;  /* 0x000000061700780c */ /* 0x000fe20003f04270 */
[----:B------:R-:W3:Y:S04]  /*13370*/  LDL R43, [R1+0x1b70] ;  /* 0x001b7000012b7983 */ /* 0x000ee80000100800 */
[----:B------:R2:W3:Y:S01]  /*13380*/  @P1 LDG.E.U16 R41, desc[UR60][R160.64] ;  /* 0x0000003ca0291981 */ /* 0x0004e2000c1e1500 */
[----:B------:R-:W-:-:S02]  /*13390*/  PRMT R26, RZ, 0x7610, R26 ;  /* 0x00007610ff1a7816 */ /* 0x000fc4000000001a */
[----:B------:R-:W-:Y:S01]  /*133a0*/  PRMT R25, RZ, 0x7610, R25 ;  /* 0x00007610ff197816 */ /* 0x000fe20000000019 */
[----:B------:R-:W3:Y:S01]  /*133b0*/  LDL R14, [R1+0x1b74] ;  /* 0x001b7400010e7983 */ /* 0x000ee20000100800 */
[----:B--2---:R-:W-:Y:S02]  /*133c0*/  @P1 IMAD.MOV.U32 R160, RZ, RZ, R30 ;  /* 0x000000ffffa01224 */ /* 0x004fe400078e001e */
        /* <DEDUP_REMOVED lines=17> */
[----:B------:R-:W-:Y:S01]  /*134e0*/  ISETP.GT.AND P1, PT, R23, 0x7, PT ;  /* 0x000000071700780c */ /* 0x000fe20003f24270 */
[----:B----4-:R-:W-:Y:S01]  /*134f0*/  @P0 IMAD.MOV.U32 R160, RZ, RZ, R71 ;  /* 0x000000ffffa00224 */ /* 0x010fe200078e0047 */
[----:B------:R-:W-:Y:S01]  /*13500*/  PRMT R24, RZ, 0x7610, R24 ;  /* 0x00007610ff187816 */ /* 0x000fe20000000018 */
[----:B------:R-:W4:Y:S01]  /*13510*/  LDL R71, [R1+0x1b54] ;  /* 0x001b540001477983 */ /* 0x000f220000100800 */
[----:B------:R-:W-:Y:S02]  /*13520*/  PRMT R21, RZ, 0x7610, R21 ;  /* 0x00007610ff157816 */ /* 0x000fe40000000015 */
[----:B------:R-:W-:-:S02]  /*13530*/  PRMT R114, RZ, 0x7610, R114 ;  /* 0x00007610ff727816 */ /* 0x000fc40000000072 */
[----:B---3--:R0:W3:Y:S02]  /*13540*/  @P0 LDG.E.U16 R24, desc[UR60][R160.64] ;  /* 0x0000003ca0180981 */ /* 0x0080e4000c1e1500 */
[----:B0-----:R-:W-:Y:S02]  /*13550*/  @P0 IMAD.MOV.U32 R160, RZ, RZ, R14 ;  /* 0x000000ffffa00224 */ /* 0x001fe400078e000e */
[----:B------:R-:W-:Y:S01]  /*13560*/  @P0 IMAD.MOV.U32 R161, RZ, RZ, R43 ;  /* 0x000000ffffa10224 */ /* 0x000fe200078e002b */
[----:B------:R-:W-:Y:S01]  /*13570*/  PRMT R113, RZ, 0x7610, R113 ;  /* 0x00007610ff717816 */ /* 0x000fe20000000071 */
[----:B------:R-:W3:Y:S04]  /*13580*/  LDL R43, [R1+0x1b48] ;  /* 0x001b4800012b7983 */ /* 0x000ee80000100800 */
[----:B------:R2:W3:Y:S01]  /*13590*/  @P0 LDG.E.U16 R21, desc[UR60][R160.64] ;  /* 0x0000003ca0150981 */ /* 0x0004e2000c1e1500 */
[----:B------:R-:W-:-:S03]  /*135a0*/  PRMT R112, RZ, 0x7610, R112 ;  /* 0x00007610ff707816 */ /* 0x000fc60000000070 */
        /* <DEDUP_REMOVED lines=25> */
[----:B---3--:R0:W3:Y:S05]  /*13740*/  @P1 LDG.E.U16 R111, desc[UR60][R160.64] ;  /* 0x0000003ca06f1981 */ /* 0x0080ea000c1e1500 */
        /* <DEDUP_REMOVED lines=19> */
[----:B------:R-:W0:Y:S01]  /*13880*/  LDL R161, [R1+0x1b34] ;  /* 0x001b340001a17983 */ /* 0x000e220000100800 */
[----:B------:R-:W-:Y:S02]  /*13890*/  ISETP.GT.AND P1, PT, R23, 0x9, PT ;  /* 0x000000091700780c */ /* 0x000fe40003f24270 */
        /* <DEDUP_REMOVED lines=13> */
[----:B------:R-:W-:Y:S01]  /*13970*/  PRMT R48, RZ, 0x7610, R48 ;  /* 0x00007610ff307816 */ /* 0x000fe20000000030 */
[----:B------:R-:W3:Y:S04]  /*13980*/  LDL R43, [R1+0x1af8] ;  /* 0x001af800012b7983 */ /* 0x000ee80000100800 */
[----:B------:R2:W3:Y:S01]  /*13990*/  @P1 LDG.E.U16 R150, desc[UR60][R160.64] ;  /* 0x0000003ca0961981 */ /* 0x0004e2000c1e1500 */
[----:B------:R-:W-:-:S02]  /*139a0*/  ISETP.GT.AND P0, PT, R23, 0xa, PT ;  /* 0x0000000a1700780c */ /* 0x000fc40003f04270 */
        /* <DEDUP_REMOVED lines=699> */
[----:B------:R-:W-:Y:S01]  /*16560*/  ISETP.GT.AND P1, PT, R23, 0x25, PT ;  /* 0x000000251700780c */ /* 0x000fe20003f24270 */
[----:B------:R-:W4:Y:S01]  /*16570*/  LDL R71, [R1+0x1794] ;  /* 0x0017940001477983 */ /* 0x000f220000100800 */
[----:B------:R-:W-:Y:S02]  /*16580*/  PRMT R237, RZ, 0x7610, R237 ;  /* 0x00007610ffed7816 */ /* 0x000fe400000000ed */
[----:B------:R-:W-:Y:S01]  /*16590*/  PRMT R236, RZ, 0x7610, R236 ;  /* 0x00007610ffec7816 */ /* 0x000fe200000000ec */
[----:B---3--:R0:W3:Y:S02]  /*165a0*/  @P0 LDG.E.U16 R238, desc[UR60][R160.64] ;  /* 0x0000003ca0ee0981 */ /* 0x0080e4000c1e1500 */
[----:B0-----:R-:W-:-:S02]  /*165b0*/  @P0 IMAD.MOV.U32 R160, RZ, RZ, R14 ;  /* 0x000000ffffa00224 */ /* 0x001fc400078e000e */
        /* <DEDUP_REMOVED lines=486> */
[----:B------:R-:W4:Y:S04]  /*18420*/  LDL R14, [R1+0x14ec] ;  /* 0x0014ec00010e7983 */ /* 0x000f280000100800 */
        /* <DEDUP_REMOVED lines=47> */
[----:B------:R-:W3:Y:S01]  /*18720*/  LDL R161, [R1+0x1590] ;  /* 0x0015900001a17983 */ /* 0x000ee20000100800 */
[----:B----4-:R-:W-:Y:S01]  /*18730*/  @P1 IMAD.MOV.U32 R160, RZ, RZ, R14 ;  /* 0x000000ffffa01224 */ /* 0x010fe200078e000e */
[----:B------:R-:W-:Y:S02]  /*18740*/  ISETP.GT.AND P2, PT, R23, 0x3c, PT ;  /* 0x0000003c1700780c */ /* 0x000fe40003f44270 */
[----:B------:R-:W-:Y:S01]  /*18750*/  PRMT R167, RZ, 0x7610, R167 ;  /* 0x00007610ffa77816 */ /* 0x000fe200000000a7 */
[----:B------:R-:W4:Y:S04]  /*18760*/  LDL R14, [R1+0x14b4] ;  /* 0x0014b400010e7983 */ /* 0x000f280000100800 */
[----:B---3--:R0:W3:Y:S04]  /*18770*/  @P1 LDG.E.U16 R169, desc[UR60][R160.64] ;  /* 0x0000003ca0a91981 */ /* 0x0080e8000c1e1500 */
[----:B------:R-:W2:Y:S02]  /*18780*/  LDL R161, [R1+0x14c8] ;  /* 0x0014c80001a17983 */ /* 0x000ea40000100800 */
[----:B0-----:R-:W-:Y:S01]  /*18790*/  @P2 IMAD.MOV.U32 R160, RZ, RZ, R43 ;  /* 0x000000ffffa02224 */ /* 0x001fe200078e002b */
[----:B------:R-:W-:Y:S01]  /*187a0*/  PRMT R166, RZ, 0x7610, R166 ;  /* 0x00007610ffa67816 */ /* 0x000fe200000000a6 */
[----:B------:R-:W3:Y:S04]  /*187b0*/  LDL R43, [R1+0x14ac] ;  /* 0x0014ac00012b7983 */ /* 0x000ee80000100800 */
[----:B--2---:R0:W2:Y:S04]  /*187c0*/  @P2 LDG.E.U16 R168, desc[UR60][R160.64] ;  /* 0x0000003ca0a82981 */ /* 0x0040a8000c1e1500 */
[----:B------:R-:W4:Y:S01]  /*187d0*/  LDL R161, [R1+0x14c0] ;  /* 0x0014c00001a17983 */ /* 0x000f220000100800 */
[----:B0-----:R-:W-:-:S03]  /*187e0*/  @P2 IMAD.MOV.U32 R160, RZ, RZ, R40 ;  /* 0x000000ffffa02224 */ /* 0x001fc600078e0028 */
[----:B------:R-:W2:Y:S04]  /*187f0*/  LDL R40, [R1+0x14a4] ;  /* 0x0014a40001287983 */ /* 0x000ea80000100800 */
[----:B----4-:R0:W4:Y:S02]  /*18800*/  @P2 LDG.E.U16 R167, desc[UR60][R160.64] ;  /* 0x0000003ca0a72981 */ /* 0x010124000c1e1500 */
[----:B0-----:R-:W-:Y:S02]  /*18810*/  @P2 IMAD.MOV.U32 R160, RZ, RZ, R30 ;  /* 0x000000ffffa02224 */ /* 0x001fe400078e001e */
[----:B------:R-:W-:Y:S02]  /*18820*/  @P2 IMAD.MOV.U32 R161, RZ, RZ, R71 ;  /* 0x000000ffffa12224 */ /* 0x000fe400078e0047 */
[----:B------:R-:W4:Y:S04]  /*18830*/  LDL R71, [R1+0x1494] ;  /* 0x0014940001477983 */ /* 0x000f280000100800 */
[----:B------:R-:W4:Y:S04]  /*18840*/  LDL.LU R30, [R1+0x1490] ;  /* 0x00149000011e7983 */ /* 0x000f280000300800 */
[----:B------:R0:W4:Y:S04]  /*18850*/  @P2 LDG.E.U16 R166, desc[UR60][R160.64] ;  /* 0x0000003ca0a62981 */ /* 0x000128000c1e1500 */
[----:B------:R-:W3:Y:S01]  /*18860*/  LDL R161, [R1+0x14b0] ;  /* 0x0014b00001a17983 */ /* 0x000ee20000100800 */
[----:B------:R-:W-:Y:S01]  /*18870*/  PRMT R165, RZ, 0x7610, R165 ;  /* 0x00007610ffa57816 */ /* 0x000fe200000000a5 */
[----:B0-----:R-:W-:Y:S01]  /*18880*/  @P2 IMAD.MOV.U32 R160, RZ, RZ, R14 ;  /* 0x000000ffffa02224 */ /* 0x001fe200078e000e */
[----:B------:R-:W-:Y:S01]  /*18890*/  ISETP.GT.AND P1, PT, R23, 0x3d, PT ;  /* 0x0000003d1700780c */ /* 0x000fe20003f24270 */
[----:B------:R-:W4:Y:S01]  /*188a0*/  LDL R14, [R1+0x1654] ;  /* 0x00165400010e7983 */ /* 0x000f220000100800 */
[----:B------:R-:W-:-:S03]  /*188b0*/  PRMT R164, RZ, 0x7610, R164 ;  /* 0x00007610ffa47816 */ /* 0x000fc600000000a4 */
[----:B---3--:R0:W3:Y:S04]  /*188c0*/  @P2 LDG.E.U16 R165, desc[UR60][R160.64] ;  /* 0x0000003ca0a52981 */ /* 0x0080e8000c1e1500 */
[----:B------:R-:W2:Y:S04]  /*188d0*/  LDL R161, [R1+0x14a8] ;  /* 0x0014a80001a17983 */ /* 0x000ea80000100800 */
[----:B0-----:R-:W-:Y:S01]  /*188e0*/  @P1 IMAD.MOV.U32 R160, RZ, RZ, R43 ;  /* 0x000000ffffa01224 */ /* 0x001fe200078e002b */
[----:B------:R-:W-:Y:S02]  /*188f0*/  PRMT R163, RZ, 0x7610, R163 ;  /* 0x00007610ffa37816 */ /* 0x000fe400000000a3 */
[----:B------:R-:W-:Y:S01]  /*18900*/  PRMT R162, RZ, 0x7610, R162 ;  /* 0x00007610ffa27816 */ /* 0x000fe200000000a2 */
[----:B------:R-:W3:Y:S04]  /*18910*/  LDL R43, [R1+0x158c] ;  /* 0x00158c00012b7983 */ /* 0x000ee80000100800 */
[----:B--2---:R0:W2:Y:S04]  /*18920*/  @P1 LDG.E.U16 R164, desc[UR60][R160.64] ;  /* 0x0000003ca0a41981 */ /* 0x0040a8000c1e1500 */
[----:B------:R-:W4:Y:S01]  /*18930*/  LDL R161, [R1+0x14a0] ;  /* 0x0014a00001a17983 */ /* 0x000f220000100800 */
[----:B0-----:R-:W-:Y:S01]  /*18940*/  @P1 IMAD.MOV.U32 R160, RZ, RZ, R40 ;  /* 0x000000ffffa01224 */ /* 0x001fe200078e0028 */
[----:B------:R-:W-:-:S02]  /*18950*/  PRMT R159, RZ, 0x7610, R159 ;  /* 0x00007610ff9f7816 */ /* 0x000fc4000000009f */
[----:B------:R-:W-:Y:S01]  /*18960*/  PRMT R91, RZ, 0x7610, R91 ;  /* 0x00007610ff5b7816 */ /* 0x000fe2000000005b */
[----:B------:R-:W2:Y:S04]  /*18970*/  LDL R40, [R1+0x1584] ;  /* 0x0015840001287983 */ /* 0x000ea80000100800 */
[----:B----4-:R0:W4:Y:S04]  /*18980*/  @P1 LDG.E.U16 R163, desc[UR60][R160.64] ;  /* 0x0000003ca0a31981 */ /* 0x010128000c1e1500 */
[----:B------:R-:W0:Y:S04]  /*18990*/  LDL R160, [R1+0x1498] ;  /* 0x0014980001a07983 */ /* 0x000e280000100800 */
[----:B------:R-:W0:Y:S02]  /*189a0*/  LDL R161, [R1+0x149c] ;  /* 0x00149c0001a17983 */ /* 0x000e240000100800 */
[----:B0-----:R-:W-:-:S04]  /*189b0*/  @P1 LOP3.LUT R161, R161, R160, RZ, 0x3c, !PT ;  /* 0x000000a0a1a11212 */ /* 0x001fc800078e3cff */
[----:B------:R-:W-:-:S04]  /*189c0*/  @P1 LOP3.LUT R160, R161, R160, RZ, 0x3c, !PT ;  /* 0x000000a0a1a01212 */ /* 0x000fc800078e3cff */
[----:B------:R-:W-:-:S05]  /*189d0*/  @P1 LOP3.LUT R161, R161, R160, RZ, 0x3c, !PT ;  /* 0x000000a0a1a11212 */ /* 0x000fca00078e3cff */
[----:B------:R0:W4:Y:S02]  /*189e0*/  @P1 LDG.E.U16 R162, desc[UR60][R160.64] ;  /* 0x0000003ca0a21981 */ /* 0x000124000c1e1500 */
[----:B0-----:R-:W-:Y:S02]  /*189f0*/  @P1 IMAD.MOV.U32 R160, RZ, RZ, R71 ;  /* 0x000000ffffa01224 */ /* 0x001fe400078e0047 */
[----:B------:R-:W-:Y:S01]  /*18a00*/  @P1 IMAD.MOV.U32 R161, RZ, RZ, R30 ;  /* 0x000000ffffa11224 */ /* 0x000fe200078e001e */
[----:B------:R-:W-:Y:S01]  /*18a10*/  PRMT R122, RZ, 0x7610, R122 ;  /* 0x00007610ff7a7816 */ /* 0x000fe2000000007a */
[----:B------:R-:W4:Y:S04]  /*18a20*/  LDL R71, [R1+0x1574] ;  /* 0x0015740001477983 */ /* 0x000f280000100800 */
[----:B------:R0:W4:Y:S04]  /*18a30*/  @P1 LDG.E.U16 R159, desc[UR60][R160.64] ;  /* 0x0000003ca09f1981 */ /* 0x000128000c1e1500 */
[----:B------:R-:W3:Y:S01]  /*18a40*/  LDL R161, [R1+0x1650] ;  /* 0x0016500001a17983 */ /* 0x000ee20000100800 */
[----:B0-----:R-:W-:Y:S01]  /*18a50*/  @P0 IMAD.MOV.U32 R160, RZ, RZ, R14 ;  /* 0x000000ffffa00224 */ /* 0x001fe200078e000e */
[----:B------:R-:W-:-:S02]  /*18a60*/  ISETP.GT.AND P1, PT, R23, 0x36, PT ;  /* 0x000000361700780c */ /* 0x000fc40003f24270 */
[----:B------:R-:W-:Y:S01]  /*18a70*/  PRMT R121, RZ, 0x7610, R121 ;  /* 0x00007610ff797816 */ /* 0x000fe20000000079 */
[----:B------:R-:W4:Y:S04]  /*18a80*/  LDL R14, [R1+0x156c] ;  /* 0x00156c00010e7983 */ /* 0x000f280000100800 */
[----:B---3--:R0:W3:Y:S04]  /*18a90*/  @P0 LDG.E.U16 R91, desc[UR60][R160.64] ;  /* 0x0000003ca05b0981 */ /* 0x0080e8000c1e1500 */
[----:B------:R-:W2:Y:S02]  /*18aa0*/  LDL R161, [R1+0x1588] ;  /* 0x0015880001a17983 */ /* 0x000ea40000100800 */
[----:B0-----:R-:W-:Y:S01]  /*18ab0*/  @P1 IMAD.MOV.U32 R160, RZ, RZ, R43 ;  /* 0x000000ffffa01224 */ /* 0x001fe200078e002b */
[----:B------:R-:W-:-:S02]  /*18ac0*/  PRMT R120, RZ, 0x7610, R120 ;  /* 0x00007610ff787816 */ /* 0x000fc40000000078 */
[----:B------:R-:W-:Y:S01]  /*18ad0*/  PRMT R119, RZ, 0x7610, R119 ;  /* 0x00007610ff777816 */ /* 0x000fe20000000077 */
[----:B------:R-:W3:Y:S04]  /*18ae0*/  LDL R43, [R1+0x1564] ;  /* 0x00156400012b7983 */ /* 0x000ee80000100800 */
[----:B--2---:R0:W2:Y:S04]  /*18af0*/  @P1 LDG.E.U16 R122, desc[UR60][R160.64] ;  /* 0x0000003ca07a1981 */ /* 0x0040a8000c1e1500 */
[----:B------:R-:W4:Y:S01]  /*18b00*/  LDL R161, [R1+0x1580] ;  /* 0x0015800001a17983 */ /* 0x000f220000100800 */
[----:B0-----:R-:W-:Y:S01]  /*18b10*/  @P1 IMAD.MOV.U32 R160, RZ, RZ, R40 ;  /* 0x000000ffffa01224 */ /* 0x001fe200078e0028 */
[----:B------:R-:W-:-:S02]  /*18b20*/  ISETP.GT.AND P0, PT, R23, 0x37, PT ;  /* 0x000000371700780c */ /* 0x000fc40003f04270 */
        /* <DEDUP_REMOVED lines=8> */
[----:B------:R0:W4:Y:S04]  /*18bb0*/  @P1 LDG.E.U16 R120, desc[UR60][R160.64] ;  /* 0x0000003ca0781981 */ /* 0x000128000c1e1500 */
[----:B------:R-:W3:Y:S01]  /*18bc0*/  LDL R161, [R1+0x1570] ;  /* 0x0015700001a17983 */ /* 0x000ee20000100800 */
[----:B0-----:R-:W-:Y:S01]  /*18bd0*/  @P1 IMAD.MOV.U32 R160, RZ, RZ, R71 ;  /* 0x000000ffffa01224 */ /* 0x001fe200078e0047 */
[----:B------:R-:W-:Y:S02]  /*18be0*/  PRMT R89, RZ, 0x7610, R89 ;  /* 0x00007610ff597816 */ /* 0x000fe40000000059 */
[----:B------:R-:W4:Y:S04]  /*18bf0*/  LDL R71, [R1+0x148c] ;  /* 0x00148c0001477983 */ /* 0x000f280000100800 */
[----:B---3--:R0:W3:Y:S04]  /*18c00*/  @P1 LDG.E.U16 R119, desc[UR60][R160.64] ;  /* 0x0000003ca0771981 */ /* 0x0080e8000c1e1500 */
[----:B------:R-:W2:Y:S01]  /*18c10*/  LDL R161, [R1+0x1568] ;  /* 0x0015680001a17983 */ /* 0x000ea20000100800 */
[----:B0-----:R-:W-:-:S03]  /*18c20*/  @P0 IMAD.MOV.U32 R160, RZ, RZ, R14 ;  /* 0x000000ffffa00224 */ /* 0x001fc600078e000e */
[----:B------:R-:W3:Y:S04]  /*18c30*/  LDL R14, [R1+0x1484] ;  /* 0x00148400010e7983 */ /* 0x000ee80000100800 */
[----:B--2---:R0:W2:Y:S04]  /*18c40*/  @P0 LDG.E.U16 R90, desc[UR60][R160.64] ;  /* 0x0000003ca05a0981 */ /* 0x0040a8000c1e1500 */
[----:B------:R-:W4:Y:S01]  /*18c50*/  LDL R161, [R1+0x1560] ;  /* 0x0015600001a17983 */ /* 0x000f220000100800 */
[----:B0-----:R-:W-:-:S03]  /*18c60*/  @P0 IMAD.MOV.U32 R160, RZ, RZ, R43 ;  /* 0x000000ffffa00224 */ /* 0x001fc600078e002b */
[----:B------:R-:W2:Y:S01]  /*18c70*/  LDL.LU R43, [R1+0x147c] ;  /* 0x00147c00012b7983 */ /* 0x000ea20000300800 */
[----:B------:R-:W-:-:S03]  /*18c80*/  PRMT R88, RZ, 0x7610, R88 ;  /* 0x00007610ff587816 */ /* 0x000fc60000000058 */
[----:B----4-:R0:W4:Y:S04]  /*18c90*/  @P0 LDG.E.U16 R89, desc[UR60][R160.64] ;  /* 0x0000003ca0590981 */ /* 0x010128000c1e1500 */
[----:B------:R-:W3:Y:S01]  /*18ca0*/  LDL R161, [R1+0x1558] ;  /* 0x0015580001a17983 */ /* 0x000ee20000100800 */
[----:B0-----:R-:W-:-:S03]  /*18cb0*/  @P0 IMAD.MOV.U32 R160, RZ, RZ, R40 ;  /* 0x000000ffffa00224 */ /* 0x001fc600078e0028 */
[----:B------:R-:W4:Y:S04]  /*18cc0*/  LDL.LU R40, [R1+0x1474] ;  /* 0x0014740001287983 */ /* 0x000f280000300800 */
[----:B---3--:R0:W3:Y:S04]  /*18cd0*/  @P0 LDG.E.U16 R88, desc[UR60][R160.64] ;  /* 0x0000003ca0580981 */ /* 0x0080e8000c1e1500 */
[----:B------:R-:W0:Y:S04]  /*18ce0*/  LDL R160, [R1+0x1550] ;  /* 0x0015500001a07983 */ /* 0x000e280000100800 */
[----:B------:R-:W0:Y:S01]  /*18cf0*/  LDL R161, [R1+0x1554] ;  /* 0x0015540001a17983 */ /* 0x000e220000100800 */
[----:B------:R-:W-:-:S02]  /*18d00*/  PRMT R87, RZ, 0x7610, R87 ;  /* 0x00007610ff577816 */ /* 0x000fc40000000057 */
[----:B------:R-:W-:Y:S02]  /*18d10*/  ISETP.GT.AND P1, PT, R23, 0x3e, PT ;  /* 0x0000003e1700780c */ /* 0x000fe40003f24270 */
[----:B0-----:R-:W-:-:S04]  /*18d20*/  @P0 LOP3.LUT R161, R161, R160, RZ, 0x3c, !PT ;  /* 0x000000a0a1a10212 */ /* 0x001fc800078e3cff */
[----:B------:R-:W-:-:S04]  /*18d30*/  @P0 LOP3.LUT R160, R161, R160, RZ, 0x3c, !PT ;  /* 0x000000a0a1a00212 */ /* 0x000fc800078e3cff */
[----:B------:R-:W-:-:S05]  /*18d40*/  @P0 LOP3.LUT R161, R161, R160, RZ, 0x3c, !PT ;  /* 0x000000a0a1a10212 */ /* 0x000fca00078e3cff */
[----:B------:R0:W3:Y:S04]  /*18d50*/  @P0 LDG.E.U16 R87, desc[UR60][R160.64] ;  /* 0x0000003ca0570981 */ /* 0x0000e8000c1e1500 */
[----:B------:R-:W2:Y:S01]  /*18d60*/  LDL R161, [R1+0x1488] ;  /* 0x0014880001a17983 */ /* 0x000ea20000100800 */
[----:B------:R-:W-:Y:S01]  /*18d70*/  PRMT R118, RZ, 0x7610, R118 ;  /* 0x00007610ff767816 */ /* 0x000fe20000000076 */
[----:B0-----:R-:W-:Y:S02]  /*18d80*/  @P1 IMAD.MOV.U32 R160, RZ, RZ, R71 ;  /* 0x000000ffffa01224 */ /* 0x001fe400078e0047 */
[----:B------:R-:W3:Y:S01]  /*18d90*/  LDL.LU R71, [R1+0xff4] ;  /* 0x000ff40001477983 */ /* 0x000ee20000300800 */
[----:B------:R-:W-:-:S03]  /*18da0*/  PRMT R117, RZ, 0x7610, R117 ;  /* 0x00007610ff757816 */ /* 0x000fc60000000075 */
[----:B--2---:R0:W2:Y:S04]  /*18db0*/  @P1 LDG.E.U16 R118, desc[UR60][R160.64] ;  /* 0x0000003ca0761981 */ /* 0x0040a8000c1e1500 */
[----:B------:R-:W4:Y:S01]  /*18dc0*/  LDL R161, [R1+0x1480] ;  /* 0x0014800001a17983 */ /* 0x000f220000100800 */
[----:B0-----:R-:W-:Y:S01]  /*18dd0*/  @P1 IMAD.MOV.U32 R160, RZ, RZ, R14 ;  /* 0x000000ffffa01224 */ /* 0x001fe200078e000e */
[----:B------:R-:W-:Y:S02]  /*18de0*/  PRMT R116, RZ, 0x7610, R116 ;  /* 0x00007610ff747816 */ /* 0x000fe40000000074 */
[----:B------:R-:W3:Y:S04]  /*18df0*/  LDL R14, [R1+0x1450] ;  /* 0x00145000010e7983 */ /* 0x000ee80000100800 */
[----:B------:R0:W-:Y:S04]  /*18e00*/  STL [R1+0x1d54], R158 ;  /* 0x001d549e01007387 */ /* 0x0001e80000100800 */
[----:B----4-:R1:W4:Y:S02]  /*18e10*/  @P1 LDG.E.U16 R117, desc[UR60][R160.64] ;  /* 0x0000003ca0751981 */ /* 0x010324000c1e1500 */
[----:B-1----:R-:W-:-:S02]  /*18e20*/  @P1 IMAD.MOV.U32 R160, RZ, RZ, R43 ;  /* 0x000000ffffa01224 */ /* 0x002fc400078e002b */
[----:B------:R-:W-:Y:S02]  /*18e30*/  @P1 IMAD.MOV.U32 R161, RZ, RZ, R158 ;  /* 0x000000ffffa11224 */ /* 0x000fe400078e009e */
[----:B0-----:R-:W2:Y:S04]  /*18e40*/  LDL.LU R158, [R1+0x1454] ;  /* 0x00145400019e7983 */ /* 0x001ea80000300800 */
[----:B------:R0:W4:Y:S04]  /*18e50*/  @P1 LDG.E.U16 R116, desc[UR60][R160.64] ;  /* 0x0000003ca0741981 */ /* 0x000128000c1e1500 */
[----:B------:R-:W3:Y:S01]  /*18e60*/  LDL R161, [R1+0x1470] ;  /* 0x0014700001a17983 */ /* 0x000ee20000100800 */
[----:B------:R-:W-:Y:S01]  /*18e70*/  PRMT R115, RZ, 0x7610, R115 ;  /* 0x00007610ff737816 */ /* 0x000fe20000000073 */
[----:B0-----:R-:W-:Y:S01]  /*18e80*/  @P1 IMAD.MOV.U32 R160, RZ, RZ, R40 ;  /* 0x000000ffffa01224 */ /* 0x001fe200078e0028 */
[----:B------:R-:W-:-:S04]  /*18e90*/  ISETP.GT.AND P0, PT, R23, 0x3f, PT ;  /* 0x0000003f1700780c */ /* 0x000fc80003f04270 */
[----:B---3--:R0:W3:Y:S04]  /*18ea0*/  @P1 LDG.E.U16 R115, desc[UR60][R160.64] ;  /* 0x0000003ca0731981 */ /* 0x0080e8000c1e1500 */
[----:B------:R-:W0:Y:S04]  /*18eb0*/  LDL R160, [R1+0x1468] ;  /* 0x0014680001a07983 */ /* 0x000e280000100800 */
[----:B------:R-:W0:Y:S01]  /*18ec0*/  LDL R161, [R1+0x146c] ;  /* 0x00146c0001a17983 */ /* 0x000e220000100800 */
[----:B------:R-:W-:Y:S02]  /*18ed0*/  PRMT R86, RZ, 0x7610, R86 ;  /* 0x00007610ff567816 */ /* 0x000fe40000000056 */
[----:B0-----:R-:W-:-:S04]  /*18ee0*/  @P0 LOP3.LUT R161, R161, R160, RZ, 0x3c, !PT ;  /* 0x000000a0a1a10212 */ /* 0x001fc800078e3cff */
[----:B------:R-:W-:-:S04]  /*18ef0*/  @P0 LOP3.LUT R160, R161, R160, RZ, 0x3c, !PT ;  /* 0x000000a0a1a00212 */ /* 0x000fc800078e3cff */
[----:B------:R-:W-:-:S05]  /*18f00*/  @P0 LOP3.LUT R161, R161, R160, RZ, 0x3c, !PT ;  /* 0x000000a0a1a10212 */ /* 0x000fca00078e3cff */
[----:B------:R0:W3:Y:S04]  /*18f10*/  @P0 LDG.E.U16 R86, desc[UR60][R160.64] ;  /* 0x0000003ca0560981 */ /* 0x0000e8000c1e1500 */
        /* <DEDUP_REMOVED lines=10> */
[----:B------:R-:W-:Y:S01]  /*18fc0*/  PRMT R83, RZ, 0x7610, R83 ;  /* 0x00007610ff537816 */ /* 0x000fe20000000053 */
[----:B--2---:R1:W-:Y:S01]  /*18fd0*/  STL [R1+0x1d58], R158 ;  /* 0x001d589e01007387 */ /* 0x0043e20000100800 */
[----:B0-----:R-:W-:-:S04]  /*18fe0*/  @P0 LOP3.LUT R161, R161, R160, RZ, 0x3c, !PT ;  /* 0x000000a0a1a10212 */ /* 0x001fc800078e3cff */
[----:B------:R-:W-:-:S04]  /*18ff0*/  @P0 LOP3.LUT R160, R161, R160, RZ, 0x3c, !PT ;  /* 0x000000a0a1a00212 */ /* 0x000fc800078e3cff */
[----:B------:R-:W-:-:S05]  /*19000*/  @P0 LOP3.LUT R161, R161, R160, RZ, 0x3c, !PT ;  /* 0x000000a0a1a10212 */ /* 0x000fca00078e3cff */
[----:B------:R0:W2:Y:S02]  /*19010*/  @P0 LDG.E.U16 R84, desc[UR60][R160.64] ;  /* 0x0000003ca0540981 */ /* 0x0000a4000c1e1500 */
[----:B0-----:R-:W-:Y:S02]  /*19020*/  @P0 IMAD.MOV.U32 R161, RZ, RZ, R14 ;  /* 0x000000ffffa10224 */ /* 0x001fe400078e000e */
[----:B------:R-:W0:Y:S01]  /*19030*/  S2R R14, SR_TID.X ;  /* 0x00000000000e7919 */ /* 0x000e220000002100 */
[----:B------:R-:W-:Y:S02]  /*19040*/  @P0 IMAD.MOV.U32 R160, RZ, RZ, R158 ;  /* 0x000000ffffa00224 */ /* 0x000fe400078e009e */
[----:B-1----:R-:W4:Y:S04]  /*19050*/  LDL.LU R158, [R1+0xfe8] ;  /* 0x000fe800019e7983 */ /* 0x002f280000300800 */
[----:B------:R1:W2:Y:S04]  /*19060*/  @P0 LDG.E.U16 R83, desc[UR60][R160.64] ;  /* 0x0000003ca0530981 */ /* 0x0002a8000c1e1500 */
[----:B------:R-:W3:Y:S04]  /*19070*/  LDL.LU R160, [R1+0xff0] ;  /* 0x000ff00001a07983 */ /* 0x000ee80000300800 */
[----:B------:R-:W4:Y:S01]  /*19080*/  LDL.LU R161, [R1+0xfec] ;  /* 0x000fec0001a17983 */ /* 0x000f220000300800 */
[----:B0-----:R-:W-:-:S04]  /*19090*/  LOP3.LUT R14, R14, 0x3f, RZ, 0xc0, !PT ;  /* 0x0000003f0e0e7812 */ /* 0x001fc800078ec0ff */
[----:B------:R-:W-:Y:S02]  /*190a0*/  ISETP.GE.AND P0, PT, R14, R23, PT ;  /* 0x000000170e00720c */ /* 0x000fe40003f06270 */
[----:B------:R-:W2:Y:S01]  /*190b0*/  LDL.LU R14, [R1+0x2688] ;  /* 0x00268800010e7983 */ /* 0x000ea20000300800 */
[----:B------:R-:W-:Y:S06]  /*190c0*/  BAR.SYNC.DEFER_BLOCKING 0x0 ;  /* 0x0000000000007b1d */ /* 0x000fec0000010000 */
[----:B--2---:R0:W-:Y:S04]  /*190d0*/  STS.U16 [R14], R71 ;  /* 0x000000470e007388 */ /* 0x0041e80000000400 */
[----:B------:R2:W-:Y:S04]  /*190e0*/  STS.U16 [R14+0x400], R59 ;  /* 0x0004003b0e007388 */ /* 0x0005e80000000400 */
[----:B------:R1:W-:Y:S04]  /*190f0*/  STS.U16 [R14+0x4400], R58 ;  /* 0x0044003a0e007388 */ /* 0x0003e80000000400 */
[----:B0-----:R-:W4:Y:S04]  /*19100*/  LDL.LU R71, [R1+0x2684] ;  /* 0x0026840001477983 */ /* 0x001f280000300800 */
[----:B--2---:R-:W2:Y:S04]  /*19110*/  LDL.LU R59, [R1+0x2680] ;  /* 0x00268000013b7983 */ /* 0x004ea80000300800 */
[----:B-1----:R-:W2:Y:S04]  /*19120*/  LDL.LU R58, [R1+0x267c] ;  /* 0x00267c00013a7983 */ /* 0x002ea80000300800 */
[----:B------:R0:W-:Y:S04]  /*19130*/  STS.U16 [R14+0x8400], R57 ;  /* 0x008400390e007388 */ /* 0x0001e80000000400 */
[----:B------:R1:W-:Y:S04]  /*19140*/  STS.U16 [R14+0xc400], R56 ;  /* 0x00c400380e007388 */ /* 0x0003e80000000400 */
[----:B------:R3:W-:Y:S04]  /*19150*/  STS.U16 [R14+0x800], R148 ;  /* 0x000800940e007388 */ /* 0x0007e80000000400 */
[----:B0-----:R-:W2:Y:S04]  /*19160*/  LDL.LU R57, [R1+0x2678] ;  /* 0x0026780001397983 */ /* 0x001ea80000300800 */
[----:B-1----:R-:W2:Y:S04]  /*19170*/  LDL.LU R56, [R1+0x2674] ;  /* 0x0026740001387983 */ /* 0x002ea80000300800 */
[----:B---3--:R-:W3:Y:S04]  /*19180*/  LDL.LU R148, [R1+0x2670] ;  /* 0x0026700001947983 */ /* 0x008ee80000300800 */
[----:B------:R0:W-:Y:S04]  /*19190*/  STS.U16 [R14+0x4800], R147 ;  /* 0x004800930e007388 */ /* 0x0001e80000000400 */
[----:B------:R1:W-:Y:S04]  /*191a0*/  STS.U16 [R14+0x8800], R146 ;  /* 0x008800920e007388 */ /* 0x0003e80000000400 */
[----:B------:R1:W-:Y:S04]  /*191b0*/  STS.U16 [R14+0xc800], R157 ;  /* 0x00c8009d0e007388 */ /* 0x0003e80000000400 */
[----:B0-----:R-:W2:Y:S04]  /*191c0*/  LDL.LU R147, [R1+0x266c] ;  /* 0x00266c0001937983 */ /* 0x001ea80000300800 */
[----:B-1----:R-:W3:Y:S04]  /*191d0*/  LDL.LU R146, [R1+0x2668] ;  /* 0x0026680001927983 */ /* 0x002ee80000300800 */
[----:B------:R-:W2:Y:S04]  /*191e0*/  LDL.LU R157, [R1+0x2664] ;  /* 0x00266400019d7983 */ /* 0x000ea80000300800 */
[----:B------:R0:W-:Y:S04]  /*191f0*/  STS.U16 [R14+0xc00], R18 ;  /* 0x000c00120e007388 */ /* 0x0001e80000000400 */
[----:B------:R1:W-:Y:S04]  /*19200*/  STS.U16 [R14+0x4c00], R19 ;  /* 0x004c00130e007388 */ /* 0x0003e80000000400 */
[----:B------:R1:W-:Y:S04]  /*19210*/  STS.U16 [R14+0x8c00], R152 ;  /* 0x008c00980e007388 */ /* 0x0003e80000000400 */
[----:B0-----:R-:W3:Y:S04]  /*19220*/  LDL.LU R18, [R1+0x2660] ;  /* 0x0026600001127983 */ /* 0x001ee80000300800 */
[----:B-1----:R-:W3:Y:S04]  /*19230*/  LDL.LU R19, [R1+0x265c] ;  /* 0x00265c0001137983 */ /* 0x002ee80000300800 */
[----:B------:R-:W3:Y:S04]  /*19240*/  LDL.LU R152, [R1+0x2658] ;  /* 0x0026580001987983 */ /* 0x000ee80000300800 */
        /* <DEDUP_REMOVED lines=8> */
[----:B0-----:R-:W3:Y:S04]  /*192d0*/  LDL.LU R156, [R1+0x2648] ;  /* 0x00264800019c7983 */ /* 0x001ee80000300800 */
[----:B-1----:R-:W2:Y:S04]  /*192e0*/  LDL.LU R13, [R1+0x2644] ;  /* 0x00264400010d7983 */ /* 0x002ea80000300800 */
[----:B------:R-:W-:Y:S04]  /*192f0*/  STS.U16 [R14+0x4000], R160 ;  /* 0x004000a00e007388 */ /* 0x000fe80000000400 */
[----:B----4-:R-:W-:Y:S04]  /*19300*/  STS.U16 [R14+0x8000], R161 ;  /* 0x008000a10e007388 */ /* 0x010fe80000000400 */
[----:B------:R-:W-:Y:S04]  /*19310*/  STS.U16 [R14+0xc000], R158 ;  /* 0x00c0009e0e007388 */ /* 0x000fe80000000400 */
        /* <DEDUP_REMOVED lines=12> */
[----:B------:R-:W-:Y:S04]  /*193e0*/  STL [R1+0x1cac], R14 ;  /* 0x001cac0e01007387 */ /* 0x000fe80000100800 */
[----:B--2---:R0:W-:Y:S04]  /*193f0*/  STS.U16 [R13+0x80], R157 ;  /* 0x0000809d0d007388 */ /* 0x0041e80000000400 */
[----:B---3--:R1:W-:Y:S04]  /*19400*/  STS.U16 [R13+0x4080], R146 ;  /* 0x004080920d007388 */ /* 0x0083e80000000400 */
[----:B------:R2:W-:Y:S04]  /*19410*/  STS.U16 [R13+0x8080], R147 ;  /* 0x008080930d007388 */ /* 0x0005e80000000400 */
[----:B0-----:R-:W3:Y:S04]  /*19420*/  LDL.LU R157, [R1+0x2640] ;  /* 0x00264000019d7983 */ /* 0x001ee80000300800 */
[----:B-1----:R-:W4:Y:S04]  /*19430*/  LDL.LU R146, [R1+0x263c] ;  /* 0x00263c0001927983 */ /* 0x002f280000300800 */
[----:B--2---:R-:W4:Y:S04]  /*19440*/  LDL.LU R147, [R1+0x2638] ;  /* 0x0026380001937983 */ /* 0x004f280000300800 */
[----:B------:R0:W-:Y:S04]  /*19450*/  STS.U16 [R13+0xc080], R148 ;  /* 0x00c080940d007388 */ /* 0x0001e80000000400 */
[----:B------:R1:W-:Y:S04]  /*19460*/  STS.U16 [R13+0x480], R149 ;  /* 0x000480950d007388 */ /* 0x0003e80000000400 */
[----:B------:R2:W-:Y:S04]  /*19470*/  STS.U16 [R13+0x4480], R150 ;  /* 0x004480960d007388 */ /* 0x0005e80000000400 */
[----:B0-----:R-:W3:Y:S04]  /*19480*/  LDL.LU R148, [R1+0x2634] ;  /* 0x0026340001947983 */ /* 0x001ee80000300800 */
[----:B-1----:R-:W3:Y:S04]  /*19490*/  LDL.LU R149, [R1+0x2630] ;  /* 0x0026300001957983 */ /* 0x002ee80000300800 */
[----:B--2---:R-:W2:Y:S04]  /*194a0*/  LDL.LU R150, [R1+0x262c] ;  /* 0x00262c0001967983 */ /* 0x004ea80000300800 */
[----:B------:R0:W-:Y:S04]  /*194b0*/  STS.U16 [R13+0x8480], R151 ;  /* 0x008480970d007388 */ /* 0x0001e80000000400 */
[----:B------:R1:W-:Y:S04]  /*194c0*/  STS.U16 [R13+0xc480], R48 ;  /* 0x00c480300d007388 */ /* 0x0003e80000000400 */
[----:B------:R1:W-:Y:S04]  /*194d0*/  STS.U16 [R13+0x880], R49 ;  /* 0x000880310d007388 */ /* 0x0003e80000000400 */
[----:B0-----:R-:W2:Y:S04]  /*194e0*/  LDL.LU R151, [R1+0x2628] ;  /* 0x0026280001977983 */ /* 0x001ea80000300800 */
[----:B-1----:R-:W4:Y:S04]  /*194f0*/  LDL.LU R48, [R1+0x2624] ;  /* 0x0026240001307983 */ /* 0x002f280000300800 */
[----:B------:R-:W3:Y:S04]  /*19500*/  LDL.LU R49, [R1+0x2620] ;  /* 0x0026200001317983 */ /* 0x000ee80000300800 */
        /* <DEDUP_REMOVED lines=10> */
[----:B-1----:R-:W2:Y:S04]  /*195b0*/  LDL.LU R54, [R1+0x260c] ;  /* 0x00260c0001367983 */ /* 0x002ea80000300800 */
[----:B------:R-:W3:Y:S04]  /*195c0*/  LDL.LU R55, [R1+0x2608] ;  /* 0x0026080001377983 */ /* 0x000ee80000300800 */
[----:B------:R0:W-:Y:S04]  /*195d0*/  STS.U16 [R13+0xcc80], R12 ;  /* 0x00cc800c0d007388 */ /* 0x0001e80000000400 */
[----:B0-----:R-:W4:Y:S04]  /*195e0*/  LDL.LU R12, [R1+0x2604] ;  /* 0x00260400010c7983 */ /* 0x001f280000300800 */
        /* <DEDUP_REMOVED lines=17> */
[----:B----4-:R0:W-:Y:S04]  /*19700*/  STS.U16 [R12+0x100], R56 ;  /* 0x000100380c007388 */ /* 0x0101e80000000400 */
[----:B------:R1:W-:Y:S04]  /*19710*/  STS.U16 [R12+0x4100], R57 ;  /* 0x004100390c007388 */ /* 0x0003e80000000400 */
[----:B------:R4:W-:Y:S04]  /*19720*/  STS.U16 [R12+0x8100], R58 ;  /* 0x0081003a0c007388 */ /* 0x0009e80000000400 */
[----:B0-----:R-:W2:Y:S04]  /*19730*/  LDL.LU R56, [R1+0x2600] ;  /* 0x0026000001387983 */ /* 0x001ea80000300800 */
[----:B-1----:R-:W3:Y:S04]  /*19740*/  LDL.LU R57, [R1+0x25fc] ;  /* 0x0025fc0001397983 */ /* 0x002ee80000300800 */
[----:B----4-:R-:W4:Y:S04]  /*19750*/  LDL.LU R58, [R1+0x25f8] ;  /* 0x0025f800013a7983 */ /* 0x010f280000300800 */
[----:B------:R0:W-:Y:S04]  /*19760*/  STS.U16 [R12+0xc100], R59 ;  /* 0x00c1003b0c007388 */ /* 0x0001e80000000400 */
[----:B------:R1:W-:Y:S04]  /*19770*/  STS.U16 [R12+0x500], R60 ;  /* 0x0005003c0c007388 */ /* 0x0003e80000000400 */
[----:B------:R1:W-:Y:S04]  /*19780*/  STS.U16 [R12+0x4500], R61 ;  /* 0x0045003d0c007388 */ /* 0x0003e80000000400 */
[----:B0-----:R-:W2:Y:S04]  /*19790*/  LDL.LU R59, [R1+0x25f4] ;  /* 0x0025f400013b7983 */ /* 0x001ea80000300800 */
[----:B-1----:R-:W3:Y:S04]  /*197a0*/  LDL.LU R60, [R1+0x25f0] ;  /* 0x0025f000013c7983 */ /* 0x002ee80000300800 */
[----:B------:R-:W4:Y:S04]  /*197b0*/  LDL.LU R61, [R1+0x25ec] ;  /* 0x0025ec00013d7983 */ /* 0x000f280000300800 */
        /* <DEDUP_REMOVED lines=19> */
[----:B0-----:R-:W2:Y:S04]  /*198f0*/  LDL.LU R11, [R1+0x25c4] ;  /* 0x0025c400010b7983 */ /* 0x001ea80000300800 */
        /* <DEDUP_REMOVED lines=18> */
[----:B------:R1:W-:Y:S04]  /*19a20*/  STS.U16 [R11+0x4180], R72 ;  /* 0x004180480b007388 */ /* 0x0003e80000000400 */
[----:B------:R2:W-:Y:S04]  /*19a30*/  STS.U16 [R11+0x8180], R73 ;  /* 0x008180490b007388 */ /* 0x0005e80000000400 */
[----:B0-----:R-:W3:Y:S04]  /*19a40*/  LDL.LU R71, [R1+0x25c0] ;  /* 0x0025c00001477983 */ /* 0x001ee80000300800 */
[----:B-1----:R-:W4:Y:S04]  /*19a50*/  LDL.LU R72, [R1+0x25bc] ;  /* 0x0025bc0001487983 */ /* 0x002f280000300800 */
[----:B--2---:R-:W2:Y:S04]  /*19a60*/  LDL.LU R73, [R1+0x25b8] ;  /* 0x0025b80001497983 */ /* 0x004ea80000300800 */
[----:B------:R0:W-:Y:S04]  /*19a70*/  STS.U16 [R11+0xc180], R74 ;  /* 0x00c1804a0b007388 */ /* 0x0001e80000000400 */
[----:B------:R1:W-:Y:S04]  /*19a80*/  STS.U16 [R11+0x580], R75 ;  /* 0x0005804b0b007388 */ /* 0x0003e80000000400 */
[----:B------:R1:W-:Y:S04]  /*19a90*/  STS.U16 [R11+0x4580], R76 ;  /* 0x0045804c0b007388 */ /* 0x0003e80000000400 */
[----:B0-----:R-:W3:Y:S04]  /*19aa0*/  LDL.LU R74, [R1+0x25b4] ;  /* 0x0025b400014a7983 */ /* 0x001ee80000300800 */
[----:B-1----:R-:W4:Y:S04]  /*19ab0*/  LDL.LU R75, [R1+0x25b0] ;  /* 0x0025b000014b7983 */ /* 0x002f280000300800 */
[----:B------:R-:W2:Y:S04]  /*19ac0*/  LDL.LU R76, [R1+0x25ac] ;  /* 0x0025ac00014c7983 */ /* 0x000ea80000300800 */
        /* <DEDUP_REMOVED lines=14> */
[----:B0-----:R-:W3:Y:S04]  /*19bb0*/  LDL.LU R10, [R1+0x2590] ;  /* 0x00259000010a7983 */ /* 0x001ee80000300800 */
[----:B-1----:R-:W4:Y:S04]  /*19bc0*/  LDL.LU R9, [R1+0x258c] ;  /* 0x00258c0001097983 */ /* 0x002f280000300800 */
[----:B------:R0:W-:Y:S04]  /*19bd0*/  STS.U16 [R11+0x8d80], R8 ;  /* 0x008d80080b007388 */ /* 0x0001e80000000400 */
[----:B0-----:R-:W2:Y:S04]  /*19be0*/  LDL.LU R8, [R1+0x2588] ;  /* 0x0025880001087983 */ /* 0x001ea80000300800 */
[----:B------:R0:W-:Y:S04]  /*19bf0*/  STS.U16 [R11+0xcd80], R7 ;  /* 0x00cd80070b007388 */ /* 0x0001e80000000400 */
[----:B------:R-:W-:Y:S04]  /*19c00*/  STS.U16 [R11+0x1180], R244 ;  /* 0x001180f40b007388 */ /* 0x000fe80000000400 */
[----:B------:R-:W-:Y:S04]  /*19c10*/  STS.U16 [R11+0x5180], R243 ;  /* 0x005180f30b007388 */ /* 0x000fe80000000400 */
        /* <DEDUP_REMOVED lines=16> */
[----:B---3--:R0:W-:Y:S04]  /*19d20*/  STS.U16 [R10+0x200], R6 ;  /* 0x000200060a007388 */ /* 0x0081e80000000400 */
        /* <DEDUP_REMOVED lines=8> */
[----:B0-----:R-:W3:Y:S04]  /*19db0*/  LDL.LU R3, [R1+0x2574] ;  /* 0x0025740001037983 */ /* 0x001ee80000300800 */
[----:B-1----:R-:W3:Y:S01]  /*19dc0*/  LDL.LU R0, [R1+0x2570] ;  /* 0x0025700001007983 */ /* 0x002ee20000300800 */
[----:B------:R-:W-:Y:S01]  /*19dd0*/  PRMT R48, RZ, 0x7610, R48 ;  /* 0x00007610ff307816 */ /* 0x000fe20000000030 */
[----:B----4-:R-:W0:Y:S02]  /*19de0*/  LDC R15, c[0x0][0x238] ;  /* 0x00008e00ff0f7b82 */ /* 0x010e240000000800 */
        /* <DEDUP_REMOVED lines=27> */
[----:B------:R1:W-:Y:S04]  /*19fa0*/  STS.U16 [R9+0xce80], R22 ;  /* 0x00ce801609007388 */ /* 0x0003e80000000400 */
        /* <DEDUP_REMOVED lines=14> */
[----:B------:R4:W-:Y:S04]  /*1a090*/  STS.U16 [R9+0x8e80], R27 ;  /* 0x008e801b09007388 */ /* 0x0009e80000000400 */
[----:B-1----:R-:W3:Y:S04]  /*1a0a0*/  LDL.LU R22, [R1+0x1098] ;  /* 0x0010980001167983 */ /* 0x002ee80000300800 */
        /* <DEDUP_REMOVED lines=18> */
[----:B----4-:R-:W2:Y:S04]  /*1a1d0*/  LDL R27, [R1+0x1c6c] ;  /* 0x001c6c00011b7983 */ /* 0x010ea80000100800 */
[----:B-1----:R-:W4:Y:S04]  /*1a1e0*/  LDL R26, [R1+0x1c70] ;  /* 0x001c7000011a7983 */ /* 0x002f280000100800 */
[----:B------:R-:W2:Y:S04]  /*1a1f0*/  LDL.LU R28, [R1+0x1094] ;  /* 0x00109400011c7983 */ /* 0x000ea80000300800 */
[----:B------:R-:W4:Y:S04]  /*1a200*/  LDL R33, [R1+0x1c38] ;  /* 0x001c380001217983 */ /* 0x000f280000100800 */
[----:B------:R-:W4:Y:S04]  /*1a210*/  LDL R29, [R1+0x1c60] ;  /* 0x001c6000011d7983 */ /* 0x000f280000100800 */
[----:B------:R1:W-:Y:S04]  /*1a220*/  STS.U16 [R8+0x4300], R25 ;  /* 0x0043001908007388 */ /* 0x0003e80000000400 */
[----:B------:R-:W4:Y:S04]  /*1a230*/  LDL R32, [R1+0x1c4c] ;  /* 0x001c4c0001207983 */ /* 0x000f280000100800 */
[----:B------:R0:W-:Y:S04]  /*1a240*/  STS.U16 [R8+0x8300], R24 ;  /* 0x0083001808007388 */ /* 0x0001e80000000400 */
[----:B-1----:R-:W4:Y:S04]  /*1a250*/  LDL R25, [R1+0x1c50] ;  /* 0x001c500001197983 */ /* 0x002f280000100800 */
[----:B------:R-:W-:Y:S04]  /*1a260*/  STS.U16 [R8+0xc300], R21 ;  /* 0x00c3001508007388 */ /* 0x000fe80000000400 */
[----:B------:R-:W-:Y:S04]  /*1a270*/  STS.U16 [R8+0x700], R20 ;  /* 0x0007001408007388 */ /* 0x000fe80000000400 */
[----:B------:R-:W-:Y:S04]  /*1a280*/  STS.U16 [R8+0x4700], R17 ;  /* 0x0047001108007388 */ /* 0x000fe80000000400 */
[----:B------:R-:W-:Y:S04]  /*1a290*/  STS.U16 [R8+0x8700], R16 ;  /* 0x0087001008007388 */ /* 0x000fe80000000400 */
[----:B------:R-:W4:Y:S04]  /*1a2a0*/  LDL R35, [R1+0x142c] ;  /* 0x00142c0001237983 */ /* 0x000f280000100800 */
[----:B------:R-:W4:Y:S04]  /*1a2b0*/  LDL R34, [R1+0x1430] ;  /* 0x0014300001227983 */ /* 0x000f280000100800 */
[----:B------:R1:W-:Y:S04]  /*1a2c0*/  STS.U16 [R8+0xc700], R2 ;  /* 0x00c7000208007388 */ /* 0x0003e80000000400 */
[----:B------:R-:W4:Y:S04]  /*1a2d0*/  LDL R31, [R1+0x140c] ;  /* 0x00140c00011f7983 */ /* 0x000f280000100800 */
[----:B0-----:R-:W4:Y:S04]  /*1a2e0*/  LDL R24, [R1+0x1410] ;  /* 0x0014100001187983 */ /* 0x001f280000100800 */
[----:B-1----:R-:W4:Y:S04]  /*1a2f0*/  LDL R2, [R1+0x13f0] ;  /* 0x0013f00001027983 */ /* 0x002f280000100800 */
[----:B------:R-:W4:Y:S04]  /*1a300*/  LDL.LU R9, [R1+0x10b0] ;  /* 0x0010b00001097983 */ /* 0x000f280000300800 */
        /* <DEDUP_REMOVED lines=8> */
[----:B------:R-:W4:Y:S01]  /*1a390*/  LDL.LU R16, [R1+0x10a4] ;  /* 0x0010a40001107983 */ /* 0x000f220000300800 */
[----:B---3--:R-:W-:-:S03]  /*1a3a0*/  @!P0 IMAD.MOV.U32 R160, RZ, RZ, R22 ;  /* 0x000000ffffa08224 */ /* 0x008fc600078e0016 */
[----:B------:R0:W-:Y:S04]  /*1a3b0*/  STL [R1+0x1cc4], R22 ;  /* 0x001cc41601007387 */ /* 0x0001e80000100800 */
[----:B0-----:R-:W3:Y:S01]  /*1a3c0*/  LDL.LU R22, [R1+0x10dc] ;  /* 0x0010dc0001167983 */ /* 0x001ee20000300800 */
[----:B------:R-:W-:Y:S02]  /*1a3d0*/  PRMT R82, RZ, 0x7610, R82 ;  /* 0x00007610ff527816 */ /* 0x000fe40000000052 */
[----:B------:R-:W-:Y:S01]  /*1a3e0*/  PRMT R81, RZ, 0x7610, R81 ;  /* 0x00007610ff517816 */ /* 0x000fe20000000051 */
[----:B------:R-:W3:Y:S01]  /*1a3f0*/  LDL R36, [R1+0x12ec] ;  /* 0x0012ec0001247983 */ /* 0x000ee20000100800 */
[----:B--2---:R-:W-:-:S05]  /*1a400*/  @!P0 IMAD.MOV.U32 R161, RZ, RZ, R28 ;  /* 0x000000ffffa18224 */ /* 0x004fca00078e001c */
[----:B------:R0:W2:Y:S02]  /*1a410*/  @!P0 LDG.E.U16 R48, desc[UR60][R160.64] ;  /* 0x0000003ca0308981 */ /* 0x0000a4000c1e1500 */
[----:B0-----:R-:W-:Y:S02]  /*1a420*/  @!P0 IMAD.MOV.U32 R161, RZ, RZ, R27 ;  /* 0x000000ffffa18224 */ /* 0x001fe400078e001b */
[----:B------:R-:W3:Y:S01]  /*1a430*/  LDL R27, [R1+0x13ec] ;  /* 0x0013ec00011b7983 */ /* 0x000ee20000100800 */
[----:B----4-:R-:W-:-:S03]  /*1a440*/  @!P0 IMAD.MOV.U32 R160, RZ, RZ, R26 ;  /* 0x000000ffffa08224 */ /* 0x010fc600078e001a */
[----:B------:R-:W4:Y:S04]  /*1a450*/  LDL R26, [R1+0x13d0] ;  /* 0x0013d000011a7983 */ /* 0x000f280000100800 */
[----:B------:R0:W2:Y:S02]  /*1a460*/  @!P0 LDG.E.U16 R82, desc[UR60][R160.64] ;  /* 0x0000003ca0528981 */ /* 0x0000a4000c1e1500 */
[----:B0-----:R-:W-:Y:S02]  /*1a470*/  @!P0 IMAD.MOV.U32 R161, RZ, RZ, R33 ;  /* 0x000000ffffa18224 */ /* 0x001fe400078e0021 */
[----:B------:R-:W2:Y:S01]  /*1a480*/  LDL R33, [R1+0x13cc] ;  /* 0x0013cc0001217983 */ /* 0x000ea20000100800 */
[----:B------:R-:W-:-:S03]  /*1a490*/  @!P0 IMAD.MOV.U32 R160, RZ, RZ, R29 ;  /* 0x000000ffffa08224 */ /* 0x000fc600078e001d */
[----:B------:R-:W2:Y:S01]  /*1a4a0*/  LDL R29, [R1+0x13b0] ;  /* 0x0013b000011d7983 */ /* 0x000ea20000100800 */
[----:B------:R-:W-:-:S03]  /*1a4b0*/  PRMT R80, RZ, 0x7610, R80 ;  /* 0x00007610ff507816 */ /* 0x000fc60000000050 */
[----:B------:R0:W2:Y:S01]  /*1a4c0*/  @!P0 LDG.E.U16 R81, desc[UR60][R160.64] ;  /* 0x0000003ca0518981 */ /* 0x0000a2000c1e1500 */
[----:B------:R-:W-:Y:S01]  /*1a4d0*/  PRMT R79, RZ, 0x7610, R79 ;  /* 0x00007610ff4f7816 */ /* 0x000fe2000000004f */
[----:B0-----:R-:W-:Y:S02]  /*1a4e0*/  @!P0 IMAD.MOV.U32 R160, RZ, RZ, R25 ;  /* 0x000000ffffa08224 */ /* 0x001fe400078e0019 */
[----:B------:R-:W-:Y:S01]  /*1a4f0*/  @!P0 IMAD.MOV.U32 R161, RZ, RZ, R32 ;  /* 0x000000ffffa18224 */ /* 0x000fe200078e0020 */
[----:B------:R-:W2:Y:S04]  /*1a500*/  LDL R25, [R1+0x1390] ;  /* 0x0013900001197983 */ /* 0x000ea80000100800 */
[----:B------:R-:W2:Y:S04]  /*1a510*/  LDL R32, [R1+0x13ac] ;  /* 0x0013ac0001207983 */ /* 0x000ea80000100800 */
[----:B------:R0:W2:Y:S01]  /*1a520*/  @!P0 LDG.E.U16 R80, desc[UR60][R160.64] ;  /* 0x0000003ca0508981 */ /* 0x0000a2000c1e1500 */
[----:B------:R-:W-:Y:S01]  /*1a530*/  PRMT R78, RZ, 0x7610, R78 ;  /* 0x00007610ff4e7816 */ /* 0x000fe2000000004e */
[----:B0-----:R-:W-:-:S02]  /*1a540*/  @!P0 IMAD.MOV.U32 R160, RZ, RZ, R34 ;  /* 0x000000ffffa08224 */ /* 0x001fc400078e0022 */
[----:B------:R-:W-:Y:S01]  /*1a550*/  @!P0 IMAD.MOV.U32 R161, RZ, RZ, R35 ;  /* 0x000000ffffa18224 */ /* 0x000fe200078e0023 */
[----:B------:R-:W2:Y:S04]  /*1a560*/  LDL R34, [R1+0x138c] ;  /* 0x00138c0001227983 */ /* 0x000ea80000100800 */
[----:B------:R0:W2:Y:S01]  /*1a570*/  @!P0 LDG.E.U16 R79, desc[UR60][R160.64] ;  /* 0x0000003ca04f8981 */ /* 0x0000a2000c1e1500 */
[----:B------:R-:W-:Y:S02]  /*1a580*/  PRMT R77, RZ, 0x7610, R77 ;  /* 0x00007610ff4d7816 */ /* 0x000fe4000000004d */
[----:B------:R-:W-:Y:S01]  /*1a590*/  PRMT R76, RZ, 0x7610, R76 ;  /* 0x00007610ff4c7816 */ /* 0x000fe2000000004c */
[----:B------:R-:W2:Y:S01]  /*1a5a0*/  LDL R35, [R1+0x12f0] ;  /* 0x0012f00001237983 */ /* 0x000ea20000100800 */
[----:B0-----:R-:W-:-:S03]  /*1a5b0*/  @!P0 IMAD.MOV.U32 R161, RZ, RZ, R31 ;  /* 0x000000ffffa18224 */ /* 0x001fc600078e001f */
[----:B------:R-:W2:Y:S01]  /*1a5c0*/  LDL R31, [R1+0x136c] ;  /* 0x00136c00011f7983 */ /* 0x000ea20000100800 */
[----:B------:R-:W-:-:S03]  /*1a5d0*/  @!P0 IMAD.MOV.U32 R160, RZ, RZ, R24 ;  /* 0x000000ffffa08224 */ /* 0x000fc600078e0018 */
[----:B------:R-:W2:Y:S04]  /*1a5e0*/  LDL R24, [R1+0x1370] ;  /* 0x0013700001187983 */ /* 0x000ea80000100800 */
[----:B------:R0:W2:Y:S02]  /*1a5f0*/  @!P0 LDG.E.U16 R78, desc[UR60][R160.64] ;  /* 0x0000003ca04e8981 */ /* 0x0000a4000c1e1500 */
[----:B0-----:R-:W-:Y:S02]  /*1a600*/  @!P0 IMAD.MOV.U32 R160, RZ, RZ, R2 ;  /* 0x000000ffffa08224 */ /* 0x001fe400078e0002 */
[----:B------:R-:W2:Y:S01]  /*1a610*/  LDL R2, [R1+0x1350] ;  /* 0x0013500001027983 */ /* 0x000ea20000100800 */
[----:B---3--:R-:W-:-:S03]  /*1a620*/  @!P0 IMAD.MOV.U32 R161, RZ, RZ, R27 ;  /* 0x000000ffffa18224 */ /* 0x008fc600078e001b */
[----:B------:R-:W3:Y:S04]  /*1a630*/  LDL R27, [R1+0x134c] ;  /* 0x00134c00011b7983 */ /* 0x000ee80000100800 */
[----:B------:R4:W3:Y:S02]  /*1a640*/  @!P0 LDG.E.U16 R77, desc[UR60][R160.64] ;  /* 0x0000003ca04d8981 */ /* 0x0008e4000c1e1500 */
[----:B----4-:R-:W-:Y:S02]  /*1a650*/  @!P0 IMAD.MOV.U32 R160, RZ, RZ, R26 ;  /* 0x000000ffffa08224 */ /* 0x010fe400078e001a */
[----:B------:R-:W4:Y:S01]  /*1a660*/  LDL R26, [R1+0x1330] ;  /* 0x00133000011a7983 */ /* 0x000f220000100800 */
[----:B--2---:R-:W-:-:S03]  /*1a670*/  @!P0 IMAD.MOV.U32 R161, RZ, RZ, R33 ;  /* 0x000000ffffa18224 */ /* 0x004fc600078e0021 */
[----:B------:R-:W2:Y:S04]  /*1a680*/  LDL R33, [R1+0x132c] ;  /* 0x00132c0001217983 */ /* 0x000ea80000100800 */
[----:B------:R0:W2:Y:S01]  /*1a690*/  @!P0 LDG.E.U16 R76, desc[UR60][R160.64] ;  /* 0x0000003ca04c8981 */ /* 0x0000a2000c1e1500 */
[----:B------:R-:W-:Y:S01]  /*1a6a0*/  PRMT R75, RZ, 0x7610, R75 ;  /* 0x00007610ff4b7816 */ /* 0x000fe2000000004b */
[----:B0-----:R-:W-:Y:S02]  /*1a6b0*/  @!P0 IMAD.MOV.U32 R160, RZ, RZ, R29 ;  /* 0x000000ffffa08224 */ /* 0x001fe400078e001d */
[----:B------:R-:W2:Y:S01]  /*1a6c0*/  LDL R29, [R1+0x1310] ;  /* 0x00131000011d7983 */ /* 0x000ea20000100800 */
[----:B------:R-:W-:Y:S01]  /*1a6d0*/  PRMT R74, RZ, 0x7610, R74 ;  /* 0x00007610ff4a7816 */ /* 0x000fe2000000004a */
[----:B------:R-:W-:-:S02]  /*1a6e0*/  @!P0 IMAD.MOV.U32 R161, RZ, RZ, R32 ;  /* 0x000000ffffa18224 */ /* 0x000fc400078e0020 */
[----:B------:R-:W2:Y:S04]  /*1a6f0*/  LDL R32, [R1+0x130c] ;  /* 0x00130c0001207983 */ /* 0x000ea80000100800 */
[----:B------:R0:W2:Y:S01]  /*1a700*/  @!P0 LDG.E.U16 R75, desc[UR60][R160.64] ;  /* 0x0000003ca04b8981 */ /* 0x0000a2000c1e1500 */
[----:B------:R-:W-:Y:S01]  /*1a710*/  PRMT R73, RZ, 0x7610, R73 ;  /* 0x00007610ff497816 */ /* 0x000fe20000000049 */
[----:B0-----:R-:W-:Y:S02]  /*1a720*/  @!P0 IMAD.MOV.U32 R160, RZ, RZ, R25 ;  /* 0x000000ffffa08224 */ /* 0x001fe400078e0019 */
[----:B------:R-:W-:Y:S01]  /*1a730*/  @!P0 IMAD.MOV.U32 R161, RZ, RZ, R34 ;  /* 0x000000ffffa18224 */ /* 0x000fe200078e0022 */
[----:B------:R-:W2:Y:S04]  /*1a740*/  LDL R25, [R1+0x12d0] ;  /* 0x0012d00001197983 */ /* 0x000ea80000100800 */
[----:B------:R0:W2:Y:S01]  /*1a750*/  @!P0 LDG.E.U16 R74, desc[UR60][R160.64] ;  /* 0x0000003ca04a8981 */ /* 0x0000a2000c1e1500 */
[----:B------:R-:W-:-:S02]  /*1a760*/  PRMT R72, RZ, 0x7610, R72 ;  /* 0x00007610ff487816 */ /* 0x000fc40000000048 */
        /* <DEDUP_REMOVED lines=26> */
[----:B------:R-:W-:-:S05]  /*1a910*/  @!P0 IMAD.MOV.U32 R161, RZ, RZ, R36 ;  /* 0x000000ffffa18224 */ /* 0x000fca00078e0024 */
[----:B------:R0:W2:Y:S01]  /*1a920*/  @!P0 LDG.E.U16 R69, desc[UR60][R160.64] ;  /* 0x0000003ca0458981 */ /* 0x0000a2000c1e1500 */
[----:B------:R-:W-:Y:S01]  /*1a930*/  PRMT R67, RZ, 0x7610, R67 ;  /* 0x00007610ff437816 */ /* 0x000fe20000000043 */
[----:B0-----:R-:W-:Y:S02]  /*1a940*/  @!P0 IMAD.MOV.U32 R161, RZ, RZ, R31 ;  /* 0x000000ffffa18224 */ /* 0x001fe400078e001f */
        /* <DEDUP_REMOVED lines=9> */
[----:B0-----:R-:W-:Y:S02]  /*1a9e0*/  @!P0 IMAD.MOV.U32 R160, RZ, RZ, R2 ;  /* 0x000000ffffa08224 */ /* 0x001fe400078e0002 */
[----:B------:R-:W3:Y:S01]  /*1a9f0*/  LDL R2, [R1+0x11f0] ;  /* 0x0011f00001027983 */ /* 0x000ee20000100800 */
[----:B----4-:R-:W-:-:S03]  /*1aa00*/  @!P0 IMAD.MOV.U32 R161, RZ, RZ, R26 ;  /* 0x000000ffffa18224 */ /* 0x010fc600078e001a */
[----:B------:R-:W4:Y:S01]  /*1aa10*/  LDL R26, [R1+0x11ec] ;  /* 0x0011ec00011a7983 */ /* 0x000f220000100800 */
[----:B------:R-:W-:Y:S02]  /*1aa20*/  PRMT R66, RZ, 0x7610, R66 ;  /* 0x00007610ff427816 */ /* 0x000fe40000000042 */
[----:B------:R-:W-:-:S04]  /*1aa30*/  PRMT R65, RZ, 0x7610, R65 ;  /* 0x00007610ff417816 */ /* 0x000fc80000000041 */
[----:B------:R2:W4:Y:S02]  /*1aa40*/  @!P0 LDG.E.U16 R66, desc[UR60][R160.64] ;  /* 0x0000003ca0428981 */ /* 0x000524000c1e1500 */
[----:B--2---:R-:W-:Y:S02]  /*1aa50*/  @!P0 IMAD.MOV.U32 R160, RZ, RZ, R33 ;  /* 0x000000ffffa08224 */ /* 0x004fe400078e0021 */
[----:B------:R-:W-:Y:S01]  /*1aa60*/  @!P0 IMAD.MOV.U32 R161, RZ, RZ, R34 ;  /* 0x000000ffffa18224 */ /* 0x000fe200078e0022 */
[----:B------:R-:W2:Y:S04]  /*1aa70*/  LDL.LU R33, [R1+0x11cc] ;  /* 0x0011cc0001217983 */ /* 0x000ea80000300800 */
[----:B------:R0:W2:Y:S04]  /*1aa80*/  @!P0 LDG.E.U16 R65, desc[UR60][R160.64] ;  /* 0x0000003ca0418981 */ /* 0x0000a8000c1e1500 */
[----:B------:R-:W2:Y:S04]  /*1aa90*/  LDL R37, [R1+0x11b0] ;  /* 0x0011b00001257983 */ /* 0x000ea80000100800 */
[----:B------:R-:W2:Y:S01]  /*1aaa0*/  LDL R36, [R1+0x1190] ;  /* 0x0011900001247983 */ /* 0x000ea20000100800 */
[----:B0-----:R-:W-:-:S03]  /*1aab0*/  @!P0 IMAD.MOV.U32 R160, RZ, RZ, R29 ;  /* 0x000000ffffa08224 */ /* 0x001fc600078e001d */
[----:B------:R-:W2:Y:S04]  /*1aac0*/  LDL R29, [R1+0x1170] ;  /* 0x00117000011d7983 */ /* 0x000ea80000100800 */
[----:B------:R-:W2:Y:S04]  /*1aad0*/  LDL.LU R45, [R1+0x11d0] ;  /* 0x0011d000012d7983 */ /* 0x000ea80000300800 */
[----:B------:R-:W2:Y:S01]  /*1aae0*/  LDL.LU R42, [R1+0x11ac] ;  /* 0x0011ac00012a7983 */ /* 0x000ea20000300800 */
[----:B------:R-:W-:Y:S01]  /*1aaf0*/  PRMT R64, RZ, 0x7610, R64 ;  /* 0x00007610ff407816 */ /* 0x000fe20000000040 */
[----:B------:R-:W-:-:S02]  /*1ab00*/  @!P0 IMAD.MOV.U32 R161, RZ, RZ, R32 ;  /* 0x000000ffffa18224 */ /* 0x000fc400078e0020 */
[----:B------:R-:W2:Y:S01]  /*1ab10*/  LDL.LU R158, [R1+0x118c] ;  /* 0x00118c00019e7983 */ /* 0x000ea20000300800 */
[----:B------:R-:W-:-:S03]  /*1ab20*/  PRMT R63, RZ, 0x7610, R63 ;  /* 0x00007610ff3f7816 */ /* 0x000fc6000000003f */
[----:B------:R0:W2:Y:S01]  /*1ab30*/  @!P0 LDG.E.U16 R64, desc[UR60][R160.64] ;  /* 0x0000003ca0408981 */ /* 0x0000a2000c1e1500 */
[----:B------:R-:W-:-:S03]  /*1ab40*/  PRMT R62, RZ, 0x7610, R62 ;  /* 0x00007610ff3e7816 */ /* 0x000fc6000000003e */
[----:B------:R-:W2:Y:S04]  /*1ab50*/  LDL R34, [R1+0x112c] ;  /* 0x00112c0001227983 */ /* 0x000ea80000100800 */
        /* <DEDUP_REMOVED lines=14> */
[----:B------:R-:W4:Y:S04]  /*1ac40*/  LDL.LU R35, [R1+0x1130] ;  /* 0x0011300001237983 */ /* 0x000f280000300800 */
[----:B------:R-:W3:Y:S01]  /*1ac50*/  LDL.LU R26, [R1+0x1150] ;  /* 0x00115000011a7983 */ /* 0x000ee20000300800 */
[----:B------:R-:W-:Y:S02]  /*1ac60*/  PRMT R61, RZ, 0x7610, R61 ;  /* 0x00007610ff3d7816 */ /* 0x000fe4000000003d */
[----:B------:R-:W-:-:S04]  /*1ac70*/  PRMT R60, RZ, 0x7610, R60 ;  /* 0x00007610ff3c7816 */ /* 0x000fc8000000003c */
[----:B------:R2:W4:Y:S01]  /*1ac80*/  @!P0 LDG.E.U16 R61, desc[UR60][R160.64] ;  /* 0x0000003ca03d8981 */ /* 0x000522000c1e1500 */
[----:B------:R-:W-:Y:S01]  /*1ac90*/  PRMT R59, RZ, 0x7610, R59 ;  /* 0x00007610ff3b7816 */ /* 0x000fe2000000003b */
[----:B--2---:R-:W-:Y:S01]  /*1aca0*/  @!P0 IMAD.MOV.U32 R161, RZ, RZ, R33 ;  /* 0x000000ffffa18224 */ /* 0x004fe200078e0021 */
[----:B------:R-:W-:Y:S01]  /*1acb0*/  PRMT R58, RZ, 0x7610, R58 ;  /* 0x00007610ff3a7816 */ /* 0x000fe2000000003a */
[----:B------:R-:W-:-:S05]  /*1acc0*/  @!P0 IMAD.MOV.U32 R160, RZ, RZ, R45 ;  /* 0x000000ffffa08224 */ /* 0x000fca00078e002d */
[----:B------:R0:W2:Y:S02]  /*1acd0*/  @!P0 LDG.E.U16 R60, desc[UR60][R160.64] ;  /* 0x0000003ca03c8981 */ /* 0x0000a4000c1e1500 */
[----:B0-----:R-:W-:Y:S02]  /*1ace0*/  @!P0 IMAD.MOV.U32 R160, RZ, RZ, R37 ;  /* 0x000000ffffa08224 */ /* 0x001fe400078e0025 */
[----:B------:R-:W-:-:S05]  /*1acf0*/  @!P0 IMAD.MOV.U32 R161, RZ, RZ, R42 ;  /* 0x000000ffffa18224 */ /* 0x000fca00078e002a */
[----:B------:R0:W2:Y:S04]  /*1ad00*/  @!P0 LDG.E.U16 R59, desc[UR60][R160.64] ;  /* 0x0000003ca03b8981 */ /* 0x0000a8000c1e1500 */
[----:B------:R-:W-:Y:S01]  /*1ad10*/  STL [R1+0x1d5c], R158 ;  /* 0x001d5c9e01007387 */ /* 0x000fe20000100800 */
[----:B------:R-:W-:Y:S02]  /*1ad20*/  PRMT R57, RZ, 0x7610, R57 ;  /* 0x00007610ff397816 */ /* 0x000fe40000000039 */
[----:B------:R-:W-:Y:S01]  /*1ad30*/  PRMT R56, RZ, 0x7610, R56 ;  /* 0x00007610ff387816 */ /* 0x000fe20000000038 */
[----:B------:R-:W2:Y:S01]  /*1ad40*/  LDL R37, [R1+0x1c34] ;  /* 0x001c340001257983 */ /* 0x000ea20000100800 */
[----:B0-----:R-:W-:Y:S02]  /*1ad50*/  @!P0 IMAD.MOV.U32 R160, RZ, RZ, R36 ;  /* 0x000000ffffa08224 */ /* 0x001fe400078e0024 */
[----:B------:R-:W-:Y:S01]  /*1ad60*/  @!P0 IMAD.MOV.U32 R161, RZ, RZ, R158 ;  /* 0x000000ffffa18224 */ /* 0x000fe200078e009e */
[----:B------:R-:W-:Y:S01]  /*1ad70*/  PRMT R55, RZ, 0x7610, R55 ;  /* 0x00007610ff377816 */ /* 0x000fe20000000037 */
[----:B------:R-:W2:Y:S04]  /*1ad80*/  LDL R36, [R1+0x1444] ;  /* 0x0014440001247983 */ /* 0x000ea80000100800 */
[----:B------:R0:W2:Y:S02]  /*1ad90*/  @!P0 LDG.E.U16 R58, desc[UR60][R160.64] ;  /* 0x0000003ca03a8981 */ /* 0x0000a4000c1e1500 */
[----:B0-----:R-:W-:-:S02]  /*1ada0*/  @!P0 IMAD.MOV.U32 R161, RZ, RZ, R31 ;  /* 0x000000ffffa18224 */ /* 0x001fc400078e001f */
[----:B------:R-:W2:Y:S01]  /*1adb0*/  LDL R31, [R1+0x10d0] ;  /* 0x0010d000011f7983 */ /* 0x000ea20000100800 */
[----:B------:R-:W-:Y:S01]  /*1adc0*/  @!P0 IMAD.MOV.U32 R160, RZ, RZ, R29 ;  /* 0x000000ffffa08224 */ /* 0x000fe200078e001d */
[----:B------:R-:W-:Y:S02]  /*1add0*/  PRMT R54, RZ, 0x7610, R54 ;  /* 0x00007610ff367816 */ /* 0x000fe40000000036 */
[----:B------:R-:W2:Y:S04]  /*1ade0*/  LDL R29, [R1+0x144c] ;  /* 0x00144c00011d7983 */ /* 0x000ea80000100800 */
[----:B------:R0:W2:Y:S02]  /*1adf0*/  @!P0 LDG.E.U16 R57, desc[UR60][R160.64] ;  /* 0x0000003ca0398981 */ /* 0x0000a4000c1e1500 */
[----:B0-----:R-:W-:-:S02]  /*1ae00*/  @!P0 IMAD.MOV.U32 R161, RZ, RZ, R25 ;  /* 0x000000ffffa18224 */ /* 0x001fc400078e0019 */
[----:B------:R-:W2:Y:S01]  /*1ae10*/  LDL R25, [R1+0x1c44] ;  /* 0x001c440001197983 */ /* 0x000ea20000100800 */
[----:B---3--:R-:W-:-:S05]  /*1ae20*/  @!P0 IMAD.MOV.U32 R160, RZ, RZ, R26 ;  /* 0x000000ffffa08224 */ /* 0x008fca00078e001a */
[----:B------:R4:W3:Y:S02]  /*1ae30*/  @!P0 LDG.E.U16 R56, desc[UR60][R160.64] ;  /* 0x0000003ca0388981 */ /* 0x0008e4000c1e1500 */
[----:B----4-:R-:W-:Y:S02]  /*1ae40*/  @!P0 IMAD.MOV.U32 R160, RZ, RZ, R35 ;  /* 0x000000ffffa08224 */ /* 0x010fe400078e0023 */
[----:B------:R-:W-:Y:S02]  /*1ae50*/  @!P0 IMAD.MOV.U32 R161, RZ, RZ, R34 ;  /* 0x000000ffffa18224 */ /* 0x000fe400078e0022 */
[----:B------:R-:W4:Y:S04]  /*1ae60*/  LDL R34, [R1+0x1424] ;  /* 0x0014240001227983 */ /* 0x000f280000100800 */
[----:B------:R0:W3:Y:S02]  /*1ae70*/  @!P0 LDG.E.U16 R55, desc[UR60][R160.64] ;  /* 0x0000003ca0378981 */ /* 0x0000e4000c1e1500 */
[----:B0-----:R-:W-:-:S02]  /*1ae80*/  @!P0 IMAD.MOV.U32 R160, RZ, RZ, R24 ;  /* 0x000000ffffa08224 */ /* 0x001fc400078e0018 */
[----:B------:R-:W-:Y:S01]  /*1ae90*/  @!P0 IMAD.MOV.U32 R161, RZ, RZ, R32 ;  /* 0x000000ffffa18224 */ /* 0x000fe200078e0020 */
[----:B------:R-:W4:Y:S04]  /*1aea0*/  LDL R24, [R1+0x1c48] ;  /* 0x001c480001187983 */ /* 0x000f280000100800 */
[----:B------:R0:W3:Y:S02]  /*1aeb0*/  @!P0 LDG.E.U16 R54, desc[UR60][R160.64] ;  /* 0x0000003ca0368981 */ /* 0x0000e4000c1e1500 */
[----:B0-----:R-:W-:Y:S02]  /*1aec0*/  @!P0 IMAD.MOV.U32 R161, RZ, RZ, R27 ;  /* 0x000000ffffa18224 */ /* 0x001fe400078e001b */
[----:B------:R-:W-:Y:S01]  /*1aed0*/  @!P0 IMAD.MOV.U32 R160, RZ, RZ, R2 ;  /* 0x000000ffffa08224 */ /* 0x000fe200078e0002 */
[----:B------:R-:W3:Y:S04]  /*1aee0*/  LDL R27, [R1+0x1428] ;  /* 0x00142800011b7983 */ /* 0x000ee80000100800 */
[----:B------:R-:W4:Y:S01]  /*1aef0*/  LDL.LU R2, [R1+0x1c5c] ;  /* 0x001c5c0001027983 */ /* 0x000f220000300800 */
[----:B------:R-:W-:-:S02]  /*1af00*/  PRMT R53, RZ, 0x7610, R53 ;  /* 0x00007610ff357816 */ /* 0x000fc40000000035 */
[----:B------:R-:W-:Y:S01]  /*1af10*/  PRMT R52, RZ, 0x7610, R52 ;  /* 0x00007610ff347816 */ /* 0x000fe20000000034 */
[----:B------:R-:W3:Y:S04]  /*1af20*/  LDL R32, [R1+0x1404] ;  /* 0x0014040001207983 */ /* 0x000ee80000100800 */
[----:B------:R2:W3:Y:S01]  /*1af30*/  @!P0 LDG.E.U16 R53, desc[UR60][R160.64] ;  /* 0x0000003ca0358981 */ /* 0x0004e2000c1e1500 */
[----:B------:R-:W-:Y:S01]  /*1af40*/  PRMT R51, RZ, 0x7610, R51 ;  /* 0x00007610ff337816 */ /* 0x000fe20000000033 */
[----:B--2---:R-:W-:Y:S02]  /*1af50*/  @!P0 IMAD.MOV.U32 R160, RZ, RZ, R31 ;  /* 0x000000ffffa08224 */ /* 0x004fe400078e001f */
[----:B------:R-:W2:Y:S01]  /*1af60*/  LDL R31, [R1+0x1408] ;  /* 0x00140800011f7983 */ /* 0x000ea20000100800 */
[----:B------:R-:W-:-:S03]  /*1af70*/  @!P0 IMAD.MOV.U32 R161, RZ, RZ, R12 ;  /* 0x000000ffffa18224 */ /* 0x000fc600078e000c */
[----:B------:R0:W-:Y:S04]  /*1af80*/  STL [R1+0x1cc8], R12 ;  /* 0x001cc80c01007387 */ /* 0x0001e80000100800 */
[----:B------:R1:W2:Y:S04]  /*1af90*/  @!P0 LDG.E.U16 R52, desc[UR60][R160.64] ;  /* 0x0000003ca0348981 */ /* 0x0002a8000c1e1500 */
[----:B0-----:R-:W2:Y:S01]  /*1afa0*/  LDL.LU R12, [R1+0x10b8] ;  /* 0x0010b800010c7983 */ /* 0x001ea20000300800 */
[----:B-1----:R-:W-:Y:S02]  /*1afb0*/  @!P0 IMAD.MOV.U32 R160, RZ, RZ, R9 ;  /* 0x000000ffffa08224 */ /* 0x002fe400078e0009 */
[----:B------:R-:W-:Y:S01]  /*1afc0*/  @!P0 IMAD.MOV.U32 R161, RZ, RZ, R17 ;  /* 0x000000ffffa18224 */ /* 0x000fe200078e0011 */
[----:B------:R0:W-:Y:S04]  /*1afd0*/  STL [R1+0x1cd4], R9 ;  /* 0x001cd40901007387 */ /* 0x0001e80000100800 */
[----:B------:R1:W2:Y:S04]  /*1afe0*/  @!P0 LDG.E.U16 R51, desc[UR60][R160.64] ;  /* 0x0000003ca0338981 */ /* 0x0002a8000c1e1500 */
[----:B0-----:R-:W2:Y:S04]  /*1aff0*/  LDL.LU R9, [R1+0x10c8] ;  /* 0x0010c80001097983 */ /* 0x001ea80000300800 */
[----:B------:R0:W-:Y:S01]  /*1b000*/  STL [R1+0x1ccc], R17 ;  /* 0x001ccc1101007387 */ /* 0x0001e20000100800 */
[----:B-1----:R-:W-:Y:S01]  /*1b010*/  @!P0 IMAD.MOV.U32 R160, RZ, RZ, R25 ;  /* 0x000000ffffa08224 */ /* 0x002fe200078e0019 */
[----:B------:R-:W-:Y:S01]  /*1b020*/  PRMT R50, RZ, 0x7610, R50 ;  /* 0x00007610ff327816 */ /* 0x000fe20000000032 */
[----:B------:R-:W-:-:S05]  /*1b030*/  @!P0 IMAD.MOV.U32 R161, RZ, RZ, R29 ;  /* 0x000000ffffa18224 */ /* 0x000fca00078e001d */
[----:B------:R4:W2:Y:S04]  /*1b040*/  @!P0 LDG.E.U16 R50, desc[UR60][R160.64] ;  /* 0x0000003ca0328981 */ /* 0x0008a8000c1e1500 */
[----:B0-----:R-:W2:Y:S04]  /*1b050*/  LDL.LU R17, [R1+0x10e4] ;  /* 0x0010e40001117983 */ /* 0x001ea80000300800 */
[----:B------:R-:W2:Y:S04]  /*1b060*/  LDL R25, [R1+0x13e8] ;  /* 0x0013e80001197983 */ /* 0x000ea80000100800 */
[----:B------:R-:W2:Y:S01]  /*1b070*/  LDL R29, [R1+0x13e4] ;  /* 0x0013e400011d7983 */ /* 0x000ea20000100800 */
[----:B----4-:R-:W-:-:S03]  /*1b080*/  @!P0 IMAD.MOV.U32 R160, RZ, RZ, R2 ;  /* 0x000000ffffa08224 */ /* 0x010fc600078e0002 */
[----:B------:R0:W-:Y:S04]  /*1b090*/  STL [R1+0x1d50], R2 ;  /* 0x001d500201007387 */ /* 0x0001e80000100800 */
[----:B0-----:R-:W4:Y:S01]  /*1b0a0*/  LDL R2, [R1+0x13c8] ;  /* 0x0013c80001027983 */ /* 0x001f220000100800 */
[----:B------:R-:W-:Y:S01]  /*1b0b0*/  PRMT R49, RZ, 0x7610, R49 ;  /* 0x00007610ff317816 */ /* 0x000fe20000000031 */
[----:B------:R-:W-:Y:S01]  /*1b0c0*/  @!P0 IMAD.MOV.U32 R161, RZ, RZ, R37 ;  /* 0x000000ffffa18224 */ /* 0x000fe200078e0025 */
[----:B------:R-:W-:Y:S01]  /*1b0d0*/  PRMT R252, RZ, 0x7610, R252 ;  /* 0x00007610fffc7816 */ /* 0x000fe200000000fc */
[----:B------:R-:W4:Y:S04]  /*1b0e0*/  LDL R37, [R1+0x13a4] ;  /* 0x0013a40001257983 */ /* 0x000f280000100800 */
[----:B------:R0:W4:Y:S02]  /*1b0f0*/  @!P0 LDG.E.U16 R49, desc[UR60][R160.64] ;  /* 0x0000003ca0318981 */ /* 0x000124000c1e1500 */
[----:B0-----:R-:W-:-:S02]  /*1b100*/  @!P0 IMAD.MOV.U32 R160, RZ, RZ, R24 ;  /* 0x000000ffffa08224 */ /* 0x001fc400078e0018 */
[----:B------:R-:W-:Y:S01]  /*1b110*/  @!P0 IMAD.MOV.U32 R161, RZ, RZ, R36 ;  /* 0x000000ffffa18224 */ /* 0x000fe200078e0024 */
[----:B------:R-:W4:Y:S04]  /*1b120*/  LDL R24, [R1+0x13c4] ;  /* 0x0013c40001187983 */ /* 0x000f280000100800 */
[----:B------:R3:W4:Y:S01]  /*1b130*/  @!P0 LDG.E.U16 R252, desc[UR60][R160.64] ;  /* 0x0000003ca0fc8981 */ /* 0x000722000c1e1500 */
[----:B------:R-:W-:-:S03]  /*1b140*/  PRMT R251, RZ, 0x7610, R251 ;  /* 0x00007610fffb7816 */ /* 0x000fc600000000fb */
[----:B------:R-:W4:Y:S01]  /*1b150*/  LDL R36, [R1+0x1384] ;  /* 0x0013840001247983 */ /* 0x000f220000100800 */
[----:B---3--:R-:W-:-:S03]  /*1b160*/  @!P0 IMAD.MOV.U32 R160, RZ, RZ, R27 ;  /* 0x000000ffffa08224 */ /* 0x008fc600078e001b */
[----:B------:R-:W3:Y:S01]  /*1b170*/  LDL R27, [R1+0x13a8] ;  /* 0x0013a800011b7983 */ /* 0x000ee20000100800 */
[----:B------:R-:W-:-:S03]  /*1b180*/  @!P0 IMAD.MOV.U32 R161, RZ, RZ, R34 ;  /* 0x000000ffffa18224 */ /* 0x000fc600078e0022 */
[----:B------:R-:W3:Y:S04]  /*1b190*/  LDL R34, [R1+0x1388] ;  /* 0x0013880001227983 */ /* 0x000ee80000100800 */
[----:B------:R2:W3:Y:S02]  /*1b1a0*/  @!P0 LDG.E.U16 R251, desc[UR60][R160.64] ;  /* 0x0000003ca0fb8981 */ /* 0x0004e4000c1e1500 */
[----:B--2---:R-:W-:Y:S02]  /*1b1b0*/  @!P0 IMAD.MOV.U32 R160, RZ, RZ, R31 ;  /* 0x000000ffffa08224 */ /* 0x004fe400078e001f */
[----:B------:R-:W2:Y:S01]  /*1b1c0*/  LDL R31, [R1+0x1368] ;  /* 0x00136800011f7983 */ /* 0x000ea20000100800 */
[----:B------:R-:W-:Y:S01]  /*1b1d0*/  PRMT R250, RZ, 0x7610, R250 ;  /* 0x00007610fffa7816 */ /* 0x000fe200000000fa */
[----:B------:R-:W-:-:S02]  /*1b1e0*/  @!P0 IMAD.MOV.U32 R161, RZ, RZ, R32 ;  /* 0x000000ffffa18224 */ /* 0x000fc400078e0020 */
[----:B------:R-:W2:Y:S04]  /*1b1f0*/  LDL R32, [R1+0x1364] ;  /* 0x0013640001207983 */ /* 0x000ea80000100800 */
[----:B------:R0:W2:Y:S01]  /*1b200*/  @!P0 LDG.E.U16 R250, desc[UR60][R160.64] ;  /* 0x0000003ca0fa8981 */ /* 0x0000a2000c1e1500 */
[----:B------:R-:W-:Y:S01]  /*1b210*/  PRMT R249, RZ, 0x7610, R249 ;  /* 0x00007610fff97816 */ /* 0x000fe200000000f9 */
[----:B0-----:R-:W-:Y:S02]  /*1b220*/  @!P0 IMAD.MOV.U32 R160, RZ, RZ, R25 ;  /* 0x000000ffffa08224 */ /* 0x001fe400078e0019 */
[----:B------:R-:W2:Y:S01]  /*1b230*/  LDL R25, [R1+0x1348] ;  /* 0x0013480001197983 */ /* 0x000ea20000100800 */
[----:B------:R-:W-:-:S03]  /*1b240*/  @!P0 IMAD.MOV.U32 R161, RZ, RZ, R29 ;  /* 0x000000ffffa18224 */ /* 0x000fc600078e001d */
[----:B------:R-:W2:Y:S04]  /*1b250*/  LDL R29, [R1+0x1344] ;  /* 0x00134400011d7983 */ /* 0x000ea80000100800 */
[----:B------:R4:W2:Y:S02]  /*1b260*/  @!P0 LDG.E.U16 R249, desc[UR60][R160.64] ;  /* 0x0000003ca0f98981 */ /* 0x0008a4000c1e1500 */
[----:B----4-:R-:W-:Y:S02]  /*1b270*/  @!P0 IMAD.MOV.U32 R160, RZ, RZ, R2 ;  /* 0x000000ffffa08224 */ /* 0x010fe400078e0002 */
[----:B------:R-:W4:Y:S01]  /*1b280*/  LDL R2, [R1+0x1328] ;  /* 0x0013280001027983 */ /* 0x000f220000100800 */
[----:B------:R-:W-:Y:S02]  /*1b290*/  PRMT R248, RZ, 0x7610, R248 ;  /* 0x00007610fff87816 */ /* 0x000fe400000000f8 */
[----:B------:R-:W-:-:S02]  /*1b2a0*/  PRMT R247, RZ, 0x7610, R247 ;  /* 0x00007610fff77816 */ /* 0x000fc400000000f7 */
[----:B------:R-:W-:Y:S01]  /*1b2b0*/  PRMT R246, RZ, 0x7610, R246 ;  /* 0x00007610fff67816 */ /* 0x000fe200000000f6 */
[----:B------:R-:W-:Y:S02]  /*1b2c0*/  @!P0 IMAD.MOV.U32 R161, RZ, RZ, R24 ;  /* 0x000000ffffa18224 */ /* 0x000fe400078e0018 */
[----:B------:R-:W4:Y:S04]  /*1b2d0*/  LDL R24, [R1+0x1324] ;  /* 0x0013240001187983 */ /* 0x000f280000100800 */
[----:B------:R3:W4:Y:S02]  /*1b2e0*/  @!P0 LDG.E.U16 R248, desc[UR60][R160.64] ;  /* 0x0000003ca0f88981 */ /* 0x000724000c1e1500 */
[----:B---3--:R-:W-:Y:S02]  /*1b2f0*/  @!P0 IMAD.MOV.U32 R160, RZ, RZ, R27 ;  /* 0x000000ffffa08224 */ /* 0x008fe400078e001b */
[----:B------:R-:W-:Y:S01]  /*1b300*/  @!P0 IMAD.MOV.U32 R161, RZ, RZ, R37 ;  /* 0x000000ffffa18224 */ /* 0x000fe200078e0025 */
[----:B------:R-:W3:Y:S04]  /*1b310*/  LDL R27, [R1+0x1308] ;  /* 0x00130800011b7983 */ /* 0x000ee80000100800 */
[----:B------:R0:W3:Y:S01]  /*1b320*/  @!P0 LDG.E.U16 R247, desc[UR60][R160.64] ;  /* 0x0000003ca0f78981 */ /* 0x0000e2000c1e1500 */
[----:B------:R-:W-:-:S02]  /*1b330*/  PRMT R245, RZ, 0x7610, R245 ;  /* 0x00007610fff57816 */ /* 0x000fc400000000f5 */
[----:B------:R-:W-:Y:S01]  /*1b340*/  PRMT R244, RZ, 0x7610, R244 ;  /* 0x00007610fff47816 */ /* 0x000fe200000000f4 */
[----:B------:R-:W3:Y:S01]  /*1b350*/  LDL R37, [R1+0x12a4] ;  /* 0x0012a40001257983 */ /* 0x000ee20000100800 */
[----:B0-----:R-:W-:Y:S02]  /*1b360*/  @!P0 IMAD.MOV.U32 R160, RZ, RZ, R34 ;  /* 0x000000ffffa08224 */ /* 0x001fe400078e0022 */
[----:B------:R-:W-:Y:S01]  /*1b370*/  @!P0 IMAD.MOV.U32 R161, RZ, RZ, R36 ;  /* 0x000000ffffa18224 */ /* 0x000fe200078e0024 */
[----:B------:R-:W3:Y:S04]  /*1b380*/  LDL R34, [R1+0x1304] ;  /* 0x0013040001227983 */ /* 0x000ee80000100800 */
[----:B------:R2:W3:Y:S01]  /*1b390*/  @!P0 LDG.E.U16 R246, desc[UR60][R160.64] ;  /* 0x0000003ca0f68981 */ /* 0x0004e2000c1e1500 */
[----:B------:R-:W-:-:S03]  /*1b3a0*/  PRMT R243, RZ, 0x7610, R243 ;  /* 0x00007610fff37816 */ /* 0x000fc600000000f3 */
[----:B------:R-:W3:Y:S01]  /*1b3b0*/  LDL R36, [R1+0x1284] ;  /* 0x0012840001247983 */ /* 0x000ee20000100800 */
[----:B--2---:R-:W-:-:S03]  /*1b3c0*/  @!P0 IMAD.MOV.U32 R160, RZ, RZ, R31 ;  /* 0x000000ffffa08224 */ /* 0x004fc600078e001f */
[----:B------:R-:W2:Y:S01]  /*1b3d0*/  LDL R31, [R1+0x12e8] ;  /* 0x0012e800011f7983 */ /* 0x000ea20000100800 */
[----:B------:R-:W-:-:S03]  /*1b3e0*/  @!P0 IMAD.MOV.U32 R161, RZ, RZ, R32 ;  /* 0x000000ffffa18224 */ /* 0x000fc600078e0020 */
[----:B------:R-:W2:Y:S04]  /*1b3f0*/  LDL R32, [R1+0x12e4] ;  /* 0x0012e40001207983 */ /* 0x000ea80000100800 */
[----:B------:R0:W2:Y:S02]  /*1b400*/  @!P0 LDG.E.U16 R245, desc[UR60][R160.64] ;  /* 0x0000003ca0f58981 */ /* 0x0000a4000c1e1500 */
[----:B0-----:R-:W-:Y:S02]  /*1b410*/  @!P0 IMAD.MOV.U32 R160, RZ, RZ, R25 ;  /* 0x000000ffffa08224 */ /* 0x001fe400078e0019 */
[----:B------:R-:W2:Y:S01]  /*1b420*/  LDL R25, [R1+0x12c8] ;  /* 0x0012c80001197983 */ /* 0x000ea20000100800 */
[----:B------:R-:W-:-:S03]  /*1b430*/  @!P0 IMAD.MOV.U32 R161, RZ, RZ, R29 ;  /* 0x000000ffffa18224 */ /* 0x000fc600078e001d */
[----:B------:R-:W2:Y:S04]  /*1b440*/  LDL R29, [R1+0x12c4] ;  /* 0x0012c400011d7983 */ /* 0x000ea80000100800 */
[----:B------:R4:W2:Y:S02]  /*1b450*/  @!P0 LDG.E.U16 R244, desc[UR60][R160.64] ;  /* 0x0000003ca0f48981 */ /* 0x0008a4000c1e1500 */
[----:B----4-:R-:W-:Y:S02]  /*1b460*/  @!P0 IMAD.MOV.U32 R160, RZ, RZ, R2 ;  /* 0x000000ffffa08224 */ /* 0x010fe400078e0002 */
[----:B------:R-:W4:Y:S01]  /*1b470*/  LDL R2, [R1+0x12a8] ;  /* 0x0012a80001027983 */ /* 0x000f220000100800 */
[----:B------:R-:W-:Y:S01]  /*1b480*/  PRMT R242, RZ, 0x7610, R242 ;  /* 0x00007610fff27816 */ /* 0x000fe200000000f2 */
[----:B------:R-:W-:-:S02]  /*1b490*/  @!P0 IMAD.MOV.U32 R161, RZ, RZ, R24 ;  /* 0x000000ffffa18224 */ /* 0x000fc400078e0018 */
[----:B------:R-:W4:Y:S04]  /*1b4a0*/  LDL R24, [R1+0x1288] ;  /* 0x0012880001187983 */ /* 0x000f280000100800 */
[----:B------:R3:W4:Y:S02]  /*1b4b0*/  @!P0 LDG.E.U16 R243, desc[UR60][R160.64] ;  /* 0x0000003ca0f38981 */ /* 0x000724000c1e1500 */
[----:B---3--:R-:W-:Y:S02]  /*1b4c0*/  @!P0 IMAD.MOV.U32 R160, RZ, RZ, R27 ;  /* 0x000000ffffa08224 */ /* 0x008fe400078e001b */
        /* <DEDUP_REMOVED lines=19> */
[----:B------:R-:W-:Y:S01]  /*1b600*/  @!P0 IMAD.MOV.U32 R161, RZ, RZ, R37 ;  /* 0x000000ffffa18224 */ /* 0x000fe200078e0025 */
[----:B------:R-:W-:Y:S01]  /*1b610*/  PRMT R238, RZ, 0x7610, R238 ;  /* 0x00007610ffee7816 */ /* 0x000fe200000000ee */
[----:B------:R-:W4:Y:S04]  /*1b620*/  LDL R37, [R1+0x11e4] ;  /* 0x0011e40001257983 */ /* 0x000f280000100800 */
[----:B------:R0:W4:Y:S01]  /*1b630*/  @!P0 LDG.E.U16 R239, desc[UR60][R160.64] ;  /* 0x0000003ca0ef8981 */ /* 0x000122000c1e1500 */
[----:B------:R-:W-:Y:S01]  /*1b640*/  PRMT R237, RZ, 0x7610, R237 ;  /* 0x00007610ffed7816 */ /* 0x000fe200000000ed */
[----:B0-----:R-:W-:-:S02]  /*1b650*/  @!P0 IMAD.MOV.U32 R161, RZ, RZ, R36 ;  /* 0x000000ffffa18224 */ /* 0x001fc400078e0024 */
[----:B------:R-:W-:Y:S02]  /*1b660*/  @!P0 IMAD.MOV.U32 R160, RZ, RZ, R24 ;  /* 0x000000ffffa08224 */ /* 0x000fe400078e0018 */
[----:B------:R-:W4:Y:S04]  /*1b670*/  LDL R24, [R1+0x1204] ;  /* 0x0012040001187983 */ /* 0x000f280000100800 */
[----:B------:R3:W4:Y:S02]  /*1b680*/  @!P0 LDG.E.U16 R238, desc[UR60][R160.64] ;  /* 0x0000003ca0ee8981 */ /* 0x000724000c1e1500 */
[----:B---3--:R-:W-:Y:S02]  /*1b690*/  @!P0 IMAD.MOV.U32 R160, RZ, RZ, R27 ;  /* 0x000000ffffa08224 */ /* 0x008fe400078e001b */
[----:B------:R-:W3:Y:S01]  /*1b6a0*/  LDL R27, [R1+0x11e8] ;  /* 0x0011e800011b7983 */ /* 0x000ee20000100800 */
[----:B------:R-:W-:-:S05]  /*1b6b0*/  @!P0 IMAD.MOV.U32 R161, RZ, RZ, R34 ;  /* 0x000000ffffa18224 */ /* 0x000fca00078e0022 */
[----:B------:R2:W3:Y:S02]  /*1b6c0*/  @!P0 LDG.E.U16 R237, desc[UR60][R160.64] ;  /* 0x0000003ca0ed8981 */ /* 0x0004e4000c1e1500 */
[----:B--2---:R-:W-:Y:S02]  /*1b6d0*/  @!P0 IMAD.MOV.U32 R160, RZ, RZ, R31 ;  /* 0x000000ffffa08224 */ /* 0x004fe400078e001f */
[----:B------:R-:W2:Y:S01]  /*1b6e0*/  LDL R31, [R1+0x11c8] ;  /* 0x0011c800011f7983 */ /* 0x000ea20000100800 */
[----:B------:R-:W-:Y:S01]  /*1b6f0*/  PRMT R236, RZ, 0x7610, R236 ;  /* 0x00007610ffec7816 */ /* 0x000fe200000000ec */
[----:B------:R-:W-:Y:S02]  /*1b700*/  @!P0 IMAD.MOV.U32 R161, RZ, RZ, R32 ;  /* 0x000000ffffa18224 */ /* 0x000fe400078e0020 */
[----:B------:R-:W2:Y:S04]  /*1b710*/  LDL.LU R34, [R1+0x11a8] ;  /* 0x0011a80001227983 */ /* 0x000ea80000300800 */
[----:B------:R-:W2:Y:S04]  /*1b720*/  LDL R32, [R1+0x11c4] ;  /* 0x0011c40001207983 */ /* 0x000ea80000100800 */
[----:B------:R0:W2:Y:S04]  /*1b730*/  @!P0 LDG.E.U16 R236, desc[UR60][R160.64] ;  /* 0x0000003ca0ec8981 */ /* 0x0000a8000c1e1500 */
[----:B------:R-:W2:Y:S01]  /*1b740*/  LDL.LU R47, [R1+0x1184] ;  /* 0x00118400012f7983 */ /* 0x000ea20000300800 */
[----:B------:R-:W-:Y:S01]  /*1b750*/  PRMT R235, RZ, 0x7610, R235 ;  /* 0x00007610ffeb7816 */ /* 0x000fe200000000eb */
[----:B0-----:R-:W-:-:S02]  /*1b760*/  @!P0 IMAD.MOV.U32 R160, RZ, RZ, R25 ;  /* 0x000000ffffa08224 */ /* 0x001fc400078e0019 */
[----:B------:R-:W2:Y:S01]  /*1b770*/  LDL.LU R25, [R1+0x1188] ;  /* 0x0011880001197983 */ /* 0x000ea20000300800 */
[----:B------:R-:W-:-:S03]  /*1b780*/  @!P0 IMAD.MOV.U32 R161, RZ, RZ, R29 ;  /* 0x000000ffffa18224 */ /* 0x000fc600078e001d */
[----:B------:R-:W2:Y:S04]  /*1b790*/  LDL R38, [R1+0x11a4] ;  /* 0x0011a40001267983 */ /* 0x000ea80000100800 */
[----:B------:R4:W2:Y:S04]  /*1b7a0*/  @!P0 LDG.E.U16 R235, desc[UR60][R160.64] ;  /* 0x0000003ca0eb8981 */ /* 0x0008a8000c1e1500 */
[----:B------:R-:W2:Y:S01]  /*1b7b0*/  LDL R36, [R1+0x1128] ;  /* 0x0011280001247983 */ /* 0x000ea20000100800 */
[----:B----4-:R-:W-:-:S03]  /*1b7c0*/  @!P0 IMAD.MOV.U32 R160, RZ, RZ, R2 ;  /* 0x000000ffffa08224 */ /* 0x010fc600078e0002 */
[----:B------:R-:W4:Y:S04]  /*1b7d0*/  LDL R2, [R1+0x1144] ;  /* 0x0011440001027983 */ /* 0x000f280000100800 */
[----:B------:R-:W4:Y:S04]  /*1b7e0*/  LDL.LU R41, [R1+0x1164] ;  /* 0x0011640001297983 */ /* 0x000f280000300800 */
[----:B------:R-:W4:Y:S01]  /*1b7f0*/  LDL.LU R29, [R1+0x1168] ;  /* 0x00116800011d7983 */ /* 0x000f220000300800 */
[----:B------:R-:W-:Y:S02]  /*1b800*/  PRMT R234, RZ, 0x7610, R234 ;  /* 0x00007610ffea7816 */ /* 0x000fe400000000ea */
[----:B------:R-:W-:Y:S01]  /*1b810*/  PRMT R233, RZ, 0x7610, R233 ;  /* 0x00007610ffe97816 */ /* 0x000fe200000000e9 */
[----:B------:R-:W-:-:S02]  /*1b820*/  @!P0 IMAD.MOV.U32 R161, RZ, RZ, R24 ;  /* 0x000000ffffa18224 */ /* 0x000fc400078e0018 */
[----:B------:R-:W4:Y:S04]  /*1b830*/  LDL.LU R24, [R1+0x1148] ;  /* 0x0011480001187983 */ /* 0x000f280000300800 */
[----:B------:R3:W4:Y:S01]  /*1b840*/  @!P0 LDG.E.U16 R234, desc[UR60][R160.64] ;  /* 0x0000003ca0ea8981 */ /* 0x000722000c1e1500 */
[----:B------:R-:W-:Y:S02]  /*1b850*/  PRMT R232, RZ, 0x7610, R232 ;  /* 0x00007610ffe87816 */ /* 0x000fe400000000e8 */
[----:B------:R-:W-:Y:S01]  /*1b860*/  PRMT R231, RZ, 0x7610, R231 ;  /* 0x00007610ffe77816 */ /* 0x000fe200000000e7 */
[----:B------:R-:W4:Y:S01]  /*1b870*/  LDL R39, [R1+0x1c40] ;  /* 0x001c400001277983 */ /* 0x000f220000100800 */
[----:B---3--:R-:W-:Y:S02]  /*1b880*/  @!P0 IMAD.MOV.U32 R160, RZ, RZ, R27 ;  /* 0x000000ffffa08224 */ /* 0x008fe400078e001b */
[----:B------:R-:W-:Y:S01]  /*1b890*/  @!P0 IMAD.MOV.U32 R161, RZ, RZ, R37 ;  /* 0x000000ffffa18224 */ /* 0x000fe200078e0025 */
[----:B------:R-:W3:Y:S04]  /*1b8a0*/  LDL R27, [R1+0x1108] ;  /* 0x00110800011b7983 */ /* 0x000ee80000100800 */
[----:B------:R-:W3:Y:S04]  /*1b8b0*/  LDL R37, [R1+0x1124] ;  /* 0x0011240001257983 */ /* 0x000ee80000100800 */
[----:B------:R2:W3:Y:S02]  /*1b8c0*/  @!P0 LDG.E.U16 R233, desc[UR60][R160.64] ;  /* 0x0000003ca0e98981 */ /* 0x0004e4000c1e1500 */
[----:B--2---:R-:W-:-:S02]  /*1b8d0*/  @!P0 IMAD.MOV.U32 R160, RZ, RZ, R31 ;  /* 0x000000ffffa08224 */ /* 0x004fc400078e001f */
[----:B------:R-:W2:Y:S01]  /*1b8e0*/  LDL R31, [R1+0x1104] ;  /* 0x00110400011f7983 */ /* 0x000ea20000100800 */
[----:B------:R-:W-:-:S03]  /*1b8f0*/  @!P0 IMAD.MOV.U32 R161, RZ, RZ, R32 ;  /* 0x000000ffffa18224 */ /* 0x000fc600078e0020 */
[----:B------:R-:W2:Y:S04]  /*1b900*/  LDL R32, [R1+0x10e8] ;  /* 0x0010e80001207983 */ /* 0x000ea80000100800 */
[----:B------:R0:W2:Y:S01]  /*1b910*/  @!P0 LDG.E.U16 R232, desc[UR60][R160.64] ;  /* 0x0000003ca0e88981 */ /* 0x0000a2000c1e1500 */
[----:B------:R-:W-:Y:S01]  /*1b920*/  PRMT R230, RZ, 0x7610, R230 ;  /* 0x00007610ffe67816 */ /* 0x000fe200000000e6 */
[----:B0-----:R-:W-:Y:S02]  /*1b930*/  @!P0 IMAD.MOV.U32 R160, RZ, RZ, R34 ;  /* 0x000000ffffa08224 */ /* 0x001fe400078e0022 */
[----:B------:R-:W-:Y:S01]  /*1b940*/  @!P0 IMAD.MOV.U32 R161, RZ, RZ, R38 ;  /* 0x000000ffffa18224 */ /* 0x000fe200078e0026 */
[----:B------:R-:W-:Y:S01]  /*1b950*/  PRMT R229, RZ, 0x7610, R229 ;  /* 0x00007610ffe57816 */ /* 0x000fe200000000e5 */
[----:B------:R-:W2:Y:S04]  /*1b960*/  LDL R38, [R1+0x141c] ;  /* 0x00141c0001267983 */ /* 0x000ea80000100800 */
[----:B------:R0:W2:Y:S02]  /*1b970*/  @!P0 LDG.E.U16 R231, desc[UR60][R160.64] ;  /* 0x0000003ca0e78981 */ /* 0x0000a4000c1e1500 */
[----:B0-----:R-:W-:-:S02]  /*1b980*/  @!P0 IMAD.MOV.U32 R160, RZ, RZ, R25 ;  /* 0x000000ffffa08224 */ /* 0x001fc400078e0019 */
[----:B------:R-:W-:-:S05]  /*1b990*/  @!P0 IMAD.MOV.U32 R161, RZ, RZ, R47 ;  /* 0x000000ffffa18224 */ /* 0x000fca00078e002f */
[----:B------:R4:W2:Y:S02]  /*1b9a0*/  @!P0 LDG.E.U16 R230, desc[UR60][R160.64] ;  /* 0x0000003ca0e68981 */ /* 0x0008a4000c1e1500 */
[----:B----4-:R-:W-:Y:S02]  /*1b9b0*/  @!P0 IMAD.MOV.U32 R161, RZ, RZ, R41 ;  /* 0x000000ffffa18224 */ /* 0x010fe400078e0029 */
[----:B------:R-:W-:-:S05]  /*1b9c0*/  @!P0 IMAD.MOV.U32 R160, RZ, RZ, R29 ;  /* 0x000000ffffa08224 */ /* 0x000fca00078e001d */
[----:B------:R0:W4:Y:S02]  /*1b9d0*/  @!P0 LDG.E.U16 R229, desc[UR60][R160.64] ;  /* 0x0000003ca0e58981 */ /* 0x000124000c1e1500 */
[----:B0-----:R-:W-:Y:S02]  /*1b9e0*/  @!P0 IMAD.MOV.U32 R161, RZ, RZ, R2 ;  /* 0x000000ffffa18224 */ /* 0x001fe400078e0002 */
[----:B------:R-:W4:Y:S01]  /*1b9f0*/  LDL R2, [R1+0x1c68] ;  /* 0x001c680001027983 */ /* 0x000f220000100800 */
[----:B------:R-:W-:Y:S01]  /*1ba00*/  PRMT R228, RZ, 0x7610, R228 ;  /* 0x00007610ffe47816 */ /* 0x000fe200000000e4 */
[----:B------:R-:W-:Y:S01]  /*1ba10*/  @!P0 IMAD.MOV.U32 R160, RZ, RZ, R24 ;  /* 0x000000ffffa08224 */ /* 0x000fe200078e0018 */
[----:B------:R-:W-:-:S04]  /*1ba20*/  PRMT R227, RZ, 0x7610, R227 ;  /* 0x00007610ffe37816 */ /* 0x000fc800000000e3 */
[----:B------:R0:W4:Y:S02]  /*1ba30*/  @!P0 LDG.E.U16 R228, desc[UR60][R160.64] ;  /* 0x0000003ca0e48981 */ /* 0x000124000c1e1500 */
[----:B0-----:R-:W-:Y:S02]  /*1ba40*/  @!P0 IMAD.MOV.U32 R160, RZ, RZ, R36 ;  /* 0x000000ffffa08224 */ /* 0x001fe400078e0024 */
[----:B---3--:R-:W-:Y:S01]  /*1ba50*/  @!P0 IMAD.MOV.U32 R161, RZ, RZ, R37 ;  /* 0x000000ffffa18224 */ /* 0x008fe200078e0025 */
[----:B------:R-:W3:Y:S04]  /*1ba60*/  LDL R36, [R1+0x1c58] ;  /* 0x001c580001247983 */ /* 0x000ee80000100800 */
[----:B------:R-:W3:Y:S04]  /*1ba70*/  LDL R37, [R1+0x1c30] ;  /* 0x001c300001257983 */ /* 0x000ee80000100800 */
[----:B------:R0:W3:Y:S02]  /*1ba80*/  @!P0 LDG.E.U16 R227, desc[UR60][R160.64] ;  /* 0x0000003ca0e38981 */ /* 0x0000e4000c1e1500 */
[----:B0-----:R-:W-:-:S02]  /*1ba90*/  @!P0 IMAD.MOV.U32 R160, RZ, RZ, R27 ;  /* 0x000000ffffa08224 */ /* 0x001fc400078e001b */
[----:B------:R-:W3:Y:S01]  /*1baa0*/  LDL R27, [R1+0x1440] ;  /* 0x00144000011b7983 */ /* 0x000ee20000100800 */
[----:B--2---:R-:W-:-:S03]  /*1bab0*/  @!P0 IMAD.MOV.U32 R161, RZ, RZ, R31 ;  /* 0x000000ffffa18224 */ /* 0x004fc600078e001f */
[----:B------:R-:W2:Y:S01]  /*1bac0*/  LDL R31, [R1+0x143c] ;  /* 0x00143c00011f7983 */ /* 0x000ea20000100800 */
[----:B------:R-:W-:Y:S02]  /*1bad0*/  PRMT R226, RZ, 0x7610, R226 ;  /* 0x00007610ffe27816 */ /* 0x000fe400000000e2 */
[----:B------:R-:W-:-:S04]  /*1bae0*/  PRMT R225, RZ, 0x7610, R225 ;  /* 0x00007610ffe17816 */ /* 0x000fc800000000e1 */
[----:B------:R0:W2:Y:S01]  /*1baf0*/  @!P0 LDG.E.U16 R226, desc[UR60][R160.64] ;  /* 0x0000003ca0e28981 */ /* 0x0000a2000c1e1500 */
[----:B------:R-:W-:Y:S01]  /*1bb00*/  PRMT R224, RZ, 0x7610, R224 ;  /* 0x00007610ffe07816 */ /* 0x000fe200000000e0 */
[----:B0-----:R-:W-:Y:S02]  /*1bb10*/  @!P0 IMAD.MOV.U32 R160, RZ, RZ, R32 ;  /* 0x000000ffffa08224 */ /* 0x001fe400078e0020 */
[----:B------:R-:W-:Y:S01]  /*1bb20*/  @!P0 IMAD.MOV.U32 R161, RZ, RZ, R17 ;  /* 0x000000ffffa18224 */ /* 0x000fe200078e0011 */
[----:B------:R-:W2:Y:S04]  /*1bb30*/  LDL R32, [R1+0x1420] ;  /* 0x0014200001207983 */ /* 0x000ea80000100800 */
[----:B------:R0:W2:Y:S01]  /*1bb40*/  @!P0 LDG.E.U16 R225, desc[UR60][R160.64] ;  /* 0x0000003ca0e18981 */ /* 0x0000a2000c1e1500 */
[----:B------:R-:W-:-:S03]  /*1bb50*/  PRMT R223, RZ, 0x7610, R223 ;  /* 0x00007610ffdf7816 */ /* 0x000fc600000000df */
[----:B------:R-:W-:Y:S01]  /*1bb60*/  STL [R1+0x1cdc], R17 ;  /* 0x001cdc1101007387 */ /* 0x000fe20000100800 */
[----:B0-----:R-:W-:Y:S02]  /*1bb70*/  @!P0 IMAD.MOV.U32 R160, RZ, RZ, R9 ;  /* 0x000000ffffa08224 */ /* 0x001fe400078e0009 */
[----:B------:R-:W-:Y:S01]  /*1bb80*/  @!P0 IMAD.MOV.U32 R161, RZ, RZ, R14 ;  /* 0x000000ffffa18224 */ /* 0x000fe200078e000e */
[----:B------:R0:W-:Y:S04]  /*1bb90*/  STL [R1+0x1ce0], R9 ;  /* 0x001ce00901007387 */ /* 0x0001e80000100800 */
[----:B------:R1:W2:Y:S04]  /*1bba0*/  @!P0 LDG.E.U16 R224, desc[UR60][R160.64] ;  /* 0x0000003ca0e08981 */ /* 0x0002a8000c1e1500 */
[----:B0-----:R-:W2:Y:S01]  /*1bbb0*/  LDL.LU R9, [R1+0x10e0] ;  /* 0x0010e00001097983 */ /* 0x001ea20000300800 */
[----:B-1----:R-:W-:-:S02]  /*1bbc0*/  @!P0 IMAD.MOV.U32 R160, RZ, RZ, R11 ;  /* 0x000000ffffa08224 */ /* 0x002fc400078e000b */
[----:B------:R-:W-:Y:S01]  /*1bbd0*/  @!P0 IMAD.MOV.U32 R161, RZ, RZ, R16 ;  /* 0x000000ffffa18224 */ /* 0x000fe200078e0010 */
[----:B------:R0:W-:Y:S04]  /*1bbe0*/  STL [R1+0x1cd0], R14 ;  /* 0x001cd00e01007387 */ /* 0x0001e80000100800 */
[----:B------:R1:W2:Y:S04]  /*1bbf0*/  @!P0 LDG.E.U16 R223, desc[UR60][R160.64] ;  /* 0x0000003ca0df8981 */ /* 0x0002a8000c1e1500 */
[----:B0-----:R-:W2:Y:S04]  /*1bc00*/  LDL.LU R14, [R1+0x10c0] ;  /* 0x0010c000010e7983 */ /* 0x001ea80000300800 */
[----:B------:R-:W-:Y:S04]  /*1bc10*/  STL [R1+0x1ce4], R11 ;  /* 0x001ce40b01007387 */ /* 0x000fe80000100800 */
[----:B------:R0:W-:Y:S04]  /*1bc20*/  STL [R1+0x1cd8], R16 ;  /* 0x001cd81001007387 */ /* 0x0001e80000100800 */
[----:B0-----:R-:W2:Y:S01]  /*1bc30*/  LDL.LU R16, [R1+0x10f4] ;  /* 0x0010f40001107983 */ /* 0x001ea20000300800 */
[----:B------:R-:W-:Y:S01]  /*1bc40*/  PRMT R222, RZ, 0x7610, R222 ;  /* 0x00007610ffde7816 */ /* 0x000fe200000000de */
[----:B-1----:R-:W-:-:S02]  /*1bc50*/  @!P0 IMAD.MOV.U32 R161, RZ, RZ, R39 ;  /* 0x000000ffffa18224 */ /* 0x002fc400078e0027 */
[----:B------:R-:W2:Y:S01]  /*1bc60*/  LDL R11, [R1+0x13fc] ;  /* 0x0013fc00010b7983 */ /* 0x000ea20000100800 */
[----:B------:R-:W-:Y:S02]  /*1bc70*/  PRMT R221, RZ, 0x7610, R221 ;  /* 0x00007610ffdd7816 */ /* 0x000fe400000000dd */
[----:B------:R-:W-:Y:S01]  /*1bc80*/  PRMT R220, RZ, 0x7610, R220 ;  /* 0x00007610ffdc7816 */ /* 0x000fe200000000dc */
[----:B------:R-:W2:Y:S01]  /*1bc90*/  LDL R17, [R1+0x13a0] ;  /* 0x0013a00001117983 */ /* 0x000ea20000100800 */
[----:B------:R-:W-:Y:S02]  /*1bca0*/  PRMT R219, RZ, 0x7610, R219 ;  /* 0x00007610ffdb7816 */ /* 0x000fe400000000db */
[----:B------:R-:W-:Y:S01]  /*1bcb0*/  PRMT R218, RZ, 0x7610, R218 ;  /* 0x00007610ffda7816 */ /* 0x000fe200000000da */
[----:B------:R-:W2:Y:S01]  /*1bcc0*/  LDL R39, [R1+0x12dc] ;  /* 0x0012dc0001277983 */ /* 0x000ea20000100800 */
[----:B----4-:R-:W-:-:S03]  /*1bcd0*/  @!P0 IMAD.MOV.U32 R160, RZ, RZ, R2 ;  /* 0x000000ffffa08224 */ /* 0x010fc600078e0002 */
[----:B------:R-:W4:Y:S04]  /*1bce0*/  LDL R2, [R1+0x1400] ;  /* 0x0014000001027983 */ /* 0x000f280000100800 */
[----:B------:R3:W4:Y:S02]  /*1bcf0*/  @!P0 LDG.E.U16 R222, desc[UR60][R160.64] ;  /* 0x0000003ca0de8981 */ /* 0x000724000c1e1500 */
[----:B---3--:R-:W-:Y:S02]  /*1bd00*/  @!P0 IMAD.MOV.U32 R160, RZ, RZ, R36 ;  /* 0x000000ffffa08224 */ /* 0x008fe400078e0024 */
[----:B------:R-:W3:Y:S01]  /*1bd10*/  LDL R36, [R1+0x13e0] ;  /* 0x0013e00001247983 */ /* 0x000ee20000100800 */
[----:B------:R-:W-:-:S03]  /*1bd20*/  @!P0 IMAD.MOV.U32 R161, RZ, RZ, R37 ;  /* 0x000000ffffa18224 */ /* 0x000fc600078e0025 */
[----:B------:R-:W3:Y:S04]  /*1bd30*/  LDL R37, [R1+0x13dc] ;  /* 0x0013dc0001257983 */ /* 0x000ee80000100800 */
[----:B------:R0:W3:Y:S02]  /*1bd40*/  @!P0 LDG.E.U16 R221, desc[UR60][R160.64] ;  /* 0x0000003ca0dd8981 */ /* 0x0000e4000c1e1500 */
[----:B0-----:R-:W-:Y:S02]  /*1bd50*/  @!P0 IMAD.MOV.U32 R160, RZ, RZ, R27 ;  /* 0x000000ffffa08224 */ /* 0x001fe400078e001b */
[----:B------:R-:W3:Y:S01]  /*1bd60*/  LDL R27, [R1+0x13c0] ;  /* 0x0013c000011b7983 */ /* 0x000ee20000100800 */
[----:B--2---:R-:W-:-:S03]  /*1bd70*/  @!P0 IMAD.MOV.U32 R161, RZ, RZ, R31 ;  /* 0x000000ffffa18224 */ /* 0x004fc600078e001f */
[----:B------:R-:W2:Y:S04]  /*1bd80*/  LDL R31, [R1+0x13bc] ;  /* 0x0013bc00011f7983 */ /* 0x000ea80000100800 */
[----:B------:R0:W2:Y:S02]  /*1bd90*/  @!P0 LDG.E.U16 R220, desc[UR60][R160.64] ;  /* 0x0000003ca0dc8981 */ /* 0x0000a4000c1e1500 */
[----:B0-----:R-:W-:Y:S01]  /*1bda0*/  @!P0 IMAD.MOV.U32 R161, RZ, RZ, R38 ;  /* 0x000000ffffa18224 */ /* 0x001fe200078e0026 */
[----:B------:R-:W-:Y:S01]  /*1bdb0*/  PRMT R217, RZ, 0x7610, R217 ;  /* 0x00007610ffd97816 */ /* 0x000fe200000000d9 */
[----:B------:R-:W2:Y:S01]  /*1bdc0*/  LDL R38, [R1+0x12e0] ;  /* 0x0012e00001267983 */ /* 0x000ea20000100800 */
[----:B------:R-:W-:-:S03]  /*1bdd0*/  @!P0 IMAD.MOV.U32 R160, RZ, RZ, R32 ;  /* 0x000000ffffa08224 */ /* 0x000fc600078e0020 */
[----:B------:R-:W2:Y:S04]  /*1bde0*/  LDL R32, [R1+0x139c] ;  /* 0x00139c0001207983 */ /* 0x000ea80000100800 */
[----:B------:R4:W2:Y:S02]  /*1bdf0*/  @!P0 LDG.E.U16 R219, desc[UR60][R160.64] ;  /* 0x0000003ca0db8981 */ /* 0x0008a4000c1e1500 */
[----:B----4-:R-:W-:Y:S02]  /*1be00*/  @!P0 IMAD.MOV.U32 R160, RZ, RZ, R2 ;  /* 0x000000ffffa08224 */ /* 0x010fe400078e0002 */
[----:B------:R-:W4:Y:S01]  /*1be10*/  LDL R2, [R1+0x1380] ;  /* 0x0013800001027983 */ /* 0x000f220000100800 */
[----:B------:R-:W-:-:S03]  /*1be20*/  @!P0 IMAD.MOV.U32 R161, RZ, RZ, R11 ;  /* 0x000000ffffa18224 */ /* 0x000fc600078e000b */
        /* <DEDUP_REMOVED lines=10> */
[----:B------:R-:W2:Y:S01]  /*1bed0*/  LDL R31, [R1+0x133c] ;  /* 0x00133c00011f7983 */ /* 0x000ea20000100800 */
[----:B------:R-:W-:-:S06]  /*1bee0*/  PRMT R216, RZ, 0x7610, R216 ;  /* 0x00007610ffd87816 */ /* 0x000fcc00000000d8 */
        /* <DEDUP_REMOVED lines=11> */
[----:B------:R-:W4:Y:S01]  /*1bfa0*/  LDL R11, [R1+0x12fc] ;  /* 0x0012fc00010b7983 */ /* 0x000f220000100800 */
[----:B------:R-:W-:-:S03]  /*1bfb0*/  PRMT R213, RZ, 0x7610, R213 ;  /* 0x00007610ffd57816 */ /* 0x000fc600000000d5 */
[----:B------:R3:W4:Y:S02]  /*1bfc0*/  @!P0 LDG.E.U16 R214, desc[UR60][R160.64] ;  /* 0x0000003ca0d68981 */ /* 0x000724000c1e1500 */
[----:B---3--:R-:W-:Y:S01]  /*1bfd0*/  @!P0 IMAD.MOV.U32 R160, RZ, RZ, R36 ;  /* 0x000000ffffa08224 */ /* 0x008fe200078e0024 */
[----:B------:R-:W-:Y:S01]  /*1bfe0*/  PRMT R212, RZ, 0x7610, R212 ;  /* 0x00007610ffd47816 */ /* 0x000fe200000000d4 */
[----:B------:R-:W3:Y:S01]  /*1bff0*/  LDL R36, [R1+0x129c] ;  /* 0x00129c0001247983 */ /* 0x000ee20000100800 */
[----:B------:R-:W-:Y:S01]  /*1c000*/  @!P0 IMAD.MOV.U32 R161, RZ, RZ, R37 ;  /* 0x000000ffffa18224 */ /* 0x000fe200078e0025 */
[----:B------:R-:W-:Y:S02]  /*1c010*/  PRMT R211, RZ, 0x7610, R211 ;  /* 0x00007610ffd37816 */ /* 0x000fe400000000d3 */
[----:B------:R-:W3:Y:S04]  /*1c020*/  LDL R37, [R1+0x127c] ;  /* 0x00127c0001257983 */ /* 0x000ee80000100800 */
[----:B------:R0:W3:Y:S02]  /*1c030*/  @!P0 LDG.E.U16 R213, desc[UR60][R160.64] ;  /* 0x0000003ca0d58981 */ /* 0x0000e4000c1e1500 */
[----:B0-----:R-:W-:-:S02]  /*1c040*/  @!P0 IMAD.MOV.U32 R160, RZ, RZ, R27 ;  /* 0x000000ffffa08224 */ /* 0x001fc400078e001b */
[----:B------:R-:W3:Y:S01]  /*1c050*/  LDL R27, [R1+0x12c0] ;  /* 0x0012c000011b7983 */ /* 0x000ee20000100800 */
[----:B--2---:R-:W-:-:S03]  /*1c060*/  @!P0 IMAD.MOV.U32 R161, RZ, RZ, R31 ;  /* 0x000000ffffa18224 */ /* 0x004fc600078e001f */
        /* <DEDUP_REMOVED lines=13> */
[----:B------:R0:W4:Y:S02]  /*1c140*/  @!P0 LDG.E.U16 R210, desc[UR60][R160.64] ;  /* 0x0000003ca0d28981 */ /* 0x000124000c1e1500 */
[----:B0-----:R-:W-:-:S02]  /*1c150*/  @!P0 IMAD.MOV.U32 R160, RZ, RZ, R38 ;  /* 0x000000ffffa08224 */ /* 0x001fc400078e0026 */
[----:B------:R-:W-:-:S05]  /*1c160*/  @!P0 IMAD.MOV.U32 R161, RZ, RZ, R39 ;  /* 0x000000ffffa18224 */ /* 0x000fca00078e0027 */
[----:B------:R3:W4:Y:S02]  /*1c170*/  @!P0 LDG.E.U16 R209, desc[UR60][R160.64] ;  /* 0x0000003ca0d18981 */ /* 0x000724000c1e1500 */
[----:B---3--:R-:W-:Y:S02]  /*1c180*/  @!P0 IMAD.MOV.U32 R160, RZ, RZ, R27 ;  /* 0x000000ffffa08224 */ /* 0x008fe400078e001b */
        /* <DEDUP_REMOVED lines=10> */
[----:B------:R0:W2:Y:S04]  /*1c230*/  @!P0 LDG.E.U16 R207, desc[UR60][R160.64] ;  /* 0x0000003ca0cf8981 */ /* 0x0000a8000c1e1500 */
[----:B------:R-:W2:Y:S01]  /*1c240*/  LDL R36, [R1+0x121c] ;  /* 0x00121c0001247983 */ /* 0x000ea20000100800 */
[----:B0-----:R-:W-:-:S02]  /*1c250*/  @!P0 IMAD.MOV.U32 R160, RZ, RZ, R32 ;  /* 0x000000ffffa08224 */ /* 0x001fc400078e0020 */
[----:B------:R-:W-:-:S05]  /*1c260*/  @!P0 IMAD.MOV.U32 R161, RZ, RZ, R37 ;  /* 0x000000ffffa18224 */ /* 0x000fca00078e0025 */
[----:B------:R4:W2:Y:S02]  /*1c270*/  @!P0 LDG.E.U16 R206, desc[UR60][R160.64] ;  /* 0x0000003ca0ce8981 */ /* 0x0008a4000c1e1500 */
[----:B----4-:R-:W-:Y:S02]  /*1c280*/  @!P0 IMAD.MOV.U32 R160, RZ, RZ, R2 ;  /* 0x000000ffffa08224 */ /* 0x010fe400078e0002 */
[----:B------:R-:W4:Y:S01]  /*1c290*/  LDL R2, [R1+0x1200] ;  /* 0x0012000001027983 */ /* 0x000f220000100800 */
[----:B------:R-:W-:Y:S01]  /*1c2a0*/  PRMT R205, RZ, 0x7610, R205 ;  /* 0x00007610ffcd7816 */ /* 0x000fe200000000cd */
[----:B------:R-:W-:Y:S02]  /*1c2b0*/  @!P0 IMAD.MOV.U32 R161, RZ, RZ, R11 ;  /* 0x000000ffffa18224 */ /* 0x000fe400078e000b */
[----:B------:R-:W4:Y:S04]  /*1c2c0*/  LDL R11, [R1+0x11fc] ;  /* 0x0011fc00010b7983 */ /* 0x000f280000100800 */
[----:B------:R-:W4:Y:S04]  /*1c2d0*/  LDL.LU R44, [R1+0x11e0] ;  /* 0x0011e000012c7983 */ /* 0x000f280000300800 */
[----:B------:R3:W4:Y:S04]  /*1c2e0*/  @!P0 LDG.E.U16 R205, desc[UR60][R160.64] ;  /* 0x0000003ca0cd8981 */ /* 0x000728000c1e1500 */
[----:B------:R-:W4:Y:S01]  /*1c2f0*/  LDL.LU R32, [R1+0x11c0] ;  /* 0x0011c00001207983 */ /* 0x000f220000300800 */
[----:B---3--:R-:W-:-:S02]  /*1c300*/  @!P0 IMAD.MOV.U32 R160, RZ, RZ, R27 ;  /* 0x000000ffffa08224 */ /* 0x008fc400078e001b */
[----:B--2---:R-:W-:Y:S02]  /*1c310*/  @!P0 IMAD.MOV.U32 R161, RZ, RZ, R31 ;  /* 0x000000ffffa18224 */ /* 0x004fe400078e001f */
[----:B------:R-:W2:Y:S04]  /*1c320*/  LDL.LU R31, [R1+0x11a0] ;  /* 0x0011a000011f7983 */ /* 0x000ea80000300800 */
[----:B------:R-:W3:Y:S04]  /*1c330*/  LDL.LU R27, [R1+0x117c] ;  /* 0x00117c00011b7983 */ /* 0x000ee80000300800 */
[----:B------:R-:W2:Y:S04]  /*1c340*/  LDL R142, [R1+0x11dc] ;  /* 0x0011dc00018e7983 */ /* 0x000ea80000100800 */
[----:B------:R-:W3:Y:S04]  /*1c350*/  LDL R141, [R1+0x11bc] ;  /* 0x0011bc00018d7983 */ /* 0x000ee80000100800 */
[----:B------:R-:W3:Y:S04]  /*1c360*/  LDL R140, [R1+0x119c] ;  /* 0x00119c00018c7983 */ /* 0x000ee80000100800 */
[----:B------:R-:W3:Y:S04]  /*1c370*/  LDL.LU R46, [R1+0x1160] ;  /* 0x00116000012e7983 */ /* 0x000ee80000300800 */
[----:B------:R-:W3:Y:S04]  /*1c380*/  LDL.LU R37, [R1+0x115c] ;  /* 0x00115c0001257983 */ /* 0x000ee80000300800 */
[----:B------:R-:W3:Y:S01]  /*1c390*/  LDL R139, [R1+0x1180] ;  /* 0x00118000018b7983 */ /* 0x000ee20000100800 */
[----:B------:R-:W-:-:S03]  /*1c3a0*/  PRMT R204, RZ, 0x7610, R204 ;  /* 0x00007610ffcc7816 */ /* 0x000fc600000000cc */
[----:B------:R-:W3:Y:S04]  /*1c3b0*/  LDL R39, [R1+0x113c] ;  /* 0x00113c0001277983 */ /* 0x000ee80000100800 */
[----:B------:R-:W3:Y:S01]  /*1c3c0*/  LDL R38, [R1+0x1140] ;  /* 0x0011400001267983 */ /* 0x000ee20000100800 */
[----:B------:R-:W-:-:S03]  /*1c3d0*/  PRMT R203, RZ, 0x7610, R203 ;  /* 0x00007610ffcb7816 */ /* 0x000fc600000000cb */
[----:B------:R0:W3:Y:S01]  /*1c3e0*/  @!P0 LDG.E.U16 R204, desc[UR60][R160.64] ;  /* 0x0000003ca0cc8981 */ /* 0x0000e2000c1e1500 */
[----:B------:R-:W-:Y:S02]  /*1c3f0*/  PRMT R202, RZ, 0x7610, R202 ;  /* 0x00007610ffca7816 */ /* 0x000fe400000000ca */
[----:B------:R-:W-:Y:S01]  /*1c400*/  PRMT R201, RZ, 0x7610, R201 ;  /* 0x00007610ffc97816 */ /* 0x000fe200000000c9 */
[----:B------:R-:W3:Y:S01]  /*1c410*/  LDL R145, [R1+0x109c] ;  /* 0x00109c0001917983 */ /* 0x000ee20000100800 */
[----:B------:R-:W-:Y:S02]  /*1c420*/  PRMT R200, RZ, 0x7610, R200 ;  /* 0x00007610ffc87816 */ /* 0x000fe400000000c8 */
[----:B------:R-:W-:Y:S01]  /*1c430*/  PRMT R199, RZ, 0x7610, R199 ;  /* 0x00007610ffc77816 */ /* 0x000fe200000000c7 */
[----:B------:R-:W3:Y:S01]  /*1c440*/  LDL R144, [R1+0x1c3c] ;  /* 0x001c3c0001907983 */ /* 0x000ee20000100800 */
[----:B0-----:R-:W-:Y:S02]  /*1c450*/  @!P0 IMAD.MOV.U32 R160, RZ, RZ, R17 ;  /* 0x000000ffffa08224 */ /* 0x001fe400078e0011 */
[----:B------:R-:W-:Y:S01]  /*1c460*/  @!P0 IMAD.MOV.U32 R161, RZ, RZ, R36 ;  /* 0x000000ffffa18224 */ /* 0x000fe200078e0024 */
[----:B------:R-:W3:Y:S04]  /*1c470*/  LDL R17, [R1+0x1120] ;  /* 0x0011200001117983 */ /* 0x000ee80000100800 */
[----:B------:R-:W3:Y:S04]  /*1c480*/  LDL R36, [R1+0x111c] ;  /* 0x00111c0001247983 */ /* 0x000ee80000100800 */
[----:B------:R4:W3:Y:S01]  /*1c490*/  @!P0 LDG.E.U16 R203, desc[UR60][R160.64] ;  /* 0x0000003ca0cb8981 */ /* 0x0008e2000c1e1500 */
[----:B------:R-:W-:-:S02]  /*1c4a0*/  PRMT R198, RZ, 0x7610, R198 ;  /* 0x00007610ffc67816 */ /* 0x000fc400000000c6 */
[----:B------:R-:W-:Y:S01]  /*1c4b0*/  PRMT R197, RZ, 0x7610, R197 ;  /* 0x00007610ffc57816 */ /* 0x000fe200000000c5 */
[----:B------:R-:W3:Y:S01]  /*1c4c0*/  LDL R143, [R1+0x1448] ;  /* 0x00144800018f7983 */ /* 0x000ee20000100800 */
[----:B----4-:R-:W-:-:S03]  /*1c4d0*/  @!P0 IMAD.MOV.U32 R160, RZ, RZ, R2 ;  /* 0x000000ffffa08224 */ /* 0x010fc600078e0002 */
[----:B------:R-:W4:Y:S01]  /*1c4e0*/  LDL R2, [R1+0x1100] ;  /* 0x0011000001027983 */ /* 0x000f220000100800 */
[----:B------:R-:W-:Y:S01]  /*1c4f0*/  @!P0 IMAD.MOV.U32 R161, RZ, RZ, R11 ;  /* 0x000000ffffa18224 */ /* 0x000fe200078e000b */
[----:B------:R-:W-:Y:S02]  /*1c500*/  PRMT R196, RZ, 0x7610, R196 ;  /* 0x00007610ffc47816 */ /* 0x000fe400000000c4 */
[----:B------:R-:W4:Y:S04]  /*1c510*/  LDL R11, [R1+0x10fc] ;  /* 0x0010fc00010b7983 */ /* 0x000f280000100800 */
[----:B------:R0:W4:Y:S02]  /*1c520*/  @!P0 LDG.E.U16 R202, desc[UR60][R160.64] ;  /* 0x0000003ca0ca8981 */ /* 0x000124000c1e1500 */
[----:B0-----:R-:W-:Y:S01]  /*1c530*/  @!P0 IMAD.MOV.U32 R160, RZ, RZ, R44 ;  /* 0x000000ffffa08224 */ /* 0x001fe200078e002c */
[----:B------:R-:W-:Y:S01]  /*1c540*/  PRMT R195, RZ, 0x7610, R195 ;  /* 0x00007610ffc37816 */ /* 0x000fe200000000c3 */
[----:B--2---:R-:W-:-:S02]  /*1c550*/  @!P0 IMAD.MOV.U32 R161, RZ, RZ, R142 ;  /* 0x000000ffffa18224 */ /* 0x004fc400078e008e */
[----:B------:R-:W2:Y:S04]  /*1c560*/  LDL R142, [R1+0x1c54] ;  /* 0x001c5400018e7983 */ /* 0x000ea80000100800 */
[----:B------:R0:W2:Y:S02]  /*1c570*/  @!P0 LDG.E.U16 R201, desc[UR60][R160.64] ;  /* 0x0000003ca0c98981 */ /* 0x0000a4000c1e1500 */
[----:B0-----:R-:W-:Y:S02]  /*1c580*/  @!P0 IMAD.MOV.U32 R160, RZ, RZ, R32 ;  /* 0x000000ffffa08224 */ /* 0x001fe400078e0020 */
[----:B---3--:R-:W-:Y:S02]  /*1c590*/  @!P0 IMAD.MOV.U32 R161, RZ, RZ, R141 ;  /* 0x000000ffffa18224 */ /* 0x008fe400078e008d */
[----:B------:R-:W3:Y:S04]  /*1c5a0*/  LDL R141, [R1+0x1434] ;  /* 0x00143400018d7983 */ /* 0x000ee80000100800 */
[----:B------:R0:W3:Y:S02]  /*1c5b0*/  @!P0 LDG.E.U16 R200, desc[UR60][R160.64] ;  /* 0x0000003ca0c88981 */ /* 0x0000e4000c1e1500 */
[----:B0-----:R-:W-:-:S02]  /*1c5c0*/  @!P0 IMAD.MOV.U32 R160, RZ, RZ, R31 ;  /* 0x000000ffffa08224 */ /* 0x001fc400078e001f */
[----:B------:R-:W-:Y:S02]  /*1c5d0*/  @!P0 IMAD.MOV.U32 R161, RZ, RZ, R140 ;  /* 0x000000ffffa18224 */ /* 0x000fe400078e008c */
[----:B------:R-:W3:Y:S04]  /*1c5e0*/  LDL R140, [R1+0x1438] ;  /* 0x00143800018c7983 */ /* 0x000ee80000100800 */
[----:B------:R0:W3:Y:S02]  /*1c5f0*/  @!P0 LDG.E.U16 R199, desc[UR60][R160.64] ;  /* 0x0000003ca0c78981 */ /* 0x0000e4000c1e1500 */
[----:B0-----:R-:W-:Y:S02]  /*1c600*/  @!P0 IMAD.MOV.U32 R160, RZ, RZ, R139 ;  /* 0x000000ffffa08224 */ /* 0x001fe400078e008b */
[----:B------:R-:W-:Y:S01]  /*1c610*/  @!P0 IMAD.MOV.U32 R161, RZ, RZ, R27 ;  /* 0x000000ffffa18224 */ /* 0x000fe200078e001b */
[----:B------:R-:W3:Y:S04]  /*1c620*/  LDL R139, [R1+0x1414] ;  /* 0x00141400018b7983 */ /* 0x000ee80000100800 */
[----:B------:R0:W3:Y:S02]  /*1c630*/  @!P0 LDG.E.U16 R198, desc[UR60][R160.64] ;  /* 0x0000003ca0c68981 */ /* 0x0000e4000c1e1500 */
[----:B0-----:R-:W-:-:S02]  /*1c640*/  @!P0 IMAD.MOV.U32 R160, RZ, RZ, R46 ;  /* 0x000000ffffa08224 */ /* 0x001fc400078e002e */
[----:B------:R-:W-:-:S05]  /*1c650*/  @!P0 IMAD.MOV.U32 R161, RZ, RZ, R37 ;  /* 0x000000ffffa18224 */ /* 0x000fca00078e0025 */
[----:B------:R0:W3:Y:S02]  /*1c660*/  @!P0 LDG.E.U16 R197, desc[UR60][R160.64] ;  /* 0x0000003ca0c58981 */ /* 0x0000e4000c1e1500 */
[----:B0-----:R-:W-:Y:S02]  /*1c670*/  @!P0 IMAD.MOV.U32 R160, RZ, RZ, R38 ;  /* 0x000000ffffa08224 */ /* 0x001fe400078e0026 */
[----:B------:R-:W-:Y:S01]  /*1c680*/  @!P0 IMAD.MOV.U32 R161, RZ, RZ, R39 ;  /* 0x000000ffffa18224 */ /* 0x000fe200078e0027 */
[----:B------:R-:W3:Y:S04]  /*1c690*/  LDL R38, [R1+0x13f8] ;  /* 0x0013f80001267983 */ /* 0x000ee80000100800 */
[----:B------:R0:W3:Y:S04]  /*1c6a0*/  @!P0 LDG.E.U16 R196, desc[UR60][R160.64] ;  /* 0x0000003ca0c48981 */ /* 0x0000e8000c1e1500 */
[----:B------:R-:W3:Y:S01]  /*1c6b0*/  LDL R39, [R1+0x13f4] ;  /* 0x0013f40001277983 */ /* 0x000ee20000100800 */
[----:B0-----:R-:W-:-:S02]  /*1c6c0*/  @!P0 IMAD.MOV.U32 R160, RZ, RZ, R17 ;  /* 0x000000ffffa08224 */ /* 0x001fc400078e0011 */
[----:B------:R-:W-:Y:S02]  /*1c6d0*/  @!P0 IMAD.MOV.U32 R161, RZ, RZ, R36 ;  /* 0x000000ffffa18224 */ /* 0x000fe400078e0024 */
[----:B------:R-:W3:Y:S04]  /*1c6e0*/  LDL R36, [R1+0x1418] ;  /* 0x0014180001247983 */ /* 0x000ee80000100800 */
[----:B------:R4:W3:Y:S02]  /*1c6f0*/  @!P0 LDG.E.U16 R195, desc[UR60][R160.64] ;  /* 0x0000003ca0c38981 */ /* 0x0008e4000c1e1500 */
[----:B----4-:R-:W-:Y:S02]  /*1c700*/  @!P0 IMAD.MOV.U32 R160, RZ, RZ, R2 ;  /* 0x000000ffffa08224 */ /* 0x010fe400078e0002 */
[----:B------:R-:W4:Y:S01]  /*1c710*/  LDL.LU R2, [R1+0x1c64] ;  /* 0x001c640001027983 */ /* 0x000f220000300800 */
[----:B------:R-:W-:Y:S01]  /*1c720*/  PRMT R194, RZ, 0x7610, R194 ;  /* 0x00007610ffc27816 */ /* 0x000fe200000000c2 */
[----:B------:R-:W-:-:S02]  /*1c730*/  @!P0 IMAD.MOV.U32 R161, RZ, RZ, R11 ;  /* 0x000000ffffa18224 */ /* 0x000fc400078e000b */
[----:B------:R-:W3:Y:S04]  /*1c740*/  LDL.LU R11, [R1+0x1174] ;  /* 0x00117400010b7983 */ /* 0x000ee80000300800 */
[----:B------:R-:W3:Y:S04]  /*1c750*/  LDL.LU R17, [R1+0x10d8] ;  /* 0x0010d80001117983 */ /* 0x000ee80000300800 */
[----:B------:R0:W3:Y:S04]  /*1c760*/  @!P0 LDG.E.U16 R194, desc[UR60][R160.64] ;  /* 0x0000003ca0c28981 */ /* 0x0000e8000c1e1500 */
[----:B------:R1:W-:Y:S01]  /*1c770*/  STL [R1+0x1cec], R9 ;  /* 0x001cec0901007387 */ /* 0x0003e20000100800 */
[----:B0-----:R-:W-:-:S03]  /*1c780*/  @!P0 IMAD.MOV.U32 R160, RZ, RZ, R9 ;  /* 0x000000ffffa08224 */ /* 0x001fc600078e0009 */
[----:B-1----:R-:W3:Y:S04]  /*1c790*/  LDL.LU R9, [R1+0x10f8] ;  /* 0x0010f80001097983 */ /* 0x002ee80000300800 */
[----:B------:R0:W-:Y:S01]  /*1c7a0*/  STL [R1+0x1ce8], R22 ;  /* 0x001ce81601007387 */ /* 0x0001e20000100800 */
[----:B------:R-:W-:-:S03]  /*1c7b0*/  @!P0 IMAD.MOV.U32 R161, RZ, RZ, R22 ;  /* 0x000000ffffa18224 */ /* 0x000fc600078e0016 */
[----:B------:R-:W-:Y:S04]  /*1c7c0*/  STL [R1+0x1cf4], R14 ;  /* 0x001cf40e01007387 */ /* 0x000fe80000100800 */
[----:B------:R1:W-:Y:S04]  /*1c7d0*/  STL [R1+0x1cf0], R21 ;  /* 0x001cf01501007387 */ /* 0x0003e80000100800 */
[----:B------:R-:W-:Y:S01]  /*1c7e0*/  STL [R1+0x1cf8], R13 ;  /* 0x001cf80d01007387 */ /* 0x000fe20000100800 */
[----:B------:R-:W-:Y:S02]  /*1c7f0*/  PRMT R193, RZ, 0x7610, R193 ;  /* 0x00007610ffc17816 */ /* 0x000fe400000000c1 */
[----:B------:R-:W-:-:S04]  /*1c800*/  PRMT R192, RZ, 0x7610, R192 ;  /* 0x00007610ffc07816 */ /* 0x000fc800000000c0 */
[----:B------:R0:W3:Y:S01]  /*1c810*/  @!P0 LDG.E.U16 R193, desc[UR60][R160.64] ;  /* 0x0000003ca0c18981 */ /* 0x0000e2000c1e1500 */
[----:B------:R-:W-:Y:S01]  /*1c820*/  PRMT R191, RZ, 0x7610, R191 ;  /* 0x00007610ffbf7816 */ /* 0x000fe200000000bf */
[----:B0-----:R-:W-:Y:S02]  /*1c830*/  @!P0 IMAD.MOV.U32 R160, RZ, RZ, R14 ;  /* 0x000000ffffa08224 */ /* 0x001fe400078e000e */
[----:B------:R-:W-:-:S05]  /*1c840*/  @!P0 IMAD.MOV.U32 R161, RZ, RZ, R21 ;  /* 0x000000ffffa18224 */ /* 0x000fca00078e0015 */
[----:B------:R0:W3:Y:S02]  /*1c850*/  @!P0 LDG.E.U16 R192, desc[UR60][R160.64] ;  /* 0x0000003ca0c08981 */ /* 0x0000e4000c1e1500 */
[----:B0-----:R-:W-:Y:S02]  /*1c860*/  @!P0 IMAD.MOV.U32 R160, RZ, RZ, R13 ;  /* 0x000000ffffa08224 */ /* 0x001fe400078e000d */
[----:B------:R-:W-:-:S05]  /*1c870*/  @!P0 IMAD.MOV.U32 R161, RZ, RZ, R145 ;  /* 0x000000ffffa18224 */ /* 0x000fca00078e0091 */
[----:B------:R0:W3:Y:S04]  /*1c880*/  @!P0 LDG.E.U16 R191, desc[UR60][R160.64] ;  /* 0x0000003ca0bf8981 */ /* 0x0000e8000c1e1500 */
[----:B----4-:R4:W-:Y:S04]  /*1c890*/  STL [R1+0x1d60], R2 ;  /* 0x001d600201007387 */ /* 0x0109e80000100800 */
[----:B------:R-:W3:Y:S04]  /*1c8a0*/  LDL R22, [R1+0x13d4] ;  /* 0x0013d40001167983 */ /* 0x000ee80000100800 */
[----:B-1----:R-:W3:Y:S01]  /*1c8b0*/  LDL R21, [R1+0x13d8] ;  /* 0x0013d80001157983 */ /* 0x002ee20000100800 */
[----:B0-----:R-:W-:-:S03]  /*1c8c0*/  @!P0 IMAD.MOV.U32 R160, RZ, RZ, R2 ;  /* 0x000000ffffa08224 */ /* 0x001fc600078e0002 */
[----:B----4-:R-:W4:Y:S01]  /*1c8d0*/  LDL R2, [R1+0x13b8] ;  /* 0x0013b80001027983 */ /* 0x010f220000100800 */
[----:B------:R-:W-:Y:S01]  /*1c8e0*/  PRMT R190, RZ, 0x7610, R190 ;  /* 0x00007610ffbe7816 */ /* 0x000fe200000000be */
[----:B------:R-:W-:Y:S01]  /*1c8f0*/  @!P0 IMAD.MOV.U32 R161, RZ, RZ, R144 ;  /* 0x000000ffffa18224 */ /* 0x000fe200078e0090 */
[----:B------:R-:W-:Y:S01]  /*1c900*/  PRMT R189, RZ, 0x7610, R189 ;  /* 0x00007610ffbd7816 */ /* 0x000fe200000000bd */
[----:B------:R-:W4:Y:S04]  /*1c910*/  LDL R13, [R1+0x13b4] ;  /* 0x0013b400010d7983 */ /* 0x000f280000100800 */
[----:B------:R2:W4:Y:S01]  /*1c920*/  @!P0 LDG.E.U16 R190, desc[UR60][R160.64] ;  /* 0x0000003ca0be8981 */ /* 0x000522000c1e1500 */
[----:B------:R-:W-:Y:S02]  /*1c930*/  PRMT R188, RZ, 0x7610, R188 ;  /* 0x00007610ffbc7816 */ /* 0x000fe400000000bc */
[----:B------:R-:W-:Y:S01]  /*1c940*/  PRMT R187, RZ, 0x7610, R187 ;  /* 0x00007610ffbb7816 */ /* 0x000fe200000000bb */
[----:B------:R-:W4:Y:S01]  /*1c950*/  LDL R14, [R1+0x1398] ;  /* 0x00139800010e7983 */ /* 0x000f220000100800 */
[----:B--2---:R-:W-:-:S02]  /*1c960*/  @!P0 IMAD.MOV.U32 R160, RZ, RZ, R142 ;  /* 0x000000ffffa08224 */ /* 0x004fc400078e008e */
[----:B------:R-:W-:-:S05]  /*1c970*/  @!P0 IMAD.MOV.U32 R161, RZ, RZ, R143 ;  /* 0x000000ffffa18224 */ /* 0x000fca00078e008f */
[----:B------:R3:W2:Y:S02]  /*1c980*/  @!P0 LDG.E.U16 R189, desc[UR60][R160.64] ;  /* 0x0000003ca0bd8981 */ /* 0x0006a4000c1e1500 */
[----:B---3--:R-:W-:Y:S02]  /*1c990*/  @!P0 IMAD.MOV.U32 R160, RZ, RZ, R140 ;  /* 0x000000ffffa08224 */ /* 0x008fe400078e008c */
[----:B------:R-:W-:-:S05]  /*1c9a0*/  @!P0 IMAD.MOV.U32 R161, RZ, RZ, R141 ;  /* 0x000000ffffa18224 */ /* 0x000fca00078e008d */
[----:B------:R0:W3:Y:S01]  /*1c9b0*/  @!P0 LDG.E.U16 R188, desc[UR60][R160.64] ;  /* 0x0000003ca0bc8981 */ /* 0x0000e2000c1e1500 */
[----:B------:R-:W-:Y:S01]  /*1c9c0*/  PRMT R186, RZ, 0x7610, R186 ;  /* 0x00007610ffba7816 */ /* 0x000fe200000000ba */
[----:B0-----:R-:W-:Y:S02]  /*1c9d0*/  @!P0 IMAD.MOV.U32 R160, RZ, RZ, R36 ;  /* 0x000000ffffa08224 */ /* 0x001fe400078e0024 */
[----:B------:R-:W-:Y:S01]  /*1c9e0*/  @!P0 IMAD.MOV.U32 R161, RZ, RZ, R139 ;  /* 0x000000ffffa18224 */ /* 0x000fe200078e008b */
[----:B------:R-:W2:Y:S04]  /*1c9f0*/  LDL R36, [R1+0x1394] ;  /* 0x0013940001247983 */ /* 0x000ea80000100800 */
[----:B------:R0:W3:Y:S01]  /*1ca00*/  @!P0 LDG.E.U16 R187, desc[UR60][R160.64] ;  /* 0x0000003ca0bb8981 */ /* 0x0000e2000c1e1500 */
[----:B------:R-:W-:-:S02]  /*1ca10*/  PRMT R185, RZ, 0x7610, R185 ;  /* 0x00007610ffb97816 */ /* 0x000fc400000000b9 */
[----:B------:R-:W-:Y:S01]  /*1ca20*/  PRMT R184, RZ, 0x7610, R184 ;  /* 0x00007610ffb87816 */ /* 0x000fe200000000b8 */
[----:B------:R-:W3:Y:S01]  /*1ca30*/  LDL R139, [R1+0x1214] ;  /* 0x00121400018b7983 */ /* 0x000ee20000100800 */
[----:B0-----:R-:W-:Y:S02]  /*1ca40*/  @!P0 IMAD.MOV.U32 R160, RZ, RZ, R38 ;  /* 0x000000ffffa08224 */ /* 0x001fe400078e0026 */
[----:B------:R-:W-:Y:S01]  /*1ca50*/  @!P0 IMAD.MOV.U32 R161, RZ, RZ, R39 ;  /* 0x000000ffffa18224 */ /* 0x000fe200078e0027 */
[----:B------:R-:W3:Y:S04]  /*1ca60*/  LDL R38, [R1+0x1378] ;  /* 0x0013780001267983 */ /* 0x000ee80000100800 */
[----:B------:R-:W3:Y:S04]  /*1ca70*/  LDL R39, [R1+0x1374] ;  /* 0x0013740001277983 */ /* 0x000ee80000100800 */
[----:B------:R0:W3:Y:S02]  /*1ca80*/  @!P0 LDG.E.U16 R186, desc[UR60][R160.64] ;  /* 0x0000003ca0ba8981 */ /* 0x0000e4000c1e1500 */
[----:B0-----:R-:W-:-:S02]  /*1ca90*/  @!P0 IMAD.MOV.U32 R161, RZ, RZ, R22 ;  /* 0x000000ffffa18224 */ /* 0x001fc400078e0016 */
[----:B------:R-:W3:Y:S01]  /*1caa0*/  LDL R22, [R1+0x1354] ;  /* 0x0013540001167983 */ /* 0x000ee20000100800 */
[----:B------:R-:W-:-:S03]  /*1cab0*/  @!P0 IMAD.MOV.U32 R160, RZ, RZ, R21 ;  /* 0x000000ffffa08224 */ /* 0x000fc600078e0015 */
[----:B------:R-:W3:Y:S04]  /*1cac0*/  LDL R21, [R1+0x1358] ;  /* 0x0013580001157983 */ /* 0x000ee80000100800 */
[----:B------:R4:W3:Y:S02]  /*1cad0*/  @!P0 LDG.E.U16 R185, desc[UR60][R160.64] ;  /* 0x0000003ca0b98981 */ /* 0x0008e4000c1e1500 */
[----:B----4-:R-:W-:Y:S02]  /*1cae0*/  @!P0 IMAD.MOV.U32 R160, RZ, RZ, R2 ;  /* 0x000000ffffa08224 */ /* 0x010fe400078e0002 */
[----:B------:R-:W4:Y:S01]  /*1caf0*/  LDL R2, [R1+0x1338] ;  /* 0x0013380001027983 */ /* 0x000f220000100800 */
[----:B------:R-:W-:-:S03]  /*1cb00*/  @!P0 IMAD.MOV.U32 R161, RZ, RZ, R13 ;  /* 0x000000ffffa18224 */ /* 0x000fc600078e000d */
[----:B------:R-:W4:Y:S01]  /*1cb10*/  LDL R13, [R1+0x1334] ;  /* 0x00133400010d7983 */ /* 0x000f220000100800 */
[----:B------:R-:W-:-:S03]  /*1cb20*/  PRMT R183, RZ, 0x7610, R183 ;  /* 0x00007610ffb77816 */ /* 0x000fc600000000b7 */
[----:B------:R0:W4:Y:S01]  /*1cb30*/  @!P0 LDG.E.U16 R184, desc[UR60][R160.64] ;  /* 0x0000003ca0b88981 */ /* 0x000122000c1e1500 */
[----:B------:R-:W-:Y:S01]  /*1cb40*/  PRMT R182, RZ, 0x7610, R182 ;  /* 0x00007610ffb67816 */ /* 0x000fe200000000b6 */
[----:B0-----:R-:W-:Y:S02]  /*1cb50*/  @!P0 IMAD.MOV.U32 R160, RZ, RZ, R14 ;  /* 0x000000ffffa08224 */ /* 0x001fe400078e000e */
[----:B------:R-:W4:Y:S01]  /*1cb60*/  LDL R14, [R1+0x1318] ;  /* 0x00131800010e7983 */ /* 0x000f220000100800 */
[----:B--2---:R-:W-:-:S03]  /*1cb70*/  @!P0 IMAD.MOV.U32 R161, RZ, RZ, R36 ;  /* 0x000000ffffa18224 */ /* 0x004fc600078e0024 */
[----:B------:R-:W2:Y:S04]  /*1cb80*/  LDL R36, [R1+0x1314] ;  /* 0x0013140001247983 */ /* 0x000ea80000100800 */
[----:B------:R3:W2:Y:S02]  /*1cb90*/  @!P0 LDG.E.U16 R183, desc[UR60][R160.64] ;  /* 0x0000003ca0b78981 */ /* 0x0006a4000c1e1500 */
[----:B---3--:R-:W-:Y:S02]  /*1cba0*/  @!P0 IMAD.MOV.U32 R160, RZ, RZ, R38 ;  /* 0x000000ffffa08224 */ /* 0x008fe400078e0026 */
[----:B------:R-:W3:Y:S01]  /*1cbb0*/  LDL R38, [R1+0x12f8] ;  /* 0x0012f80001267983 */ /* 0x000ee20000100800 */
[----:B------:R-:W-:-:S03]  /*1cbc0*/  @!P0 IMAD.MOV.U32 R161, RZ, RZ, R39 ;  /* 0x000000ffffa18224 */ /* 0x000fc600078e0027 */
[----:B------:R-:W3:Y:S04]  /*1cbd0*/  LDL R39, [R1+0x12f4] ;  /* 0x0012f40001277983 */ /* 0x000ee80000100800 */
[----:B------:R0:W3:Y:S01]  /*1cbe0*/  @!P0 LDG.E.U16 R182, desc[UR60][R160.64] ;  /* 0x0000003ca0b68981 */ /* 0x0000e2000c1e1500 */
[----:B------:R-:W-:Y:S01]  /*1cbf0*/  PRMT R181, RZ, 0x7610, R181 ;  /* 0x00007610ffb57816 */ /* 0x000fe200000000b5 */
[----:B0-----:R-:W-:Y:S02]  /*1cc00*/  @!P0 IMAD.MOV.U32 R161, RZ, RZ, R22 ;  /* 0x000000ffffa18224 */ /* 0x001fe400078e0016 */
[----:B------:R-:W3:Y:S01]  /*1cc10*/  LDL R22, [R1+0x12d4] ;  /* 0x0012d40001167983 */ /* 0x000ee20000100800 */
[----:B------:R-:W-:-:S03]  /*1cc20*/  @!P0 IMAD.MOV.U32 R160, RZ, RZ, R21 ;  /* 0x000000ffffa08224 */ /* 0x000fc600078e0015 */
[----:B------:R-:W3:Y:S04]  /*1cc30*/  LDL R21, [R1+0x12d8] ;  /* 0x0012d80001157983 */ /* 0x000ee80000100800 */
[----:B------:R4:W3:Y:S02]  /*1cc40*/  @!P0 LDG.E.U16 R181, desc[UR60][R160.64] ;  /* 0x0000003ca0b58981 */ /* 0x0008e4000c1e1500 */
[----:B----4-:R-:W-:Y:S02]  /*1cc50*/  @!P0 IMAD.MOV.U32 R160, RZ, RZ, R2 ;  /* 0x000000ffffa08224 */ /* 0x010fe400078e0002 */
[----:B------:R-:W4:Y:S01]  /*1cc60*/  LDL R2, [R1+0x12b8] ;  /* 0x0012b80001027983 */ /* 0x000f220000100800 */
[----:B------:R-:W-:Y:S01]  /*1cc70*/  PRMT R180, RZ, 0x7610, R180 ;  /* 0x00007610ffb47816 */ /* 0x000fe200000000b4 */
[----:B------:R-:W-:-:S02]  /*1cc80*/  @!P0 IMAD.MOV.U32 R161, RZ, RZ, R13 ;  /* 0x000000ffffa18224 */ /* 0x000fc400078e000d */
        /* <DEDUP_REMOVED lines=29> */
[----:B--2---:R-:W-:Y:S02]  /*1ce60*/  @!P0 IMAD.MOV.U32 R161, RZ, RZ, R36 ;  /* 0x000000ffffa18224 */ /* 0x004fe400078e0024 */
[----:B------:R-:W2:Y:S04]  /*1ce70*/  LDL R36, [R1+0x1218] ;  /* 0x0012180001247983 */ /* 0x000ea80000100800 */
[----:B------:R3:W2:Y:S04]  /*1ce80*/  @!P0 LDG.E.U16 R175, desc[UR60][R160.64] ;  /* 0x0000003ca0af8981 */ /* 0x0006a8000c1e1500 */
[----:B------:R-:W2:Y:S01]  /*1ce90*/  LDL.LU R14, [R1+0x11f4] ;  /* 0x0011f400010e7983 */ /* 0x000ea20000300800 */
[----:B---3--:R-:W-:-:S02]  /*1cea0*/  @!P0 IMAD.MOV.U32 R160, RZ, RZ, R38 ;  /* 0x000000ffffa08224 */ /* 0x008fc400078e0026 */
[----:B------:R-:W-:Y:S02]  /*1ceb0*/  @!P0 IMAD.MOV.U32 R161, RZ, RZ, R39 ;  /* 0x000000ffffa18224 */ /* 0x000fe400078e0027 */
[----:B------:R-:W3:Y:S04]  /*1cec0*/  LDL.LU R39, [R1+0x11d4] ;  /* 0x0011d40001277983 */ /* 0x000ee80000300800 */
[----:B------:R0:W3:Y:S04]  /*1ced0*/  @!P0 LDG.E.U16 R174, desc[UR60][R160.64] ;  /* 0x0000003ca0ae8981 */ /* 0x0000e8000c1e1500 */
[----:B------:R-:W3:Y:S01]  /*1cee0*/  LDL R38, [R1+0x11d8] ;  /* 0x0011d80001267983 */ /* 0x000ee20000100800 */
[----:B------:R-:W-:Y:S01]  /*1cef0*/  PRMT R173, RZ, 0x7610, R173 ;  /* 0x00007610ffad7816 */ /* 0x000fe200000000ad */
[----:B0-----:R-:W-:-:S02]  /*1cf00*/  @!P0 IMAD.MOV.U32 R161, RZ, RZ, R22 ;  /* 0x000000ffffa18224 */ /* 0x001fc400078e0016 */
        /* <DEDUP_REMOVED lines=9> */
[----:B------:R-:W4:Y:S04]  /*1cfa0*/  LDL.LU R13, [R1+0x1194] ;  /* 0x00119400010d7983 */ /* 0x000f280000300800 */
[----:B------:R0:W4:Y:S01]  /*1cfb0*/  @!P0 LDG.E.U16 R172, desc[UR60][R160.64] ;  /* 0x0000003ca0ac8981 */ /* 0x000122000c1e1500 */
[----:B------:R-:W-:-:S03]  /*1cfc0*/  PRMT R170, RZ, 0x7610, R170 ;  /* 0x00007610ffaa7816 */ /* 0x000fc600000000aa */
[----:B------:R-:W4:Y:S04]  /*1cfd0*/  LDL R141, [R1+0x1198] ;  /* 0x00119800018d7983 */ /* 0x000f280000100800 */
[----:B------:R-:W4:Y:S01]  /*1cfe0*/  LDL R140, [R1+0x1154] ;  /* 0x00115400018c7983 */ /* 0x000f220000100800 */
[----:B0-----:R-:W-:-:S03]  /*1cff0*/  @!P0 IMAD.MOV.U32 R161, RZ, RZ, R139 ;  /* 0x000000ffffa18224 */ /* 0x001fc600078e008b */
[----:B------:R-:W4:Y:S01]  /*1d000*/  LDL R139, [R1+0x1134] ;  /* 0x00113400018b7983 */ /* 0x000f220000100800 */
[----:B--2---:R-:W-:-:S03]  /*1d010*/  @!P0 IMAD.MOV.U32 R160, RZ, RZ, R36 ;  /* 0x000000ffffa08224 */ /* 0x004fc600078e0024 */
[----:B------:R-:W2:Y:S04]  /*1d020*/  LDL.LU R36, [R1+0x1178] ;  /* 0x0011780001247983 */ /* 0x000ea80000300800 */
[----:B------:R0:W2:Y:S02]  /*1d030*/  @!P0 LDG.E.U16 R171, desc[UR60][R160.64] ;  /* 0x0000003ca0ab8981 */ /* 0x0000a4000c1e1500 */
[----:B0-----:R-:W-:Y:S01]  /*1d040*/  @!P0 IMAD.MOV.U32 R161, RZ, RZ, R14 ;  /* 0x000000ffffa18224 */ /* 0x001fe200078e000e */
[----:B------:R-:W-:Y:S01]  /*1d050*/  PRMT R169, RZ, 0x7610, R169 ;  /* 0x00007610ffa97816 */ /* 0x000fe200000000a9 */
[----:B---3--:R-:W-:Y:S02]  /*1d060*/  @!P0 IMAD.MOV.U32 R160, RZ, RZ, R22 ;  /* 0x000000ffffa08224 */ /* 0x008fe400078e0016 */
[----:B------:R-:W3:Y:S04]  /*1d070*/  LDL.LU R22, [R1+0x1158] ;  /* 0x0011580001167983 */ /* 0x000ee80000300800 */
[----:B------:R0:W3:Y:S02]  /*1d080*/  @!P0 LDG.E.U16 R170, desc[UR60][R160.64] ;  /* 0x0000003ca0aa8981 */ /* 0x0000e4000c1e1500 */
[----:B0-----:R-:W-:-:S02]  /*1d090*/  @!P0 IMAD.MOV.U32 R160, RZ, RZ, R38 ;  /* 0x000000ffffa08224 */ /* 0x001fc400078e0026 */
[----:B------:R-:W3:Y:S01]  /*1d0a0*/  LDL.LU R38, [R1+0x1138] ;  /* 0x0011380001267983 */ /* 0x000ee20000300800 */
[----:B------:R-:W-:-:S05]  /*1d0b0*/  @!P0 IMAD.MOV.U32 R161, RZ, RZ, R39 ;  /* 0x000000ffffa18224 */ /* 0x000fca00078e0027 */
[----:B------:R4:W3:Y:S02]  /*1d0c0*/  @!P0 LDG.E.U16 R169, desc[UR60][R160.64] ;  /* 0x0000003ca0a98981 */ /* 0x0008e4000c1e1500 */
[----:B----4-:R-:W-:Y:S02]  /*1d0d0*/  @!P0 IMAD.MOV.U32 R160, RZ, RZ, R2 ;  /* 0x000000ffffa08224 */ /* 0x010fe400078e0002 */
[----:B------:R-:W-:Y:S01]  /*1d0e0*/  @!P0 IMAD.MOV.U32 R161, RZ, RZ, R21 ;  /* 0x000000ffffa18224 */ /* 0x000fe200078e0015 */
[----:B------:R-:W4:Y:S04]  /*1d0f0*/  LDL R2, [R1+0x1118] ;  /* 0x0011180001027983 */ /* 0x000f280000100800 */
[----:B------:R-:W4:Y:S04]  /*1d100*/  LDL R21, [R1+0x1114] ;  /* 0x0011140001157983 */ /* 0x000f280000100800 */
[----:B------:R-:W-:Y:S04]  /*1d110*/  STL [R1+0x1d14], R11 ;  /* 0x001d140b01007387 */ /* 0x000fe80000100800 */
[----:B------:R-:W-:Y:S04]  /*1d120*/  STL.64 [R1+0x1fc0], R46 ;  /* 0x001fc02e01007387 */ /* 0x000fe80000100a00 */
[----:B------:R-:W-:Y:S04]  /*1d130*/  STL.64 [R1+0x1fb8], R44 ;  /* 0x001fb82c01007387 */ /* 0x000fe80000100a00 */
[----:B------:R-:W-:Y:S04]  /*1d140*/  STL.64 [R1+0x1fb0], R42 ;  /* 0x001fb02a01007387 */ /* 0x000fe80000100a00 */
[----:B------:R-:W-:Y:S01]  /*1d150*/  STL.64 [R1+0x1fa8], R40 ;  /* 0x001fa82801007387 */ /* 0x000fe20000100a00 */
[----:B------:R-:W-:-:S02]  /*1d160*/  PRMT R168, RZ, 0x7610, R168 ;  /* 0x00007610ffa87816 */ /* 0x000fc400000000a8 */
[----:B------:R-:W-:-:S04]  /*1d170*/  PRMT R167, RZ, 0x7610, R167 ;  /* 0x00007610ffa77816 */ /* 0x000fc800000000a7 */
[----:B------:R0:W4:Y:S01]  /*1d180*/  @!P0 LDG.E.U16 R168, desc[UR60][R160.64] ;  /* 0x0000003ca0a88981 */ /* 0x000122000c1e1500 */
[----:B------:R-:W-:Y:S01]  /*1d190*/  PRMT R166, RZ, 0x7610, R166 ;  /* 0x00007610ffa67816 */ /* 0x000fe200000000a6 */
[----:B0-----:R-:W-:Y:S02]  /*1d1a0*/  @!P0 IMAD.MOV.U32 R160, RZ, RZ, R141 ;  /* 0x000000ffffa08224 */ /* 0x001fe400078e008d */
[----:B------:R-:W-:-:S05]  /*1d1b0*/  @!P0 IMAD.MOV.U32 R161, RZ, RZ, R13 ;  /* 0x000000ffffa18224 */ /* 0x000fca00078e000d */
[----:B------:R2:W4:Y:S01]  /*1d1c0*/  @!P0 LDG.E.U16 R167, desc[UR60][R160.64] ;  /* 0x0000003ca0a78981 */ /* 0x000522000c1e1500 */
[----:B------:R-:W-:Y:S01]  /*1d1d0*/  PRMT R165, RZ, 0x7610, R165 ;  /* 0x00007610ffa57816 */ /* 0x000fe200000000a5 */
[----:B--2---:R-:W-:Y:S02]  /*1d1e0*/  @!P0 IMAD.MOV.U32 R160, RZ, RZ, R36 ;  /* 0x000000ffffa08224 */ /* 0x004fe400078e0024 */
[----:B------:R-:W-:-:S05]  /*1d1f0*/  @!P0 IMAD.MOV.U32 R161, RZ, RZ, R11 ;  /* 0x000000ffffa18224 */ /* 0x000fca00078e000b */
[----:B------:R0:W2:Y:S04]  /*1d200*/  @!P0 LDG.E.U16 R166, desc[UR60][R160.64] ;  /* 0x0000003ca0a68981 */ /* 0x0000a8000c1e1500 */
[----:B------:R-:W-:Y:S01]  /*1d210*/  STS.U16 [R8+0xb00], R138 ;  /* 0x000b008a08007388 */ /* 0x000fe20000000400 */
[----:B0-----:R-:W-:-:S03]  /*1d220*/  @!P0 IMAD.MOV.U32 R161, RZ, RZ, R140 ;  /* 0x000000ffffa18224 */ /* 0x001fc600078e008c */
        /* <DEDUP_REMOVED lines=44> */
[----:B---3--:R-:W-:Y:S04]  /*1d4f0*/  STL.64 [R1+0x1fa0], R38 ;  /* 0x001fa02601007387 */ /* 0x008fe80000100a00 */
        /* <DEDUP_REMOVED lines=11> */
[----:B------:R0:W-:Y:S04]  /*1d5b0*/  STL.64 [R1+0x1f68], R24 ;  /* 0x001f681801007387 */ /* 0x0001e80000100a00 */
        /* <DEDUP_REMOVED lines=8> */
[----:B------:R-:W-:Y:S01]  /*1d640*/  STL [R1+0x1d20], R6 ;  /* 0x001d200601007387 */ /* 0x000fe20000100800 */
[----:B------:R-:W-:-:S03]  /*1d650*/  @!P0 IMAD.MOV.U32 R160, RZ, RZ, R22 ;  /* 0x000000ffffa08224 */ /* 0x000fc600078e0016 */
[----:B------:R-:W-:Y:S04]  /*1d660*/  STL [R1+0x1d24], R5 ;  /* 0x001d240501007387 */ /* 0x000fe80000100800 */
[----:B------:R-:W-:Y:S04]  /*1d670*/  STL [R1+0x1d28], R4 ;  /* 0x001d280401007387 */ /* 0x000fe80000100800 */
[----:B------:R-:W-:Y:S04]  /*1d680*/  STL [R1+0x1d2c], R3 ;  /* 0x001d2c0301007387 */ /* 0x000fe80000100800 */
[----:B0-----:R-:W3:Y:S04]  /*1d690*/  LDL.LU.64 R24, [R1+0xa00] ;  /* 0x000a000001187983 */ /* 0x001ee80000300a00 */
[----:B------:R-:W2:Y:S04]  /*1d6a0*/  LDL.LU.64 R26, [R1+0xa08] ;  /* 0x000a0800011a7983 */ /* 0x000ea80000300a00 */
[----:B------:R-:W3:Y:S04]  /*1d6b0*/  LDL.LU.64 R28, [R1+0xa10] ;  /* 0x000a1000011c7983 */ /* 0x000ee80000300a00 */
[----:B------:R-:W2:Y:S04]  /*1d6c0*/  LDL.LU.64 R30, [R1+0xa18] ;  /* 0x000a1800011e7983 */ /* 0x000ea80000300a00 */
[----:B------:R-:W3:Y:S04]  /*1d6d0*/  LDL.LU.64 R32, [R1+0xa20] ;  /* 0x000a200001207983 */ /* 0x000ee80000300a00 */
[----:B------:R0:W2:Y:S04]  /*1d6e0*/  @!P0 LDG.E.U16 R165, desc[UR60][R160.64] ;  /* 0x0000003ca0a58981 */ /* 0x0000a8000c1e1500 */
[----:B------:R-:W3:Y:S04]  /*1d6f0*/  LDL.LU.64 R34, [R1+0xa28] ;  /* 0x000a280001227983 */ /* 0x000ee80000300a00 */
[----:B------:R-:W2:Y:S01]  /*1d700*/  LDL.LU.64 R36, [R1+0xa30] ;  /* 0x000a300001247983 */ /* 0x000ea20000300a00 */
        /* <DEDUP_REMOVED lines=12> */
[----:B------:R-:W3:Y:S04]  /*1d7d0*/  LDL.LU.64 R38, [R1+0xa38] ;  /* 0x000a380001267983 */ /* 0x000ee80000300a00 */
        /* <DEDUP_REMOVED lines=32> */
[----:B------:R-:W2:Y:S04]  /*1d9e0*/  LDL.LU.64 R40, [R1+0xa40] ;  /* 0x000a400001287983 */ /* 0x000ea80000300a00 */
        /* <DEDUP_REMOVED lines=66> */
[----:B------:R0:W-:Y:S04]  /*1de10*/  STS.U16 [R3+0x17f00], R48 ;  /* 0x017f003003007388 */ /* 0x0001e80000000400 */
[----:B------:R-:W3:Y:S04]  /*1de20*/  LDL.LU.64 R46, [R1+0xa58] ;  /* 0x000a5800012e7983 */ /* 0x000ee80000300a00 */
[----:B0-----:R-:W2:Y:S04]  /*1de30*/  LDL.LU.64 R48, [R1+0xa60] ;  /* 0x000a600001307983 */ /* 0x001ea80000300a00 */
[----:B------:R-:W3:Y:S04]  /*1de40*/  LDL.LU.64 R50, [R1+0xa68] ;  /* 0x000a680001327983 */ /* 0x000ee80000300a00 */
[----:B------:R-:W2:Y:S04]  /*1de50*/  LDL.LU.64 R52, [R1+0xa70] ;  /* 0x000a700001347983 */ /* 0x000ea80000300a00 */
        /* <DEDUP_REMOVED lines=38> */
[----:B------:R-:W3:Y:S01]  /*1e0c0*/  LDL.LU.64 R130, [R1+0xba8] ;  /* 0x000ba80001827983 */ /* 0x000ee20000300a00 */
[----:B------:R-:W-:Y:S01]  /*1e0d0*/  PRMT R164, RZ, 0x7610, R164 ;  /* 0x00007610ffa47816 */ /* 0x000fe200000000a4 */
[----:B------:R-:W-:Y:S01]  /*1e0e0*/  @!P0 IMAD.MOV.U32 R161, RZ, RZ, R139 ;  /* 0x000000ffffa18224 */ /* 0x000fe200078e008b */
[----:B------:R-:W-:-:S04]  /*1e0f0*/  PRMT R163, RZ, 0x7610, R163 ;  /* 0x00007610ffa37816 */ /* 0x000fc800000000a3 */
[----:B------:R4:W2:Y:S01]  /*1e100*/  @!P0 LDG.E.U16 R164, desc[UR60][R160.64] ;  /* 0x0000003ca0a48981 */ /* 0x0008a2000c1e1500 */
[----:B------:R-:W-:Y:S01]  /*1e110*/  PRMT R162, RZ, 0x7610, R162 ;  /* 0x00007610ffa27816 */ /* 0x000fe200000000a2 */
[----:B----4-:R-:W-:Y:S02]  /*1e120*/  @!P0 IMAD.MOV.U32 R160, RZ, RZ, R2 ;  /* 0x000000ffffa08224 */ /* 0x010fe400078e0002 */
[----:B------:R-:W-:-:S05]  /*1e130*/  @!P0 IMAD.MOV.U32 R161, RZ, RZ, R21 ;  /* 0x000000ffffa18224 */ /* 0x000fca00078e0015 */
[----:B------:R0:W4:Y:S01]  /*1e140*/  @!P0 LDG.E.U16 R163, desc[UR60][R160.64] ;  /* 0x0000003ca0a38981 */ /* 0x000122000c1e1500 */
[----:B------:R-:W-:Y:S01]  /*1e150*/  PRMT R159, RZ, 0x7610, R159 ;  /* 0x00007610ff9f7816 */ /* 0x000fe2000000009f */
[----:B0-----:R-:W-:Y:S02]  /*1e160*/  @!P0 IMAD.MOV.U32 R160, RZ, RZ, R9 ;  /* 0x000000ffffa08224 */ /* 0x001fe400078e0009 */
[----:B------:R-:W-:-:S05]  /*1e170*/  @!P0 IMAD.MOV.U32 R161, RZ, RZ, R16 ;  /* 0x000000ffffa18224 */ /* 0x000fca00078e0010 */
[----:B------:R0:W4:Y:S01]  /*1e180*/  @!P0 LDG.E.U16 R162, desc[UR60][R160.64] ;  /* 0x0000003ca0a28981 */ /* 0x000122000c1e1500 */
[----:B------:R-:W-:Y:S01]  /*1e190*/  PRMT R23, RZ, 0x7610, R23 ;  /* 0x00007610ff177816 */ /* 0x000fe20000000017 */
[----:B0-----:R-:W-:Y:S02]  /*1e1a0*/  @!P0 IMAD.MOV.U32 R160, RZ, RZ, R17 ;  /* 0x000000ffffa08224 */ /* 0x001fe400078e0011 */
[----:B------:R-:W-:-:S05]  /*1e1b0*/  @!P0 IMAD.MOV.U32 R161, RZ, RZ, R10 ;  /* 0x000000ffffa18224 */ /* 0x000fca00078e000a */
[----:B------:R0:W4:Y:S02]  /*1e1c0*/  @!P0 LDG.E.U16 R159, desc[UR60][R160.64] ;  /* 0x0000003ca09f8981 */ /* 0x000124000c1e1500 */
[----:B0-----:R-:W-:Y:S02]  /*1e1d0*/  @!P0 IMAD.MOV.U32 R160, RZ, RZ, R12 ;  /* 0x000000ffffa08224 */ /* 0x001fe400078e000c */
[----:B------:R-:W-:-:S05]  /*1e1e0*/  @!P0 IMAD.MOV.U32 R161, RZ, RZ, R20 ;  /* 0x000000ffffa18224 */ /* 0x000fca00078e0014 */
[----:B------:R-:W4:Y:S01]  /*1e1f0*/  @!P0 LDG.E.U16 R23, desc[UR60][R160.64] ;  /* 0x0000003ca0178981 */ /* 0x000f22000c1e1500 */
[----:B------:R-:W0:Y:S01]  /*1e200*/  S2R R4, SR_CgaCtaId ;  /* 0x0000000000047919 */ /* 0x000e220000008800 */
[----:B------:R-:W-:Y:S01]  /*1e210*/  IMAD.SHL.U32 R15, R15, 0x40, RZ ;  /* 0x000000400f0f7824 */ /* 0x000fe200078e00ff */
[----:B------:R-:W-:-:S03]  /*1e220*/  MOV R2, 0x400 ;  /* 0x0000040000027802 */ /* 0x000fc60000000f00 */
[----:B------:R-:W-:Y:S01]  /*1e230*/  IMAD.SHL.U32 R15, R15, 0x2, RZ ;  /* 0x000000020f0f7824 */ /* 0x000fe200078e00ff */
[----:B0-----:R-:W-:Y:S01]  /*1e240*/  LEA R2, R4, R2, 0x18 ;  /* 0x0000000204027211 */ /* 0x001fe200078ec0ff */
[----:B---3--:R-:W-:Y:S04]  /*1e250*/  STL.64 [R1+0x2568], R130 ;  /* 0x0025688201007387 */ /* 0x008fe80000100a00 */
[----:B--2---:R-:W-:Y:S04]  /*1e260*/  STL.64 [R1+0x2560], R128 ;  /* 0x0025608001007387 */ /* 0x004fe80000100a00 */
        /* <DEDUP_REMOVED lines=54> */
[----:B------:R-:W-:Y:S04]  /*1e5d0*/  STL.64 [R1+0x23a8], R14 ;  /* 0x0023a80e01007387 */ /* 0x000fe80000100a00 */
[----:B------:R0:W-:Y:S04]  /*1e5e0*/  STL [R1+0x23a0], R13 ;  /* 0x0023a00d01007387 */ /* 0x0001e80000100800 */
[----:B------:R-:W2:Y:S04]  /*1e5f0*/  LDL.LU.64 R4, [R1+0xc00] ;  /* 0x000c000001047983 */ /* 0x000ea80000300a00 */
[----:B------:R-:W2:Y:S04]  /*1e600*/  LDL.LU.64 R6, [R1+0xc08] ;  /* 0x000c080001067983 */ /* 0x000ea80000300a00 */
[----:B------:R-:W2:Y:S04]  /*1e610*/  LDL.LU.64 R8, [R1+0xc10] ;  /* 0x000c100001087983 */ /* 0x000ea80000300a00 */
[----:B------:R-:W2:Y:S04]  /*1e620*/  LDL.LU.64 R10, [R1+0xc18] ;  /* 0x000c1800010a7983 */ /* 0x000ea80000300a00 */
[----:B0-----:R-:W2:Y:S04]  /*1e630*/  LDL.LU.64 R12, [R1+0xc20] ;  /* 0x000c2000010c7983 */ /* 0x001ea80000300a00 */
[----:B------:R-:W2:Y:S04]  /*1e640*/  LDL.LU.64 R14, [R1+0xc28] ;  /* 0x000c2800010e7983 */ /* 0x000ea80000300a00 */
[----:B------:R-:W2:Y:S04]  /*1e650*/  LDL.LU.64 R16, [R1+0xc30] ;  /* 0x000c300001107983 */ /* 0x000ea80000300a00 */
[----:B------:R-:W2:Y:S04]  /*1e660*/  LDL.LU.64 R18, [R1+0xc38] ;  /* 0x000c380001127983 */ /* 0x000ea80000300a00 */
[----:B----4-:R0:W-:Y:S04]  /*1e670*/  STS.U16 [R3+0x17b00], R23 ;  /* 0x017b001703007388 */ /* 0x0101e80000000400 */
[----:B------:R-:W2:Y:S04]  /*1e680*/  LDL.LU.64 R20, [R1+0xc40] ;  /* 0x000c400001147983 */ /* 0x000ea80000300a00 */
[----:B0-----:R-:W2:Y:S04]  /*1e690*/  LDL.LU.64 R22, [R1+0xc48] ;  /* 0x000c480001167983 */ /* 0x001ea80000300a00 */
[----:B------:R-:W2:Y:S04]  /*1e6a0*/  LDL.LU.64 R24, [R1+0xc50] ;  /* 0x000c500001187983 */ /* 0x000ea80000300a00 */
        /* <DEDUP_REMOVED lines=82> */
[----:B------:R-:W-:Y:S01]  /*1ebd0*/  STS.U16 [R3+0x17700], R159 ;  /* 0x0177009f03007388 */ /* 0x000fe20000000400 */
[----:B------:R0:W-:Y:S06]  /*1ebe0*/  MEMBAR.ALL.CTA ;  /* 0x0000000000007992 */ /* 0x0001ec0000008000 */
[----:B0-----:R-:W0:Y:S01]  /*1ebf0*/  FENCE.VIEW.ASYNC.S ;  /* 0x00000000000073c6 */ /* 0x001e220000000000 */
[----:B------:R-:W-:Y:S01]  /*1ec00*/  SHF.R.U32.HI R2, RZ, 0x4, R2 ;  /* 0x00000004ff027819 */ /* 0x000fe20000011602 */
[----:B------:R-:W-:-:S02]  /*1ec10*/  UMOV UR17, 0x40000040 ;  /* 0x4000004000117882 */ /* 0x000fc40000000000 */
[----:B------:R-:W3:Y:S01]  /*1ec20*/  LDL.LU.64 R132, [R1+0xbb0] ;  /* 0x000bb00001847983 */ /* 0x000ee20000300a00 */
[----:B------:R-:W-:-:S03]  /*1ec30*/  SGXT.U32 R2, R2, 0xe ;  /* 0x0000000e0202781a */ /* 0x000fc60000000000 */
[----:B------:R-:W3:Y:S01]  /*1ec40*/  LDL.LU.64 R134, [R1+0xbb8] ;  /* 0x000bb80001867983 */ /* 0x000ee20000300a00 */
[----:B0-----:R-:W-:Y:S01]  /*1ec50*/  BAR.SYNC.DEFER_BLOCKING 0x0 ;  /* 0x0000000000007b1d */ /* 0x001fe20000010000 */
[----:B------:R-:W-:-:S05]  /*1ec60*/  R2UR UR16, R2 ;  /* 0x00000000021072ca */ /* 0x000fca00000e0000 */
[----:B------:R-:W3:Y:S04]  /*1ec70*/  LDL.LU.64 R136, [R1+0xbc0] ;  /* 0x000bc00001887983 */ /* 0x000ee80000300a00 */
[----:B------:R-:W3:Y:S04]  /*1ec80*/  LDL.LU.64 R138, [R1+0xbc8] ;  /* 0x000bc800018a7983 */ /* 0x000ee80000300a00 */
[----:B------:R-:W3:Y:S04]  /*1ec90*/  LDL.LU.64 R140, [R1+0xbd0] ;  /* 0x000bd000018c7983 */ /* 0x000ee80000300a00 */
[----:B------:R-:W3:Y:S04]  /*1eca0*/  LDL.LU.64 R142, [R1+0xbd8] ;  /* 0x000bd800018e7983 */ /* 0x000ee80000300a00 */
[----:B------:R-:W3:Y:S04]  /*1ecb0*/  LDL.LU.64 R144, [R1+0xbe0] ;  /* 0x000be00001907983 */ /* 0x000ee80000300a00 */
[----:B------:R-:W3:Y:S04]  /*1ecc0*/  LDL.LU.64 R146, [R1+0xbe8] ;  /* 0x000be80001927983 */ /* 0x000ee80000300a00 */
[----:B------:R-:W3:Y:S04]  /*1ecd0*/  LDL.LU.64 R148, [R1+0xbf0] ;  /* 0x000bf00001947983 */ /* 0x000ee80000300a00 */
[----:B------:R-:W3:Y:S01]  /*1ece0*/  LDL.LU.64 R150, [R1+0xbf8] ;  /* 0x000bf80001967983 */ /* 0x000ee20000300a00 */
[----:B--2---:R-:W-:-:S06]  /*1ecf0*/  WARPGROUP.ARRIVE ;  /* 0x00000000000079c5 */ /* 0x004fcc0000000000 */
[----:B------:R-:W-:Y:S03]  /*1ed00*/  HGMMA.64x256x16.F32.BF16 R4, gdesc[UR16].tnspA, R4, gsb0 ;  /* 0x23e00000100479f0 */ /* 0x000fe60008001804 */
[----:B------:R-:W-:Y:S02]  /*1ed10*/  WARPGROUP.DEPBAR.LE gsb0, 0x0 ;  /* 0x00008000000079c5 */ /* 0x000fe40000010000 */
[----:B------:R-:W-:-:S15]  /*1ed20*/  WARPGROUP.ARRIVE ;  /* 0x00000000000079c5 */ /* 0x000fde0000000000 */
[----:B------:R-:W-:-:S08]  /*1ed30*/  NOP ;  /* 0x0000000000007918 */ /* 0x000fd00000000000 */
        /* <DEDUP_REMOVED lines=74> */
[----:B0-----:R-:W3:Y:S04]  /*1f1e0*/  LDL.LU.64 R130, [R1+0x2568] ;  /* 0x0025680001827983 */ /* 0x001ee80000300a00 */
[----:B------:R-:W3:Y:S04]  /*1f1f0*/  LDL.LU.64 R128, [R1+0x2560] ;  /* 0x0025600001807983 */ /* 0x000ee80000300a00 */
        /* <DEDUP_REMOVED lines=28> */
[----:B------:R-:W-:-:S03]  /*1f3c0*/  IMAD.MOV.U32 R245, RZ, RZ, R62 ;  /* 0x000000fffff57224 */ /* 0x000fc600078e003e */
        /* <DEDUP_REMOVED lines=11> */
[----:B------:R-:W-:Y:S02]  /*1f480*/  IMAD.MOV.U32 R213, RZ, RZ, R55 ;  /* 0x000000ffffd57224 */ /* 0x000fe400078e0037 */
[----:B------:R-:W-:Y:S01]  /*1f490*/  IMAD.MOV.U32 R189, RZ, RZ, R54 ;  /* 0x000000ffffbd7224 */ /* 0x000fe200078e0036 */
[----:B------:R-:W3:Y:S01]  /*1f4a0*/  LDL.LU.64 R58, [R1+0x2448] ;  /* 0x00244800013a7983 */ /* 0x000ee20000300a00 */
[----:B------:R-:W-:Y:S02]  /*1f4b0*/  IMAD.MOV.U32 R212, RZ, RZ, R53 ;  /* 0x000000ffffd47224 */ /* 0x000fe400078e0035 */
[----:B------:R-:W-:Y:S01]  /*1f4c0*/  IMAD.MOV.U32 R188, RZ, RZ, R52 ;  /* 0x000000ffffbc7224 */ /* 0x000fe200078e0034 */
[----:B------:R-:W3:Y:S01]  /*1f4d0*/  LDL.LU.64 R56, [R1+0x2440] ;  /* 0x0024400001387983 */ /* 0x000ee20000300a00 */
[----:B------:R-:W-:-:S03]  /*1f4e0*/  IMAD.MOV.U32 R185, RZ, RZ, R51 ;  /* 0x000000ffffb97224 */ /* 0x000fc600078e0033 */
[----:B------:R-:W3:Y:S01]  /*1f4f0*/  LDL.LU.64 R54, [R1+0x2438] ;  /* 0x0024380001367983 */ /* 0x000ee20000300a00 */
[----:B------:R-:W-:-:S03]  /*1f500*/  IMAD.MOV.U32 R184, RZ, RZ, R49 ;  /* 0x000000ffffb87224 */ /* 0x000fc600078e0031 */
        /* <DEDUP_REMOVED lines=15> */
[----:B------:R-:W-:Y:S01]  /*1f600*/  UIADD3.64 UR52, UR4, 0x180, URZ ;  /* 0x0000018004347897 */ /* 0x000fe2000fffe03f */
[----:B------:R-:W-:Y:S01]  /*1f610*/  UMOV UR54, UR18 ;  /* 0x0000001200367c82 */ /* 0x000fe20008000000 */
[----:B------:R-:W-:Y:S01]  /*1f620*/  UMOV UR55, UR19 ;  /* 0x0000001300377c82 */ /* 0x000fe20008000000 */
[----:B------:R-:W-:Y:S01]  /*1f630*/  UIADD3.64 UR48, UR4, 0x200, URZ ;  /* 0x0000020004307897 */ /* 0x000fe2000fffe03f */
[----:B------:R-:W2:Y:S01]  /*1f640*/  LDL.LU R22, [R1+0x23b8] ;  /* 0x0023b80001167983 */ /* 0x000ea20000300800 */
[----:B------:R-:W-:Y:S01]  /*1f650*/  UMOV UR50, UR6 ;  /* 0x0000000600327c82 */ /* 0x000fe20008000000 */
[----:B------:R-:W-:Y:S01]  /*1f660*/  UMOV UR51, UR7 ;  /* 0x0000000700337c82 */ /* 0x000fe20008000000 */
[----:B------:R-:W-:Y:S01]  /*1f670*/  IMAD.MOV.U32 R169, RZ, RZ, R14 ;  /* 0x000000ffffa97224 */ /* 0x000fe200078e000e */
[----:B------:R-:W4:Y:S04]  /*1f680*/  LDL.LU.64 R18, [R1+0x23b0] ;  /* 0x0023b00001127983 */ /* 0x000f280000300a00 */
[----:B------:R-:W4:Y:S04]  /*1f690*/  LDL.LU.64 R14, [R1+0x23a8] ;  /* 0x0023a800010e7983 */ /* 0x000f280000300a00 */
[----:B------:R-:W4:Y:S01]  /*1f6a0*/  LDL.LU R13, [R1+0x23a0] ;  /* 0x0023a000010d7983 */ /* 0x000f220000300800 */
[----:B---3--:R-:W-:-:S06]  /*1f6b0*/  WARPGROUP.ARRIVE ;  /* 0x00000000000079c5 */ /* 0x008fcc0000000000 */
[----:B------:R-:W-:Y:S01]  /*1f6c0*/  HGMMA.64x256x16.F32.BF16 R24, gdesc[UR52].tnspA, R24, gsb0 ;  /* 0x23e00000341879f0 */ /* 0x000fe20008001818 */
[----:B------:R-:W-:Y:S01]  /*1f6d0*/  UIADD3.64 UR52, UR4, 0x280, URZ ;  /* 0x0000028004347897 */ /* 0x000fe2000fffe03f */
[----:B------:R-:W-:Y:S01]  /*1f6e0*/  UMOV UR54, UR10 ;  /* 0x0000000a00367c82 */ /* 0x000fe20008000000 */
[----:B------:R-:W-:Y:S01]  /*1f6f0*/  UMOV UR55, UR11 ;  /* 0x0000000b00377c82 */ /* 0x000fe20008000000 */
[----:B------:R-:W-:Y:S02]  /*1f700*/  WARPGROUP.DEPBAR.LE gsb0, 0x0 ;  /* 0x00008000000079c5 */ /* 0x000fe40000010000 */
[----:B------:R-:W-:-:S15]  /*1f710*/  WARPGROUP.ARRIVE ;  /* 0x00000000000079c5 */ /* 0x000fde0000000000 */
[----:B------:R-:W-:-:S07]  /*1f720*/  NOP ;  /* 0x0000000000007918 */ /* 0x000fce0000000000 */
        /* <DEDUP_REMOVED lines=8> */
[----:B------:R-:W-:Y:S04]  /*1f7b0*/  STL [R1+0x1d48], R213 ;  /* 0x001d48d501007387 */ /* 0x000fe80000100800 */
[----:B------:R-:W-:Y:S04]  /*1f7c0*/  STL [R1+0x1d44], R216 ;  /* 0x001d44d801007387 */ /* 0x000fe80000100800 */
[----:B------:R-:W-:Y:S04]  /*1f7d0*/  STL [R1+0x1d40], R217 ;  /* 0x001d40d901007387 */ /* 0x000fe80000100800 */
[----:B------:R-:W-:Y:S04]  /*1f7e0*/  STL [R1+0x1d3c], R232 ;  /* 0x001d3ce801007387 */ /* 0x000fe80000100800 */
[----:B------:R-:W-:Y:S04]  /*1f7f0*/  STL [R1+0x1d38], R233 ;  /* 0x001d38e901007387 */ /* 0x000fe80000100800 */
[----:B------:R-:W-:Y:S04]  /*1f800*/  STL [R1+0x1d34], R244 ;  /* 0x001d34f401007387 */ /* 0x000fe80000100800 */
[----:B------:R-:W-:Y:S01]  /*1f810*/  STL [R1+0x1d30], R245 ;  /* 0x001d30f501007387 */ /* 0x000fe20000100800 */
[----:B------:R-:W-:-:S02]  /*1f820*/  WARPGROUP.DEPBAR.LE gsb0, 0x0 ;  /* 0x00008000000079c5 */ /* 0x000fc40000010000 */
[----:B------:R-:W-:-:S06]  /*1f830*/  WARPGROUP.ARRIVE ;  /* 0x00000000000079c5 */ /* 0x000fcc0000000000 */
[----:B------:R-:W-:Y:S03]  /*1f840*/  HGMMA.64x256x16.F32.BF16 R24, gdesc[UR48].tnspA, R24, gsb0 ;  /* 0x23e00000301879f0 */ /* 0x000fe60008001818 */
[----:B------:R-:W-:Y:S02]  /*1f850*/  WARPGROUP.DEPBAR.LE gsb0, 0x0 ;  /* 0x00008000000079c5 */ /* 0x000fe40000010000 */
[----:B------:R0:W-:Y:S04]  /*1f860*/  STL.64 [R1+0xa00], R24 ;  /* 0x000a001801007387 */ /* 0x0001e80000100a00 */
        /* <DEDUP_REMOVED lines=53> */
[----:B------:R-:W-:Y:S04]  /*1fbc0*/  STL.64 [R1+0xbb0], R132 ;  /* 0x000bb08401007387 */ /* 0x000fe80000100a00 */
[----:B------:R-:W-:Y:S04]  /*1fbd0*/  STL.64 [R1+0xbb8], R134 ;  /* 0x000bb88601007387 */ /* 0x000fe80000100a00 */
[----:B------:R-:W-:Y:S04]  /*1fbe0*/  STL.64 [R1+0xbc0], R136 ;  /* 0x000bc08801007387 */ /* 0x000fe80000100a00 */
[----:B------:R-:W-:Y:S04]  /*1fbf0*/  STL.64 [R1+0xbc8], R138 ;  /* 0x000bc88a01007387 */ /* 0x000fe80000100a00 */
[----:B------:R-:W-:Y:S04]  /*1fc00*/  STL.64 [R1+0xbd0], R140 ;  /* 0x000bd08c01007387 */ /* 0x000fe80000100a00 */
[----:B------:R-:W-:Y:S01]  /*1fc10*/  STL.64 [R1+0xbd8], R142 ;  /* 0x000bd88e01007387 */ /* 0x000fe20000100a00 */
[----:B------:R-:W-:-:S03]  /*1fc20*/  IMAD.MOV.U32 R202, RZ, RZ, R25 ;  /* 0x000000ffffca7224 */ /* 0x000fc600078e0019 */
[----:B------:R-:W-:Y:S01]  /*1fc30*/  STL.64 [R1+0xbe0], R144 ;  /* 0x000be09001007387 */ /* 0x000fe20000100a00 */
[----:B------:R-:W-:-:S03]  /*1fc40*/  IMAD.MOV.U32 R226, RZ, RZ, R24 ;  /* 0x000000ffffe27224 */ /* 0x000fc600078e0018 */
[----:B------:R-:W-:Y:S01]  /*1fc50*/  STL.64 [R1+0xbe8], R146 ;  /* 0x000be89201007387 */ /* 0x000fe20000100a00 */
[----:B------:R-:W-:-:S03]  /*1fc60*/  IMAD.MOV.U32 R203, RZ, RZ, R27 ;  /* 0x000000ffffcb7224 */ /* 0x000fc600078e001b */
[----:B------:R-:W-:Y:S01]  /*1fc70*/  STL.64 [R1+0xbf0], R148 ;  /* 0x000bf09401007387 */ /* 0x000fe20000100a00 */
[----:B------:R-:W-:-:S03]  /*1fc80*/  IMAD.MOV.U32 R227, RZ, RZ, R26 ;  /* 0x000000ffffe37224 */ /* 0x000fc600078e001a */
[----:B------:R-:W-:Y:S01]  /*1fc90*/  STL.64 [R1+0xbf8], R150 ;  /* 0x000bf89601007387 */ /* 0x000fe20000100a00 */
[----:B------:R-:W-:Y:S02]  /*1fca0*/  IMAD.MOV.U32 R178, RZ, RZ, R29 ;  /* 0x000000ffffb27224 */ /* 0x000fe400078e001d */
[----:B------:R-:W-:Y:S01]  /*1fcb0*/  IMAD.MOV.U32 R194, RZ, RZ, R28 ;  /* 0x000000ffffc27224 */ /* 0x000fe200078e001c */
[----:B0-----:R-:W4:Y:S01]  /*1fcc0*/  LDL.LU.64 R24, [R1+0x600] ;  /* 0x0006000001187983 */ /* 0x001f220000300a00 */
[----:B------:R-:W-:Y:S02]  /*1fcd0*/  IMAD.MOV.U32 R179, RZ, RZ, R31 ;  /* 0x000000ffffb37224 */ /* 0x000fe400078e001f */
[----:B------:R-:W-:Y:S01]  /*1fce0*/  IMAD.MOV.U32 R195, RZ, RZ, R30 ;  /* 0x000000ffffc37224 */ /* 0x000fe200078e001e */
[----:B-1----:R-:W4:Y:S01]  /*1fcf0*/  LDL.LU.64 R26, [R1+0x608] ;  /* 0x00060800011a7983 */ /* 0x002f220000300a00 */
[----:B------:R-:W-:-:S03]  /*1fd00*/  IMAD.MOV.U32 R170, RZ, RZ, R32 ;  /* 0x000000ffffaa7224 */ /* 0x000fc600078e0020 */
[----:B---3--:R-:W3:Y:S01]  /*1fd10*/  LDL.LU.64 R28, [R1+0x610] ;  /* 0x00061000011c7983 */ /* 0x008ee20000300a00 */
[----:B------:R-:W-:-:S03]  /*1fd20*/  IMAD.MOV.U32 R171, RZ, RZ, R34 ;  /* 0x000000ffffab7224 */ /* 0x000fc600078e0022 */
[----:B--2---:R-:W2:Y:S04]  /*1fd30*/  LDL.LU.64 R30, [R1+0x618] ;  /* 0x00061800011e7983 */ /* 0x004ea80000300a00 */
[----:B----4-:R-:W4:Y:S04]  /*1fd40*/  LDL.LU.64 R32, [R1+0x620] ;  /* 0x0006200001207983 */ /* 0x010f280000300a00 */
[----:B------:R-:W3:Y:S04]  /*1fd50*/  LDL.LU.64 R34, [R1+0x628] ;  /* 0x0006280001227983 */ /* 0x000ee80000300a00 */
[----:B------:R-:W2:Y:S04]  /*1fd60*/  LDL.LU.64 R36, [R1+0x630] ;  /* 0x0006300001247983 */ /* 0x000ea80000300a00 */
[----:B------:R-:W4:Y:S04]  /*1fd70*/  LDL.LU.64 R38, [R1+0x638] ;  /* 0x0006380001267983 */ /* 0x000f280000300a00 */
        /* <DEDUP_REMOVED lines=9> */
[----:B------:R-:W3:Y:S01]  /*1fe10*/  LDL.LU.64 R58, [R1+0x688] ;  /* 0x00068800013a7983 */ /* 0x000ee20000300a00 */
[----:B------:R-:W-:-:S03]  /*1fe20*/  IMAD.MOV.U32 R186, RZ, RZ, R69 ;  /* 0x000000ffffba7224 */ /* 0x000fc600078e0045 */
[----:B------:R-:W2:Y:S01]  /*1fe30*/  LDL.LU.64 R60, [R1+0x690] ;  /* 0x00069000013c7983 */ /* 0x000ea20000300a00 */
[----:B------:R-:W-:-:S03]  /*1fe40*/  IMAD.MOV.U32 R162, RZ, RZ, R68 ;  /* 0x000000ffffa27224 */ /* 0x000fc600078e0044 */
[----:B------:R-:W4:Y:S01]  /*1fe50*/  LDL.LU.64 R62, [R1+0x698] ;  /* 0x00069800013e7983 */ /* 0x000f220000300a00 */
[----:B------:R-:W-:-:S03]  /*1fe60*/  IMAD.MOV.U32 R187, RZ, RZ, R71 ;  /* 0x000000ffffbb7224 */ /* 0x000fc600078e0047 */
[----:B------:R-:W3:Y:S01]  /*1fe70*/  LDL.LU.64 R64, [R1+0x6a0] ;  /* 0x0006a00001407983 */ /* 0x000ee20000300a00 */
[----:B------:R-:W-:-:S03]  /*1fe80*/  IMAD.MOV.U32 R163, RZ, RZ, R70 ;  /* 0x000000ffffa37224 */ /* 0x000fc600078e0046 */
[----:B------:R-:W2:Y:S01]  /*1fe90*/  LDL.LU.64 R66, [R1+0x6a8] ;  /* 0x0006a80001427983 */ /* 0x000ea20000300a00 */
[----:B------:R-:W-:Y:S02]  /*1fea0*/  IMAD.MOV.U32 R214, RZ, RZ, R73 ;  /* 0x000000ffffd67224 */ /* 0x000fe400078e0049 */
[----:B------:R-:W-:Y:S01]  /*1feb0*/  IMAD.MOV.U32 R190, RZ, RZ, R72 ;  /* 0x000000ffffbe7224 */ /* 0x000fe200078e0048 */
[----:B------:R-:W4:Y:S01]  /*1fec0*/  LDL.LU.64 R68, [R1+0x6b0] ;  /* 0x0006b00001447983 */ /* 0x000f220000300a00 */
[----:B------:R-:W-:Y:S02]  /*1fed0*/  IMAD.MOV.U32 R215, RZ, RZ, R75 ;  /* 0x000000ffffd77224 */ /* 0x000fe400078e004b */
[----:B------:R-:W-:Y:S01]  /*1fee0*/  IMAD.MOV.U32 R191, RZ, RZ, R74 ;  /* 0x000000ffffbf7224 */ /* 0x000fe200078e004a */
[----:B------:R-:W3:Y:S01]  /*1fef0*/  LDL.LU.64 R70, [R1+0x6b8] ;  /* 0x0006b80001467983 */ /* 0x000ee20000300a00 */
[----:B------:R-:W-:Y:S02]  /*1ff00*/  IMAD.MOV.U32 R234, RZ, RZ, R77 ;  /* 0x000000ffffea7224 */ /* 0x000fe400078e004d */
[----:B------:R-:W-:Y:S01]  /*1ff10*/  IMAD.MOV.U32 R218, RZ, RZ, R76 ;  /* 0x000000ffffda7224 */ /* 0x000fe200078e004c */
[----:B------:R-:W2:Y:S01]  /*1ff20*/  LDL.LU.64 R72, [R1+0x6c0] ;  /* 0x0006c00001487983 */ /* 0x000ea20000300a00 */
[----:B------:R-:W-:-:S02]  /*1ff30*/  IMAD.MOV.U32 R235, RZ, RZ, R79 ;  /* 0x000000ffffeb7224 */ /* 0x000fc400078e004f */
[----:B------:R-:W-:Y:S01]  /*1ff40*/  IMAD.MOV.U32 R219, RZ, RZ, R78 ;  /* 0x000000ffffdb7224 */ /* 0x000fe200078e004e */
[----:B------:R-:W4:Y:S01]  /*1ff50*/  LDL.LU.64 R74, [R1+0x6c8] ;  /* 0x0006c800014a7983 */ /* 0x000f220000300a00 */
[----:B------:R-:W-:-:S03]  /*1ff60*/  IMAD.MOV.U32 R246, RZ, RZ, R80 ;  /* 0x000000fffff67224 */ /* 0x000fc600078e0050 */
[----:B------:R-:W3:Y:S01]  /*1ff70*/  LDL.LU.64 R76, [R1+0x6d0] ;  /* 0x0006d000014c7983 */ /* 0x000ee20000300a00 */
[----:B------:R-:W-:-:S03]  /*1ff80*/  IMAD.MOV.U32 R247, RZ, RZ, R82 ;  /* 0x000000fffff77224 */ /* 0x000fc600078e0052 */
        /* <DEDUP_REMOVED lines=27> */
[----:B------:R-:W-:-:S02]  /*20140*/  IMAD.MOV.U32 R200, RZ, RZ, R5 ;  /* 0x000000ffffc87224 */ /* 0x000fc400078e0005 */
[----:B------:R-:W-:Y:S02]  /*20150*/  IMAD.MOV.U32 R224, RZ, RZ, R4 ;  /* 0x000000ffffe07224 */ /* 0x000fe400078e0004 */
[----:B------:R-:W-:Y:S02]  /*20160*/  IMAD.MOV.U32 R201, RZ, RZ, R7 ;  /* 0x000000ffffc97224 */ /* 0x000fe400078e0007 */
[----:B------:R-:W-:Y:S02]  /*20170*/  IMAD.MOV.U32 R225, RZ, RZ, R6 ;  /* 0x000000ffffe17224 */ /* 0x000fe400078e0006 */
[----:B------:R-:W-:Y:S02]  /*20180*/  IMAD.MOV.U32 R176, RZ, RZ, R9 ;  /* 0x000000ffffb07224 */ /* 0x000fe400078e0009 */
[----:B------:R-:W-:Y:S02]  /*20190*/  IMAD.MOV.U32 R192, RZ, RZ, R8 ;  /* 0x000000ffffc07224 */ /* 0x000fe400078e0008 */
[----:B------:R-:W-:-:S02]  /*201a0*/  IMAD.MOV.U32 R177, RZ, RZ, R11 ;  /* 0x000000ffffb17224 */ /* 0x000fc400078e000b */
[----:B------:R-:W-:Y:S02]  /*201b0*/  IMAD.MOV.U32 R193, RZ, RZ, R10 ;  /* 0x000000ffffc17224 */ /* 0x000fe400078e000a */
[----:B------:R-:W-:Y:S01]  /*201c0*/  IMAD.MOV.U32 R168, RZ, RZ, R12 ;  /* 0x000000ffffa87224 */ /* 0x000fe200078e000c */
[----:B---3--:R-:W-:Y:S04]  /*201d0*/  STL.64 [R1+0x2398], R130 ;  /* 0x0023988201007387 */ /* 0x008fe80000100a00 */
[----:B----4-:R-:W-:Y:S04]  /*201e0*/  STL.64 [R1+0x2390], R128 ;  /* 0x0023908001007387 */ /* 0x010fe80000100a00 */
        /* <DEDUP_REMOVED lines=119> */
[----:B------:R-:W2:Y:S01]  /*20960*/  LDL.LU.64 R130, [R1+0x9f8] ;  /* 0x0009f80001827983 */ /* 0x000ea20000300a00 */
[----:B------:R-:W-:Y:S01]  /*20970*/  UIADD3.64 UR52, UR4, 0x380, URZ ;  /* 0x0000038004347897 */ /* 0x000fe2000fffe03f */
[----:B------:R-:W-:Y:S01]  /*20980*/  UMOV UR54, UR18 ;  /* 0x0000001200367c82 */ /* 0x000fe20008000000 */
[----:B------:R-:W-:Y:S01]  /*20990*/  UMOV UR55, UR19 ;  /* 0x0000001300377c82 */ /* 0x000fe20008000000 */
[----:B------:R-:W-:Y:S01]  /*209a0*/  UIADD3.64 UR48, UR4, 0x400, URZ ;  /* 0x0000040004307897 */ /* 0x000fe2000fffe03f */
[----:B------:R-:W3:Y:S01]  /*209b0*/  LDL.LU.64 R132, [R1+0x7b0] ;  /* 0x0007b00001847983 */ /* 0x000ee20000300a00 */
[----:B------:R-:W-:Y:S01]  /*209c0*/  UMOV UR50, UR6 ;  /* 0x0000000600327c82 */ /* 0x000fe20008000000 */
[----:B------:R-:W-:-:S02]  /*209d0*/  UMOV UR51, UR7 ;  /* 0x0000000700337c82 */ /* 0x000fc40008000000 */
        /* <DEDUP_REMOVED lines=154> */
[----:B------:R-:W-:-:S02]  /*21380*/  UMOV UR51, UR7 ;  /* 0x0000000700337c82 */ /* 0x000fc40008000000 */
        /* <DEDUP_REMOVED lines=88> */
[----:B------:R-:W3:Y:S01]  /*21910*/  LDL.LU.64 R154, [R1+0x21c8] ;  /* 0x0021c800019a7983 */ /* 0x000ee20000300a00 */
[----:B------:R-:W-:-:S03]  /*21920*/  IMAD.MOV.U32 R252, RZ, RZ, R25 ;  /* 0x000000fffffc7224 */ /* 0x000fc600078e0019 */
[----:B------:R-:W3:Y:S01]  /*21930*/  LDL.LU.64 R152, [R1+0x21c0] ;  /* 0x0021c00001987983 */ /* 0x000ee20000300a00 */
[----:B------:R-:W-:-:S03]  /*21940*/  IMAD.MOV.U32 R238, RZ, RZ, R24 ;  /* 0x000000ffffee7224 */ /* 0x000fc600078e0018 */
[----:B0-----:R-:W2:Y:S01]  /*21950*/  LDL.LU.64 R150, [R1+0x21b8] ;  /* 0x0021b80001967983 */ /* 0x001ea20000300a00 */
[----:B------:R-:W-:-:S03]  /*21960*/  IMAD.MOV.U32 R239, RZ, RZ, R26 ;  /* 0x000000ffffef7224 */ /* 0x000fc600078e001a */
[----:B------:R-:W4:Y:S04]  /*21970*/  LDL.LU.64 R148, [R1+0x21b0] ;  /* 0x0021b00001947983 */ /* 0x000f280000300a00 */
[----:B------:R-:W3:Y:S04]  /*21980*/  LDL.LU.64 R146, [R1+0x21a8] ;  /* 0x0021a80001927983 */ /* 0x000ee80000300a00 */
[----:B------:R-:W4:Y:S04]  /*21990*/  LDL.LU.64 R24, [R1+0x200] ;  /* 0x0002000001187983 */ /* 0x000f280000300a00 */
        /* <DEDUP_REMOVED lines=52> */
[----:B------:R-:W4:Y:S01]  /*21ce0*/  LDL.LU.64 R130, [R1+0x3a8] ;  /* 0x0003a80001827983 */ /* 0x000f220000300a00 */
[----:B------:R-:W-:-:S02]  /*21cf0*/  IMAD.MOV.U32 R250, RZ, RZ, R5 ;  /* 0x000000fffffa7224 */ /* 0x000fc400078e0005 */
[----:B------:R-:W-:Y:S02]  /*21d00*/  IMAD.MOV.U32 R236, RZ, RZ, R4 ;  /* 0x000000ffffec7224 */ /* 0x000fe400078e0004 */
[----:B------:R-:W-:Y:S02]  /*21d10*/  IMAD.MOV.U32 R251, RZ, RZ, R7 ;  /* 0x000000fffffb7224 */ /* 0x000fe400078e0007 */
[----:B------:R-:W-:Y:S02]  /*21d20*/  IMAD.MOV.U32 R237, RZ, RZ, R6 ;  /* 0x000000ffffed7224 */ /* 0x000fe400078e0006 */
[----:B--2---:R-:W-:Y:S02]  /*21d30*/  IMAD.MOV.U32 R16, RZ, RZ, R151 ;  /* 0x000000ffff107224 */ /* 0x004fe400078e0097 */
[----:B------:R-:W-:Y:S02]  /*21d40*/  IMAD.MOV.U32 R9, RZ, RZ, R150 ;  /* 0x000000ffff097224 */ /* 0x000fe400078e0096 */
[----:B---3--:R-:W-:-:S02]  /*21d50*/  IMAD.MOV.U32 R21, RZ, RZ, R147 ;  /* 0x000000ffff157224 */ /* 0x008fc400078e0093 */
[----:B----4-:R-:W-:Y:S01]  /*21d60*/  IMAD.MOV.U32 R11, RZ, RZ, R149 ;  /* 0x000000ffff0b7224 */ /* 0x010fe200078e0095 */
        /* <DEDUP_REMOVED lines=55> */
[----:B------:R-:W-:Y:S04]  /*220e0*/  STL [R1+0x1ff0], R21 ;  /* 0x001ff01501007387 */ /* 0x000fe80000100800 */
[----:B------:R-:W-:Y:S04]  /*220f0*/  STL.64 [R1+0x1fe8], R18 ;  /* 0x001fe81201007387 */ /* 0x000fe80000100a00 */
[----:B------:R-:W-:Y:S04]  /*22100*/  STL [R1+0x1fe0], R16 ;  /* 0x001fe01001007387 */ /* 0x000fe80000100800 */
[----:B------:R-:W-:Y:S04]  /*22110*/  STL.64 [R1+0x1fd8], R14 ;  /* 0x001fd80e01007387 */ /* 0x000fe80000100a00 */
[----:B------:R-:W-:Y:S04]  /*22120*/  STL [R1+0x1fd0], R13 ;  /* 0x001fd00d01007387 */ /* 0x000fe80000100800 */
[----:B------:R-:W-:Y:S04]  /*22130*/  STL [R1+0x1fcc], R11 ;  /* 0x001fcc0b01007387 */ /* 0x000fe80000100800 */
[----:B------:R0:W-:Y:S04]  /*22140*/  STL [R1+0x1fc8], R9 ;  /* 0x001fc80901007387 */ /* 0x0001e80000100800 */
        /* <DEDUP_REMOVED lines=213> */
[----:B------:R-:W-:Y:S02]  /*22ea0*/  IMAD.MOV.U32 R181, RZ, RZ, R51 ;  /* 0x000000ffffb57224 */ /* 0x000fe400078e0033 */
[----:B------:R-:W-:Y:S01]  /*22eb0*/  IMAD.MOV.U32 R165, RZ, RZ, R50 ;  /* 0x000000ffffa57224 */ /* 0x000fe200078e0032 */
[----:B------:R-:W3:Y:S01]  /*22ec0*/  LDL.LU.64 R54, [R1+0x2070] ;  /* 0x0020700001367983 */ /* 0x000ee20000300a00 */
[----:B------:R-:W-:-:S02]  /*22ed0*/  IMAD.MOV.U32 R180, RZ, RZ, R49 ;  /* 0x000000ffffb47224 */ /* 0x000fc400078e0031 */
[----:B------:R-:W-:Y:S01]  /*22ee0*/  IMAD.MOV.U32 R164, RZ, RZ, R48 ;  /* 0x000000ffffa47224 */ /* 0x000fe200078e0030 */
        /* <DEDUP_REMOVED lines=22> */
[----:B------:R-:W-:Y:S01]  /*23050*/  UMOV UR22, UR10 ;  /* 0x0000000a00167c82 */ /* 0x000fe20008000000 */
[----:B------:R-:W-:Y:S01]  /*23060*/  UMOV UR23, UR11 ;  /* 0x0000000b00177c82 */ /* 0x000fe20008000000 */
[----:B------:R-:W-:Y:S01]  /*23070*/  UMOV UR26, UR14 ;  /* 0x0000000e001a7c82 */ /* 0x000fe20008000000 */
[----:B------:R-:W-:Y:S01]  /*23080*/  UMOV UR27, UR15 ;  /* 0x0000000f001b7c82 */ /* 0x000fe20008000000 */
[----:B------:R-:W4:Y:S01]  /*23090*/  LDL.LU R21, [R1+0x1ff0] ;  /* 0x001ff00001157983 */ /* 0x000f220000300800 */
[----:B------:R-:W-:-:S03]  /*230a0*/  IMAD.MOV.U32 R173, RZ, RZ, R11 ;  /* 0x000000ffffad7224 */ /* 0x000fc600078e000b */
[----:B------:R-:W4:Y:S01]  /*230b0*/  LDL.LU.64 R18, [R1+0x1fe8] ;  /* 0x001fe80001127983 */ /* 0x000f220000300a00 */
[----:B------:R-:W-:-:S03]  /*230c0*/  IMAD.MOV.U32 R172, RZ, RZ, R9 ;  /* 0x000000ffffac7224 */ /* 0x000fc600078e0009 */
[----:B------:R-:W4:Y:S04]  /*230d0*/  LDL.LU R16, [R1+0x1fe0] ;  /* 0x001fe00001107983 */ /* 0x000f280000300800 */
[----:B------:R-:W4:Y:S04]  /*230e0*/  LDL.LU.64 R14, [R1+0x1fd8] ;  /* 0x001fd800010e7983 */ /* 0x000f280000300a00 */
[----:B------:R-:W4:Y:S04]  /*230f0*/  LDL.LU R13, [R1+0x1fd0] ;  /* 0x001fd000010d7983 */ /* 0x000f280000300800 */
[----:B------:R-:W2:Y:S04]  /*23100*/  LDL.LU R11, [R1+0x1fcc] ;  /* 0x001fcc00010b7983 */ /* 0x000ea80000300800 */
[----:B------:R-:W4:Y:S01]  /*23110*/  LDL.LU R9, [R1+0x1fc8] ;  /* 0x001fc80001097983 */ /* 0x000f220000300800 */
[----:B---3--:R-:W-:-:S06]  /*23120*/  WARPGROUP.ARRIVE ;  /* 0x00000000000079c5 */ /* 0x008fcc0000000000 */
        /* <DEDUP_REMOVED lines=78> */
[----:B0-----:R-:W3:Y:S04]  /*23610*/  LDL.LU.64 R46, [R1+0x1fc0] ;  /* 0x001fc000012e7983 */ /* 0x001ee80000300a00 */
        /* <DEDUP_REMOVED lines=14> */
[----:B------:R-:W3:Y:S04]  /*23700*/  LDL.LU.64 R28, [R1+0x1f78] ;  /* 0x001f7800011c7983 */ /* 0x000ee80000300a00 */
[----:B------:R-:W3:Y:S04]  /*23710*/  LDL.LU.64 R26, [R1+0x1f70] ;  /* 0x001f7000011a7983 */ /* 0x000ee80000300a00 */
[----:B------:R-:W3:Y:S01]  /*23720*/  LDL.LU.64 R24, [R1+0x1f68] ;  /* 0x001f680001187983 */ /* 0x000ee20000300a00 */
[----:B--2---:R-:W-:Y:S01]  /*23730*/  R2UR UR53, R11 ;  /* 0x000000000b3572ca */ /* 0x004fe200000e0000 */
[----:B------:R-:W-:Y:S01]  /*23740*/  IMAD.MOV.U32 R8, RZ, RZ, R22 ;  /* 0x000000ffff087224 */ /* 0x000fe200078e0016 */
[----:B----4-:R-:W-:Y:S01]  /*23750*/  R2UR UR49, R16 ;  /* 0x00000000103172ca */ /* 0x010fe200000e0000 */
[----:B------:R-:W-:-:S02]  /*23760*/  IMAD.MOV.U32 R240, RZ, RZ, R4 ;  /* 0x000000fffff07224 */ /* 0x000fc400078e0004 */
[----:B------:R-:W-:Y:S01]  /*23770*/  IMAD.MOV.U32 R161, RZ, RZ, R14 ;  /* 0x000000ffffa17224 */ /* 0x000fe200078e000e */
[----:B------:R-:W-:Y:S01]  /*23780*/  R2UR UR48, R9 ;  /* 0x00000000093072ca */ /* 0x000fe200000e0000 */
[----:B------:R-:W-:Y:S02]  /*23790*/  IMAD.MOV.U32 R16, RZ, RZ, R13 ;  /* 0x000000ffff107224 */ /* 0x000fe400078e000d */
[----:B------:R-:W-:Y:S01]  /*237a0*/  IMAD.MOV.U32 R242, RZ, RZ, R6 ;  /* 0x000000fffff27224 */ /* 0x000fe200078e0006 */
[----:B------:R-:W-:Y:S01]  /*237b0*/  R2UR UR56, R158 ;  /* 0x000000009e3872ca */ /* 0x000fe200000e0000 */
[----:B------:R-:W-:Y:S01]  /*237c0*/  IMAD.MOV.U32 R196, RZ, RZ, R5 ;  /* 0x000000ffffc47224 */ /* 0x000fe200078e0005 */
[----:B------:R-:W-:Y:S01]  /*237d0*/  R2UR UR52, R2 ;  /* 0x00000000023472ca */ /* 0x000fe200000e0000 */
[----:B------:R-:W-:Y:S01]  /*237e0*/  IMAD.MOV.U32 R197, RZ, RZ, R7 ;  /* 0x000000ffffc57224 */ /* 0x000fe200078e0007 */
[----:B------:R-:W-:Y:S01]  /*237f0*/  R2UR UR57, R21 ;  /* 0x00000000153972ca */ /* 0x000fe200000e0000 */
        /* <DEDUP_REMOVED lines=8> */
[----:B------:R-:W-:Y:S02]  /*23880*/  IMAD.MOV.U32 R230, RZ, RZ, R77 ;  /* 0x000000ffffe67224 */ /* 0x000fe400078e004d */
[----:B------:R-:W-:Y:S02]  /*23890*/  IMAD.MOV.U32 R222, RZ, RZ, R76 ;  /* 0x000000ffffde7224 */ /* 0x000fe400078e004c */
[----:B------:R-:W-:Y:S02]  /*238a0*/  IMAD.MOV.U32 R231, RZ, RZ, R79 ;  /* 0x000000ffffe77224 */ /* 0x000fe400078e004f */
[----:B------:R-:W-:Y:S02]  /*238b0*/  IMAD.MOV.U32 R223, RZ, RZ, R78 ;  /* 0x000000ffffdf7224 */ /* 0x000fe400078e004e */
[----:B---3--:R-:W-:-:S02]  /*238c0*/  IMAD.MOV.U32 R21, RZ, RZ, R47 ;  /* 0x000000ffff157224 */ /* 0x008fc400078e002f */
        /* <DEDUP_REMOVED lines=23> */
[----:B------:R-:W2:Y:S04]  /*23a40*/  LDL.LU.64 R24, [R1] ;  /* 0x0000000001187983 */ /* 0x000ea80000300a00 */
        /* <DEDUP_REMOVED lines=11> */
[----:B-1----:R-:W2:Y:S04]  /*23b00*/  LDL.LU.64 R48, [R1+0x60] ;  /* 0x0000600001307983 */ /* 0x002ea80000300a00 */
        /* <DEDUP_REMOVED lines=51> */
[----:B------:R-:W-:Y:S01]  /*23e40*/  UMOV UR30, UR18 ;  /* 0x00000012001e7c82 */ /* 0x000fe20008000000 */
[----:B------:R-:W-:Y:S01]  /*23e50*/  UMOV UR31, UR19 ;  /* 0x00000013001f7c82 */ /* 0x000fe20008000000 */
[----:B------:R-:W-:Y:S01]  /*23e60*/  UMOV UR34, UR6 ;  /* 0x0000000600227c82 */ /* 0x000fe20008000000 */
[----:B------:R-:W-:Y:S01]  /*23e70*/  UMOV UR35, UR7 ;  /* 0x0000000700237c82 */ /* 0x000fe20008000000 */
[----:B--2---:R-:W-:-:S06]  /*23e80*/  WARPGROUP.ARRIVE ;  /* 0x00000000000079c5 */ /* 0x004fcc0000000000 */
[----:B------:R-:W-:Y:S01]  /*23e90*/  HGMMA.64x256x16.F32.BF16 R24, gdesc[UR28].tnspA, R24, gsb0 ;  /* 0x23e000001c1879f0 */ /* 0x000fe20008001818 */
[----:B------:R-:W-:Y:S01]  /*23ea0*/  UMOV UR38, UR10 ;  /* 0x0000000a00267c82 */ /* 0x000fe20008000000 */
[----:B------:R-:W-:Y:S01]  /*23eb0*/  UMOV UR39, UR11 ;  /* 0x0000000b00277c82 */ /* 0x000fe20008000000 */
[----:B------:R-:W-:Y:S02]  /*23ec0*/  WARPGROUP.DEPBAR.LE gsb0, 0x0 ;  /* 0x00008000000079c5 */ /* 0x000fe40000010000 */
[----:B------:R-:W-:-:S15]  /*23ed0*/  WARPGROUP.ARRIVE ;  /* 0x00000000000079c5 */ /* 0x000fde0000000000 */
[----:B------:R-:W-:-:S08]  /*23ee0*/  NOP ;  /* 0x0000000000007918 */ /* 0x000fd00000000000 */
[----:B------:R-:W-:Y:S01]  /*23ef0*/  HGMMA.64x256x16.F32.BF16 R24, gdesc[UR32].tnspA, R24, gsb0 ;  /* 0x23e00000201879f0 */ /* 0x000fe20008001818 */
[----:B------:R-:W-:Y:S01]  /*23f00*/  UMOV UR42, UR14 ;  /* 0x0000000e002a7c82 */ /* 0x000fe20008000000 */
[----:B------:R-:W-:Y:S01]  /*23f10*/  UMOV UR43, UR15 ;  /* 0x0000000f002b7c82 */ /* 0x000fe20008000000 */
[----:B------:R-:W-:Y:S02]  /*23f20*/  WARPGROUP.DEPBAR.LE gsb0, 0x0 ;  /* 0x00008000000079c5 */ /* 0x000fe40000010000 */
[----:B------:R-:W-:-:S15]  /*23f30*/  WARPGROUP.ARRIVE ;  /* 0x00000000000079c5 */ /* 0x000fde0000000000 */
[----:B------:R-:W-:-:S08]  /*23f40*/  NOP ;  /* 0x0000000000007918 */ /* 0x000fd00000000000 */
[----:B------:R-:W-:Y:S03]  /*23f50*/  HGMMA.64x256x16.F32.BF16 R24, gdesc[UR36].tnspA, R24, gsb0 ;  /* 0x23e00000241879f0 */ /* 0x000fe60008001818 */
[----:B------:R-:W-:Y:S02]  /*23f60*/  WARPGROUP.DEPBAR.LE gsb0, 0x0 ;  /* 0x00008000000079c5 */ /* 0x000fe40000010000 */
[----:B------:R-:W-:-:S15]  /*23f70*/  WARPGROUP.ARRIVE ;  /* 0x00000000000079c5 */ /* 0x000fde0000000000 */
[----:B------:R-:W-:-:S08]  /*23f80*/  NOP ;  /* 0x0000000000007918 */ /* 0x000fd00000000000 */
[----:B------:R-:W-:Y:S01]  /*23f90*/  HGMMA.64x256x16.F32.BF16 R24, gdesc[UR40].tnspA, R24, gsb0 ;  /* 0x23e00000281879f0 */ /* 0x000fe20008001818 */
[----:B------:R-:W-:Y:S02]  /*23fa0*/  IMAD.MOV.U32 R217, RZ, RZ, R213 ;  /* 0x000000ffffd97224 */ /* 0x000fe400078e00d5 */
[----:B------:R-:W-:Y:S02]  /*23fb0*/  IMAD.MOV.U32 R213, RZ, RZ, R23 ;  /* 0x000000ffffd57224 */ /* 0x000fe400078e0017 */
[----:B------:R-:W-:Y:S02]  /*23fc0*/  IMAD.MOV.U32 R23, RZ, RZ, R241 ;  /* 0x000000ffff177224 */ /* 0x000fe400078e00f1 */
[----:B------:R-:W-:Y:S02]  /*23fd0*/  IMAD.MOV.U32 R232, RZ, RZ, R216 ;  /* 0x000000ffffe87224 */ /* 0x000fe400078e00d8 */
[----:B------:R-:W-:Y:S02]  /*23fe0*/  IMAD.MOV.U32 R245, RZ, RZ, R213 ;  /* 0x000000fffff57224 */ /* 0x000fe400078e00d5 */
[----:B------:R-:W-:-:S02]  /*23ff0*/  IMAD.MOV.U32 R216, RZ, RZ, R3 ;  /* 0x000000ffffd87224 */ /* 0x000fc400078e0003 */
[----:B------:R-:W-:Y:S01]  /*24000*/  IMAD.MOV.U32 R213, RZ, RZ, R23 ;  /* 0x000000ffffd57224 */ /* 0x000fe200078e0017 */
[----:B------:R-:W-:Y:S01]  /*24010*/  IADD3 R23, P0, R156, R15, RZ ;  /* 0x0000000f9c177210 */ /* 0x000fe20007f1e0ff */
[----:B------:R-:W-:Y:S02]  /*24020*/  IMAD.MOV.U32 R3, RZ, RZ, R159 ;  /* 0x000000ffff037224 */ /* 0x000fe400078e009f */
[----:B------:R-:W-:Y:S02]  /*24030*/  IMAD.MOV.U32 R159, RZ, RZ, R243 ;  /* 0x000000ffff9f7224 */ /* 0x000fe400078e00f3 */
[----:B------:R-:W-:Y:S02]  /*24040*/  IMAD.MOV.U32 R244, RZ, RZ, R232 ;  /* 0x000000fffff47224 */ /* 0x000fe400078e00e8 */
[----:B------:R-:W-:Y:S02]  /*24050*/  IMAD.MOV.U32 R232, RZ, RZ, R217 ;  /* 0x000000ffffe87224 */ /* 0x000fe400078e00d9 */
[----:B------:R-:W-:-:S02]  /*24060*/  IMAD.MOV.U32 R217, RZ, RZ, R3 ;  /* 0x000000ffffd97224 */ /* 0x000fc400078e0003 */
[----:B------:R-:W-:Y:S02]  /*24070*/  IMAD.MOV.U32 R233, RZ, RZ, R216 ;  /* 0x000000ffffe97224 */ /* 0x000fe400078e00d8 */
[----:B------:R-:W-:Y:S02]  /*24080*/  IMAD.MOV.U32 R3, RZ, RZ, R4 ;  /* 0x000000ffff037224 */ /* 0x000fe400078e0004 */
[----:B------:R-:W-:Y:S02]  /*24090*/  IMAD.X R156, R157, 0x1, R0, P0 ;  /* 0x000000019d9c7824 */ /* 0x000fe400000e0600 */
[----:B------:R-:W-:Y:S01]  /*240a0*/  IMAD.MOV.U32 R216, RZ, RZ, R159 ;  /* 0x000000ffffd87224 */ /* 0x000fe200078e009f */
[-C--:B------:R-:W-:Y:S01]  /*240b0*/  IADD3 R159, P1, R154, R15.reuse, RZ ;  /* 0x0000000f9a9f7210 */ /* 0x080fe20007f3e0ff */
[----:B------:R-:W-:Y:S01]  /*240c0*/  IMAD.MOV.U32 R4, RZ, RZ, R160 ;  /* 0x000000ffff047224 */ /* 0x000fe200078e00a0 */
[-C--:B------:R-:W-:Y:S01]  /*240d0*/  IADD3 R160, P0, R152, R15.reuse, RZ ;  /* 0x0000000f98a07210 */ /* 0x080fe20007f1e0ff */
[----:B------:R-:W-:Y:S01]  /*240e0*/  IMAD.MOV.U32 R157, RZ, RZ, R161 ;  /* 0x000000ffff9d7224 */ /* 0x000fe200078e00a1 */
[----:B------:R-:W-:Y:S01]  /*240f0*/  IADD3 R161, P2, R18, R15, RZ ;  /* 0x0000000f12a17210 */ /* 0x000fe20007f5e0ff */
[----:B------:R-:W-:-:S02]  /*24100*/  WARPGROUP.DEPBAR.LE gsb0, 0x0 ;  /* 0x00008000000079c5 */ /* 0x000fc40000010000 */
[----:B------:R-:W-:Y:S04]  /*24110*/  STL.64 [R1], R24 ;  /* 0x0000001801007387 */ /* 0x000fe80000100a00 */
        /* <DEDUP_REMOVED lines=121> */
[----:B------:R-:W-:-:S03]  /*248b0*/  IMAD.MOV.U32 R243, RZ, RZ, R26 ;  /* 0x000000fffff37224 */ /* 0x000fc600078e001a */
[----:B------:R-:W2:Y:S01]  /*248c0*/  LDL.LU.64 R34, [R1+0x1d90] ;  /* 0x001d900001227983 */ /* 0x000ea20000300a00 */
[----:B------:R-:W-:-:S03]  /*248d0*/  IMAD.MOV.U32 R241, RZ, RZ, R24 ;  /* 0x000000fffff17224 */ /* 0x000fc600078e0018 */
[----:B------:R-:W2:Y:S04]  /*248e0*/  LDL.LU.64 R32, [R1+0x1d88] ;  /* 0x001d880001207983 */ /* 0x000ea80000300a00 */
[----:B------:R-:W2:Y:S04]  /*248f0*/  LDL.LU.64 R30, [R1+0x1d80] ;  /* 0x001d8000011e7983 */ /* 0x000ea80000300a00 */
[----:B------:R-:W2:Y:S04]  /*24900*/  LDL.LU.64 R28, [R1+0x1d78] ;  /* 0x001d7800011c7983 */ /* 0x000ea80000300a00 */
[----:B------:R-:W2:Y:S04]  /*24910*/  LDL.LU.64 R26, [R1+0x1d70] ;  /* 0x001d7000011a7983 */ /* 0x000ea80000300a00 */
[----:B------:R-:W2:Y:S04]  /*24920*/  LDL.LU.64 R24, [R1+0x1d68] ;  /* 0x001d680001187983 */ /* 0x000ea80000300a00 */
[----:B------:R-:W3:Y:S01]  /*24930*/  LDL.LU R15, [R1+0xe8c] ;  /* 0x000e8c00010f7983 */ /* 0x000ee20000300800 */
[----:B------:R-:W-:-:S02]  /*24940*/  IMAD.X R154, R155, 0x1, R0, P1 ;  /* 0x000000019b9a7824 */ /* 0x000fc400008e0600 */
[----:B------:R-:W-:Y:S01]  /*24950*/  IMAD.X R18, R19, 0x1, R0, P2 ;  /* 0x0000000113127824 */ /* 0x000fe200010e0600 */
[----:B------:R-:W4:Y:S01]  /*24960*/  LDL.LU R155, [R1+0x109c] ;  /* 0x00109c00019b7983 */ /* 0x000f220000300800 */
[----:B---3--:R-:W-:-:S05]  /*24970*/  VIADD R15, R15, 0x1 ;  /* 0x000000010f0f7836 */ /* 0x008fca0000000000 */
[----:B------:R0:W-:Y:S04]  /*24980*/  STL [R1+0xe8c], R15 ;  /* 0x000e8c0f01007387 */ /* 0x0001e80000100800 */
[----:B------:R-:W3:Y:S01]  /*24990*/  LDL R19, [R1+0x1c94] ;  /* 0x001c940001137983 */ /* 0x000ee20000100800 */
[----:B------:R-:W-:Y:S02]  /*249a0*/  IMAD.X R152, R153, 0x1, R0, P0 ;  /* 0x0000000199987824 */ /* 0x000fe400000e0600 */
[----:B------:R-:W-:Y:S02]  /*249b0*/  IMAD.MOV.U32 R153, RZ, RZ, R15 ;  /* 0x000000ffff997224 */ /* 0x000fe400078e000f */
[----:B0-----:R-:W0:Y:S03]  /*249c0*/  LDC R15, c[0x0][0x238] ;  /* 0x00008e00ff0f7b82 */ /* 0x001e260000000800 */
[----:B---3--:R-:W-:Y:S01]  /*249d0*/  ISETP.NE.U32.AND P0, PT, R153, R19, PT ;  /* 0x000000139900720c */ /* 0x008fe20003f05070 */
[----:B------:R-:W-:-:S02]  /*249e0*/  IMAD.MOV.U32 R19, RZ, RZ, R157 ;  /* 0x000000ffff137224 */ /* 0x000fc400078e009d */
[----:B------:R-:W-:Y:S02]  /*249f0*/  IMAD.MOV.U32 R157, RZ, RZ, R156 ;  /* 0x000000ffff9d7224 */ /* 0x000fe400078e009c */
[----:B------:R-:W-:Y:S02]  /*24a00*/  IMAD.MOV.U32 R156, RZ, RZ, R23 ;  /* 0x000000ffff9c7224 */ /* 0x000fe400078e0017 */
[----:B------:R-:W3:Y:S01]  /*24a10*/  LDL.LU R23, [R1+0x1c2c] ;  /* 0x001c2c0001177983 */ /* 0x000ee20000300800 */
[----:B----4-:R-:W-:Y:S02]  /*24a20*/  IMAD.MOV.U32 R153, RZ, RZ, R155 ;  /* 0x000000ffff997224 */ /* 0x010fe400078e009b */
[----:B------:R-:W-:Y:S02]  /*24a30*/  IMAD.MOV.U32 R155, RZ, RZ, R154 ;  /* 0x000000ffff9b7224 */ /* 0x000fe400078e009a */
[----:B------:R-:W-:Y:S02]  /*24a40*/  IMAD.MOV.U32 R154, RZ, RZ, R159 ;  /* 0x000000ffff9a7224 */ /* 0x000fe400078e009f */
[----:B------:R-:W4:Y:S01]  /*24a50*/  LDL.LU R159, [R1+0x1c24] ;  /* 0x001c2400019f7983 */ /* 0x000f220000300800 */
[----:B0-----:R-:W-:-:S04]  /*24a60*/  IMAD.SHL.U32 R15, R15, 0x40, RZ ;  /* 0x000000400f0f7824 */ /* 0x001fc800078e00ff */
[----:B------:R-:W-:-:S05]  /*24a70*/  IMAD.SHL.U32 R15, R15, 0x2, RZ ;  /* 0x000000020f0f7824 */ /* 0x000fca00078e00ff */
[----:B---3--:R-:W-:-:S05]  /*24a80*/  IADD3 R23, P6, R23, R15, RZ ;  /* 0x0000000f17177210 */ /* 0x008fca0007fde0ff */
[----:B------:R0:W-:Y:S01]  /*24a90*/  STL [R1+0x1c2c], R23 ;  /* 0x001c2c1701007387 */ /* 0x0001e20000100800 */
[----:B----4-:R-:W-:-:S03]  /*24aa0*/  IADD3 R159, P1, R159, R15, RZ ;  /* 0x0000000f9f9f7210 */ /* 0x010fc60007f3e0ff */
[----:B0-----:R-:W3:Y:S04]  /*24ab0*/  LDL.LU R23, [R1+0x1c1c] ;  /* 0x001c1c0001177983 */ /* 0x001ee80000300800 */
[----:B------:R0:W-:Y:S04]  /*24ac0*/  STL [R1+0x1c24], R159 ;  /* 0x001c249f01007387 */ /* 0x0001e80000100800 */
[----:B0-----:R-:W4:Y:S01]  /*24ad0*/  LDL.LU R159, [R1+0x1c14] ;  /* 0x001c1400019f7983 */ /* 0x001f220000300800 */
        /* <DEDUP_REMOVED lines=12> */
[----:B---3--:R-:W-:-:S05]  /*24ba0*/  IMAD.X R23, R23, 0x1, R0, P6 ;  /* 0x0000000117177824 */ /* 0x008fca00030e0600 */
        /* <DEDUP_REMOVED lines=1439> */
[----:B---3--:R-:W-:Y:S01]  /*2a5a0*/  IMAD.X R23, R23, 0x1, R0, P6 ;  /* 0x0000000117177824 */ /* 0x008fe200030e0600 */
[----:B------:R-:W-:-:S04]  /*2a5b0*/  IADD3 R2, P6, R2, R15, RZ ;  /* 0x0000000f02027210 */ /* 0x000fc80007fde0ff */
[----:B------:R0:W-:Y:S01]  /*2a5c0*/  STL [R1+0x14a8], R23 ;  /* 0x0014a81701007387 */ /* 0x0001e20000100800 */
[--C-:B----4-:R-:W-:Y:S02]  /*2a5d0*/  IMAD.X R159, R159, 0x1, R0.reuse, P1 ;  /* 0x000000019f9f7824 */ /* 0x110fe400008e0600 */
[----:B0-----:R-:W-:Y:S01]  /*2a5e0*/  IMAD.MOV.U32 R23, RZ, RZ, R13 ;  /* 0x000000ffff177224 */ /* 0x001fe200078e000d */
[----:B------:R-:W-:Y:S01]  /*2a5f0*/  IADD3 R158, P1, R158, R15, RZ ;  /* 0x0000000f9e9e7210 */ /* 0x000fe20007f3e0ff */
[----:B------:R-:W3:Y:S04]  /*2a600*/  LDL.LU R13, [R1+0x1498] ;  /* 0x00149800010d7983 */ /* 0x000ee80000300800 */
[----:B------:R0:W-:Y:S04]  /*2a610*/  STL [R1+0x147c], R2 ;  /* 0x00147c0201007387 */ /* 0x0001e80000100800 */
[----:B0-----:R-:W4:Y:S04]  /*2a620*/  LDL.LU R2, [R1+0x1d60] ;  /* 0x001d600001027983 */ /* 0x001f280000300800 */
[----:B------:R0:W-:Y:S04]  /*2a630*/  STL [R1+0x14a0], R159 ;  /* 0x0014a09f01007387 */ /* 0x0001e80000100800 */
[----:B0-----:R-:W2:Y:S04]  /*2a640*/  LDL.LU R159, [R1+0x146c] ;  /* 0x00146c00019f7983 */ /* 0x001ea80000300800 */
[----:B------:R0:W-:Y:S04]  /*2a650*/  STL [R1+0x1474], R158 ;  /* 0x0014749e01007387 */ /* 0x0001e80000100800 */
[----:B0-----:R-:W4:Y:S01]  /*2a660*/  LDL.LU R158, [R1+0x1d5c] ;  /* 0x001d5c00019e7983 */ /* 0x001f220000300800 */
[----:B---3--:R-:W-:-:S05]  /*2a670*/  IMAD.X R13, R13, 0x1, R0, P2 ;  /* 0x000000010d0d7824 */ /* 0x008fca00010e0600 */
[----:B------:R0:W-:Y:S02]  /*2a680*/  STL [R1+0x1498], R13 ;  /* 0x0014980d01007387 */ /* 0x0001e40000100800 */
[----:B0-----:R-:W-:Y:S02]  /*2a690*/  IMAD.MOV.U32 R13, RZ, RZ, R14 ;  /* 0x000000ffff0d7224 */ /* 0x001fe400078e000e */
[----:B----4-:R-:W-:Y:S02]  /*2a6a0*/  IMAD.MOV.U32 R14, RZ, RZ, R158 ;  /* 0x000000ffff0e7224 */ /* 0x010fe400078e009e */
[----:B------:R-:W3:Y:S01]  /*2a6b0*/  LDL.LU R158, [R1+0x1464] ;  /* 0x00146400019e7983 */ /* 0x000ee20000300800 */
[----:B--2---:R-:W-:Y:S01]  /*2a6c0*/  IADD3 R159, P2, R159, R15, RZ ;  /* 0x0000000f9f9f7210 */ /* 0x004fe20007f5e0ff */
[----:B------:R-:W-:-:S04]  /*2a6d0*/  IMAD.X R23, R23, 0x1, R0, P3 ;  /* 0x0000000117177824 */ /* 0x000fc800018e0600 */
[----:B------:R0:W-:Y:S04]  /*2a6e0*/  STL [R1+0x146c], R159 ;  /* 0x00146c9f01007387 */ /* 0x0001e80000100800 */
[----:B0-----:R-:W2:Y:S04]  /*2a6f0*/  LDL.LU R159, [R1+0x145c] ;  /* 0x00145c00019f7983 */ /* 0x001ea80000300800 */
[----:B------:R0:W-:Y:S04]  /*2a700*/  STL [R1+0x1490], R23 ;  /* 0x0014901701007387 */ /* 0x0001e80000100800 */
[----:B0-----:R-:W4:Y:S01]  /*2a710*/  LDL.LU R23, [R1+0x1480] ;  /* 0x0014800001177983 */ /* 0x001f220000300800 */
[----:B---3--:R-:W-:-:S05]  /*2a720*/  IADD3 R158, P3, R158, R15, RZ ;  /* 0x0000000f9e9e7210 */ /* 0x008fca0007f7e0ff */
[----:B------:R0:W-:Y:S04]  /*2a730*/  STL [R1+0x1464], R158 ;  /* 0x0014649e01007387 */ /* 0x0001e80000100800 */
[----:B0-----:R-:W3:Y:S04]  /*2a740*/  LDL.LU R158, [R1+0x1d58] ;  /* 0x001d5800019e7983 */ /* 0x001ee80000300800 */
[----:B------:R-:W2:Y:S01]  /*2a750*/  LDL.LU R15, [R1+0x1488] ;  /* 0x00148800010f7983 */ /* 0x000ea20000300800 */
[--C-:B----4-:R-:W-:Y:S02]  /*2a760*/  IMAD.X R23, R23, 0x1, R0.reuse, P5 ;  /* 0x0000000117177824 */ /* 0x110fe400028e0600 */
[----:B--2---:R-:W-:-:S05]  /*2a770*/  IMAD.X R15, R15, 0x1, R0, P4 ;  /* 0x000000010f0f7824 */ /* 0x004fca00020e0600 */
[----:B------:R0:W-:Y:S02]  /*2a780*/  STL [R1+0x1488], R15 ;  /* 0x0014880f01007387 */ /* 0x0001e40000100800 */
[----:B0-----:R-:W0:Y:S02]  /*2a790*/  LDC R15, c[0x0][0x238] ;  /* 0x00008e00ff0f7b82 */ /* 0x001e240000000800 */
[----:B0-----:R-:W-:-:S04]  /*2a7a0*/  IMAD.SHL.U32 R15, R15, 0x40, RZ ;  /* 0x000000400f0f7824 */ /* 0x001fc800078e00ff */
[----:B------:R-:W-:-:S05]  /*2a7b0*/  IMAD.SHL.U32 R15, R15, 0x2, RZ ;  /* 0x000000020f0f7824 */ /* 0x000fca00078e00ff */
[-C--:B------:R-:W-:Y:S02]  /*2a7c0*/  IADD3 R159, P4, R159, R15.reuse, RZ ;  /* 0x0000000f9f9f7210 */ /* 0x080fe40007f9e0ff */
[----:B---3--:R-:W-:-:S03]  /*2a7d0*/  IADD3 R158, P5, R158, R15, RZ ;  /* 0x0000000f9e9e7210 */ /* 0x008fc60007fbe0ff */
[----:B------:R0:W-:Y:S04]  /*2a7e0*/  STL [R1+0x145c], R159 ;  /* 0x00145c9f01007387 */ /* 0x0001e80000100800 */
[----:B0-----:R-:W2:Y:S04]  /*2a7f0*/  LDL.LU R159, [R1+0x1c70] ;  /* 0x001c7000019f7983 */ /* 0x001ea80000300800 */
[----:B------:R-:W-:Y:S04]  /*2a800*/  STL [R1+0x1480], R23 ;  /* 0x0014801701007387 */ /* 0x000fe80000100800 */
[----:B------:R0:W-:Y:S04]  /*2a810*/  STL [R1+0x1454], R158 ;  /* 0x0014549e01007387 */ /* 0x0001e80000100800 */
[----:B0-----:R-:W3:Y:S02]  /*2a820*/  LDL.LU R158, [R1+0x1d54] ;  /* 0x001d5400019e7983 */ /* 0x001ee40000300800 */
[----:B---3--:R-:W-:-:S05]  /*2a830*/  IMAD.X R158, R158, 0x1, R0, P6 ;  /* 0x000000019e9e7824 */ /* 0x008fca00030e0600 */
[----:B------:R0:W-:Y:S04]  /*2a840*/  STL [R1+0x1478], R158 ;  /* 0x0014789e01007387 */ /* 0x0001e80000100800 */
[----:B------:R-:W3:Y:S01]  /*2a850*/  LDL.LU R23, [R1+0x1c44] ;  /* 0x001c440001177983 */ /* 0x000ee20000300800 */
[----:B0-----:R-:W0:Y:S02]  /*2a860*/  LDC R158, c[0x0][0x23c] ;  /* 0x00008f00ff9e7b82 */ /* 0x001e240000000800 */
[----:B0-----:R-:W-:-:S04]  /*2a870*/  IMAD.SHL.U32 R158, R158, 0x40, RZ ;  /* 0x000000409e9e7824 */ /* 0x001fc800078e00ff */
[----:B------:R-:W-:-:S05]  /*2a880*/  IMAD.SHL.U32 R158, R158, 0x2, RZ ;  /* 0x000000029e9e7824 */ /* 0x000fca00078e00ff */
[----:B--2---:R-:W-:Y:S02]  /*2a890*/  IADD3 R159, P6, R159, R158, RZ ;  /* 0x0000009e9f9f7210 */ /* 0x004fe40007fde0ff */
[----:B------:R-:W2:Y:S04]  /*2a8a0*/  LDL.LU R158, [R1+0x1470] ;  /* 0x00147000019e7983 */ /* 0x000ea80000300800 */
[----:B------:R0:W-:Y:S04]  /*2a8b0*/  STL [R1+0x1c70], R159 ;  /* 0x001c709f01007387 */ /* 0x0001e80000100800 */
[----:B------:R-:W4:Y:S04]  /*2a8c0*/  LDL.LU R15, [R1+0x1468] ;  /* 0x00146800010f7983 */ /* 0x000f280000300800 */
[----:B0-----:R-:W4:Y:S01]  /*2a8d0*/  LDL.LU R159, [R1+0x1c68] ;  /* 0x001c6800019f7983 */ /* 0x001f220000300800 */
[----:B--2---:R-:W-:-:S05]  /*2a8e0*/  IMAD.X R158, R158, 0x1, R0, P1 ;  /* 0x000000019e9e7824 */ /* 0x004fca00008e0600 */
[----:B------:R0:W-:Y:S02]  /*2a8f0*/  STL [R1+0x1470], R158 ;  /* 0x0014709e01007387 */ /* 0x0001e40000100800 */
[----:B0-----:R-:W0:Y:S02]  /*2a900*/  LDC R158, c[0x0][0x23c] ;  /* 0x00008f00ff9e7b82 */ /* 0x001e240000000800 */
[----:B0-----:R-:W-:-:S04]  /*2a910*/  IMAD.SHL.U32 R158, R158, 0x40, RZ ;  /* 0x000000409e9e7824 */ /* 0x001fc800078e00ff */
[----:B------:R-:W-:-:S05]  /*2a920*/  IMAD.SHL.U32 R158, R158, 0x2, RZ ;  /* 0x000000029e9e7824 */ /* 0x000fca00078e00ff */
[----:B---3--:R-:W-:-:S05]  /*2a930*/  IADD3 R23, P1, R23, R158, RZ ;  /* 0x0000009e17177210 */ /* 0x008fca0007f3e0ff */
[----:B------:R0:W-:Y:S04]  /*2a940*/  STL [R1+0x1c44], R23 ;  /* 0x001c441701007387 */ /* 0x0001e80000100800 */
[----:B0-----:R-:W2:Y:S01]  /*2a950*/  LDL.LU R23, [R1+0x1460] ;  /* 0x0014600001177983 */ /* 0x001ea20000300800 */
[----:B----4-:R-:W-:Y:S01]  /*2a960*/  IMAD.X R15, R15, 0x1, R0, P2 ;  /* 0x000000010f0f7824 */ /* 0x010fe200010e0600 */
[----:B------:R-:W-:-:S04]  /*2a970*/  IADD3 R159, P2, R159, R158, RZ ;  /* 0x0000009e9f9f7210 */ /* 0x000fc80007f5e0ff */
[----:B------:R0:W-:Y:S04]  /*2a980*/  STL [R1+0x1468], R15 ;  /* 0x0014680f01007387 */ /* 0x0001e80000100800 */
[----:B0-----:R-:W3:Y:S04]  /*2a990*/  LDL.LU R15, [R1+0x1458] ;  /* 0x00145800010f7983 */ /* 0x001ee80000300800 */
[----:B------:R0:W-:Y:S04]  /*2a9a0*/  STL [R1+0x1c68], R159 ;  /* 0x001c689f01007387 */ /* 0x0001e80000100800 */
[----:B0-----:R-:W4:Y:S01]  /*2a9b0*/  LDL.LU R159, [R1+0x1c60] ;  /* 0x001c6000019f7983 */ /* 0x001f220000300800 */
[----:B--2---:R-:W-:Y:S01]  /*2a9c0*/  IMAD.X R23, R23, 0x1, R0, P3 ;  /* 0x0000000117177824 */ /* 0x004fe200018e0600 */
[----:B------:R-:W-:-:S04]  /*2a9d0*/  IADD3 R2, P3, R2, R158, RZ ;  /* 0x0000009e02027210 */ /* 0x000fc80007f7e0ff */
[----:B------:R0:W-:Y:S04]  /*2a9e0*/  STL [R1+0x1460], R23 ;  /* 0x0014601701007387 */ /* 0x0001e80000100800 */
[----:B0-----:R-:W2:Y:S04]  /*2a9f0*/  LDL.LU R23, [R1+0x1450] ;  /* 0x0014500001177983 */ /* 0x001ea80000300800 */
[----:B------:R0:W-:Y:S04]  /*2aa00*/  STL [R1+0x1c64], R2 ;  /* 0x001c640201007387 */ /* 0x0001e80000100800 */
[----:B0-----:R-:W2:Y:S01]  /*2aa10*/  LDL.LU R2, [R1+0x1d50] ;  /* 0x001d500001027983 */ /* 0x001ea20000300800 */
[----:B---3--:R-:W-:Y:S01]  /*2aa20*/  IMAD.X R15, R15, 0x1, R0, P4 ;  /* 0x000000010f0f7824 */ /* 0x008fe200020e0600 */
[----:B----4-:R-:W-:-:S04]  /*2aa30*/  IADD3 R159, P4, R159, R158, RZ ;  /* 0x0000009e9f9f7210 */ /* 0x010fc80007f9e0ff */
[----:B------:R-:W-:Y:S04]  /*2aa40*/  STL [R1+0x1458], R15 ;  /* 0x0014580f01007387 */ /* 0x000fe80000100800 */
[----:B------:R0:W-:Y:S04]  /*2aa50*/  STL [R1+0x1c60], R159 ;  /* 0x001c609f01007387 */ /* 0x0001e80000100800 */
[----:B0-----:R-:W3:Y:S01]  /*2aa60*/  LDL.LU R159, [R1+0x1c6c] ;  /* 0x001c6c00019f7983 */ /* 0x001ee20000300800 */
[----:B--2---:R-:W-:-:S05]  /*2aa70*/  IMAD.X R23, R23, 0x1, R0, P5 ;  /* 0x0000000117177824 */ /* 0x004fca00028e0600 */
[----:B------:R0:W-:Y:S01]  /*2aa80*/  STL [R1+0x1450], R23 ;  /* 0x0014501701007387 */ /* 0x0001e20000100800 */
[----:B------:R-:W-:-:S03]  /*2aa90*/  IADD3 R2, P5, R2, R158, RZ ;  /* 0x0000009e02027210 */ /* 0x000fc60007fbe0ff */
[----:B0-----:R-:W2:Y:S04]  /*2aaa0*/  LDL.LU R23, [R1+0x1c58] ;  /* 0x001c580001177983 */ /* 0x001ea80000300800 */
[----:B------:R0:W-:Y:S04]  /*2aab0*/  STL [R1+0x1c5c], R2 ;  /* 0x001c5c0201007387 */ /* 0x0001e80000100800 */
[----:B0-----:R-:W3:Y:S04]  /*2aac0*/  LDL.LU R2, [R1+0x1d4c] ;  /* 0x001d4c0001027983 */ /* 0x001ee80000300800 */
[----:B------:R-:W4:Y:S01]  /*2aad0*/  LDL.LU R15, [R1+0x144c] ;  /* 0x00144c00010f7983 */ /* 0x000f220000300800 */
[----:B---3--:R-:W-:Y:S01]  /*2aae0*/  IMAD.X R159, R159, 0x1, R2, P6 ;  /* 0x000000019f9f7824 */ /* 0x008fe200030e0602 */
[----:B--2---:R-:W-:-:S04]  /*2aaf0*/  IADD3 R23, P6, R23, R158, RZ ;  /* 0x0000009e17177210 */ /* 0x004fc80007fde0ff */
[----:B------:R0:W-:Y:S01]  /*2ab00*/  STL [R1+0x1c6c], R159 ;  /* 0x001c6c9f01007387 */ /* 0x0001e20000100800 */
[----:B----4-:R-:W-:-:S03]  /*2ab10*/  IMAD.X R15, R15, 0x1, R2, P1 ;  /* 0x000000010f0f7824 */ /* 0x010fc600008e0602 */
[----:B0-----:R-:W2:Y:S04]  /*2ab20*/  LDL.LU R159, [R1+0x1c54] ;  /* 0x001c5400019f7983 */ /* 0x001ea80000300800 */
[----:B------:R0:W-:Y:S04]  /*2ab30*/  STL [R1+0x1c58], R23 ;  /* 0x001c581701007387 */ /* 0x0001e80000100800 */
[----:B0-----:R-:W3:Y:S04]  /*2ab40*/  LDL.LU R23, [R1+0x1c40] ;  /* 0x001c400001177983 */ /* 0x001ee80000300800 */
[----:B------:R0:W-:Y:S04]  /*2ab50*/  STL [R1+0x144c], R15 ;  /* 0x00144c0f01007387 */ /* 0x0001e80000100800 */
[----:B0-----:R-:W4:Y:S01]  /*2ab60*/  LDL.LU R15, [R1+0x1c50] ;  /* 0x001c5000010f7983 */ /* 0x001f220000300800 */
[----:B--2---:R-:W-:-:S05]  /*2ab70*/  IADD3 R159, P1, R159, R158, RZ ;  /* 0x0000009e9f9f7210 */ /* 0x004fca0007f3e0ff */
[----:B------:R0:W-:Y:S01]  /*2ab80*/  STL [R1+0x1c54], R159 ;  /* 0x001c549f01007387 */ /* 0x0001e20000100800 */
[----:B---3--:R-:W-:-:S03]  /*2ab90*/  IMAD.X R23, R23, 0x1, R2, P2 ;  /* 0x0000000117177824 */ /* 0x008fc600010e0602 */
[----:B0-----:R-:W2:Y:S04]  /*2aba0*/  LDL.LU R159, [R1+0x1c3c] ;  /* 0x001c3c00019f7983 */ /* 0x001ea80000300800 */
[----:B------:R0:W-:Y:S01]  /*2abb0*/  STL [R1+0x1c40], R23 ;  /* 0x001c401701007387 */ /* 0x0001e20000100800 */
[----:B----4-:R-:W-:-:S03]  /*2abc0*/  IADD3 R15, P2, R15, R158, RZ ;  /* 0x0000009e0f0f7210 */ /* 0x010fc60007f5e0ff */
[----:B0-----:R-:W3:Y:S04]  /*2abd0*/  LDL.LU R23, [R1+0x1c48] ;  /* 0x001c480001177983 */ /* 0x001ee80000300800 */
[----:B------:R0:W-:Y:S04]  /*2abe0*/  STL [R1+0x1c50], R15 ;  /* 0x001c500f01007387 */ /* 0x0001e80000100800 */
[----:B0-----:R-:W4:Y:S01]  /*2abf0*/  LDL.LU R15, [R1+0x1c38] ;  /* 0x001c3800010f7983 */ /* 0x001f220000300800 */
[----:B--2---:R-:W-:-:S05]  /*2ac00*/  IMAD.X R159, R159, 0x1, R2, P3 ;  /* 0x000000019f9f7824 */ /* 0x004fca00018e0602 */
[----:B------:R0:W-:Y:S01]  /*2ac10*/  STL [R1+0x1c3c], R159 ;  /* 0x001c3c9f01007387 */ /* 0x0001e20000100800 */
[----:B---3--:R-:W-:-:S03]  /*2ac20*/  IADD3 R23, P3, R23, R158, RZ ;  /* 0x0000009e17177210 */ /* 0x008fc60007f7e0ff */
[----:B0-----:R-:W2:Y:S04]  /*2ac30*/  LDL.LU R159, [R1+0x1440] ;  /* 0x00144000019f7983 */ /* 0x001ea80000300800 */
[----:B------:R0:W-:Y:S01]  /*2ac40*/  STL [R1+0x1c48], R23 ;  /* 0x001c481701007387 */ /* 0x0001e20000100800 */
[----:B----4-:R-:W-:-:S03]  /*2ac50*/  IMAD.X R15, R15, 0x1, R2, P4 ;  /* 0x000000010f0f7824 */ /* 0x010fc600020e0602 */
        /* <DEDUP_REMOVED lines=422> */
[----:B----4-:R-:W-:Y:S01]  /*2c6c0*/  IADD3 R15, P2, R15, R158, RZ ;  /* 0x0000009e0f0f7210 */ /* 0x010fe20007f5e0ff */
[----:B0-----:R-:W-:Y:S02]  /*2c6d0*/  IMAD.MOV.U32 R23, RZ, RZ, R19 ;  /* 0x000000ffff177224 */ /* 0x001fe400078e0013 */
[----:B------:R-:W3:Y:S04]  /*2c6e0*/  LDL.LU R19, [R1+0x1208] ;  /* 0x0012080001137983 */ /* 0x000ee80000300800 */
        /* <DEDUP_REMOVED lines=13> */
[----:B---3--:R-:W-:Y:S02]  /*2c7c0*/  IMAD.X R19, R19, 0x1, R2, P5 ;  /* 0x0000000113137824 */ /* 0x008fe400028e0602 */
[----:B0-----:R-:W-:Y:S02]  /*2c7d0*/  IMAD.MOV.U32 R159, RZ, RZ, R23 ;  /* 0x000000ffff9f7224 */ /* 0x001fe400078e0017 */
[----:B------:R-:W2:Y:S04]  /*2c7e0*/  LDL.LU R23, [R1+0x121c] ;  /* 0x00121c0001177983 */ /* 0x000ea80000300800 */
        /* <DEDUP_REMOVED lines=12> */
[----:B------:R0:W-:Y:S02]  /*2c8b0*/  STL [R1+0x1214], R15 ;  /* 0x0012140f01007387 */ /* 0x0001e40000100800 */
[----:B0-----:R-:W-:Y:S02]  /*2c8c0*/  IMAD.MOV.U32 R15, RZ, RZ, R159 ;  /* 0x000000ffff0f7224 */ /* 0x001fe400078e009f */
[----:B------:R-:W-:Y:S02]  /*2c8d0*/  IMAD.MOV.U32 R159, RZ, RZ, R217 ;  /* 0x000000ffff9f7224 */ /* 0x000fe400078e00d9 */
[----:B------:R-:W4:Y:S01]  /*2c8e0*/  LDL.LU R217, [R1+0x1204] ;  /* 0x0012040001d97983 */ /* 0x000f220000300800 */
[----:B--2---:R-:W-:-:S05]  /*2c8f0*/  IADD3 R23, P1, R23, R158, RZ ;  /* 0x0000009e17177210 */ /* 0x004fca0007f3e0ff */
[----:B------:R0:W-:Y:S01]  /*2c900*/  STL [R1+0x11e8], R23 ;  /* 0x0011e81701007387 */ /* 0x0001e20000100800 */
[--C-:B---3--:R-:W-:Y:S01]  /*2c910*/  IMAD.X R19, R19, 0x1, R2.reuse, P2 ;  /* 0x0000000113137824 */ /* 0x108fe200010e0602 */
[----:B------:R-:W-:Y:S02]  /*2c920*/  IADD3 R213, P2, R213, R158, RZ ;  /* 0x0000009ed5d57210 */ /* 0x000fe40007f5e0ff */
[----:B0-----:R-:W2:Y:S04]  /*2c930*/  LDL.LU R23, [R1+0x11d8] ;  /* 0x0011d80001177983 */ /* 0x001ea80000300800 */
[----:B------:R0:W-:Y:S01]  /*2c940*/  STL [R1+0x120c], R19 ;  /* 0x00120c1301007387 */ /* 0x0001e20000100800 */
[----:B----4-:R-:W-:-:S03]  /*2c950*/  IMAD.X R217, R217, 0x1, R2, P3 ;  /* 0x00000001d9d97824 */ /* 0x010fc600018e0602 */
[----:B0-----:R-:W3:Y:S04]  /*2c960*/  LDL.LU R19, [R1+0x11fc] ;  /* 0x0011fc0001137983 */ /* 0x001ee80000300800 */
[----:B------:R0:W-:Y:S04]  /*2c970*/  STL [R1+0x11e0], R213 ;  /* 0x0011e0d501007387 */ /* 0x0001e80000100800 */
[----:B0-----:R0:W5:Y:S04]  /*2c980*/  LDL.LU R213, [R1+0x1d48] ;  /* 0x001d480001d57983 */ /* 0x0011680000300800 */
[----:B------:R1:W-:Y:S04]  /*2c990*/  STL [R1+0x1204], R217 ;  /* 0x001204d901007387 */ /* 0x0003e80000100800 */
[----:B-1----:R-:W4:Y:S01]  /*2c9a0*/  LDL.LU R217, [R1+0x11c8] ;  /* 0x0011c80001d97983 */ /* 0x002f220000300800 */
[----:B------:R-:W-:Y:S01]  /*2c9b0*/  IMAD.X R15, R15, 0x1, R2, P5 ;  /* 0x000000010f0f7824 */ /* 0x000fe200028e0602 */
[----:B--2---:R-:W-:-:S05]  /*2c9c0*/  IADD3 R23, P3, R23, R158, RZ ;  /* 0x0000009e17177210 */ /* 0x004fca0007f7e0ff */
[----:B------:R1:W-:Y:S01]  /*2c9d0*/  STL [R1+0x11d8], R23 ;  /* 0x0011d81701007387 */ /* 0x0003e20000100800 */
[----:B---3--:R-:W-:Y:S01]  /*2c9e0*/  IMAD.X R19, R19, 0x1, R2, P4 ;  /* 0x0000000113137824 */ /* 0x008fe200020e0602 */
[-C--:B------:R-:W-:Y:S01]  /*2c9f0*/  IADD3 R216, P4, R216, R158.reuse, RZ ;  /* 0x0000009ed8d87210 */ /* 0x080fe20007f9e0ff */
[----:B-1----:R-:W-:Y:S02]  /*2ca00*/  IMAD.MOV.U32 R23, RZ, RZ, R245 ;  /* 0x000000ffff177224 */ /* 0x002fe400078e00f5 */
[----:B------:R-:W2:Y:S04]  /*2ca10*/  LDL.LU R245, [R1+0x11e4] ;  /* 0x0011e40001f57983 */ /* 0x000ea80000300800 */
[----:B------:R1:W-:Y:S04]  /*2ca20*/  STL [R1+0x11fc], R19 ;  /* 0x0011fc1301007387 */ /* 0x0003e80000100800 */
[----:B-1----:R-:W3:Y:S04]  /*2ca30*/  LDL.LU R19, [R1+0x11b8] ;  /* 0x0011b80001137983 */ /* 0x002ee80000300800 */
[----:B------:R1:W-:Y:S01]  /*2ca40*/  STL [R1+0x11d0], R216 ;  /* 0x0011d0d801007387 */ /* 0x0003e20000100800 */
[----:B----4-:R-:W-:-:S03]  /*2ca50*/  IADD3 R217, P5, R217, R158, RZ ;  /* 0x0000009ed9d97210 */ /* 0x010fc60007fbe0ff */
[----:B-1----:R0:W5:Y:S04]  /*2ca60*/  LDL.LU R216, [R1+0x1d44] ;  /* 0x001d440001d87983 */ /* 0x0021680000300800 */
[----:B------:R1:W-:Y:S02]  /*2ca70*/  STL [R1+0x11f4], R15 ;  /* 0x0011f40f01007387 */ /* 0x0003e40000100800 */
[----:B-1----:R-:W-:Y:S02]  /*2ca80*/  IMAD.MOV.U32 R15, RZ, RZ, R159 ;  /* 0x000000ffff0f7224 */ /* 0x002fe400078e009f */
[----:B------:R-:W4:Y:S04]  /*2ca90*/  LDL.LU R159, [R1+0x11b0] ;  /* 0x0011b000019f7983 */ /* 0x000f280000300800 */
[----:B------:R1:W-:Y:S04]  /*2caa0*/  STL [R1+0x11c8], R217 ;  /* 0x0011c8d901007387 */ /* 0x0003e80000100800 */
[----:B-1----:R0:W5:Y:S04]  /*2cab0*/  LDL.LU R217, [R1+0x1d40] ;  /* 0x001d400001d97983 */ /* 0x0021680000300800 */
[----:B------:R-:W3:Y:S01]  /*2cac0*/  LDL.LU R158, [R1+0x11ec] ;  /* 0x0011ec00019e7983 */ /* 0x000ee20000300800 */
[----:B--2---:R-:W-:-:S02]  /*2cad0*/  IMAD.X R245, R245, 0x1, R2, P1 ;  /* 0x00000001f5f57824 */ /* 0x004fc400008e0602 */
[----:B---3--:R-:W-:-:S05]  /*2cae0*/  IMAD.X R158, R158, 0x1, R2, P6 ;  /* 0x000000019e9e7824 */ /* 0x008fca00030e0602 */
[----:B------:R1:W-:Y:S02]  /*2caf0*/  STL [R1+0x11ec], R158 ;  /* 0x0011ec9e01007387 */ /* 0x0003e40000100800 */
[----:B-1----:R-:W1:Y:S02]  /*2cb00*/  LDC R158, c[0x0][0x23c] ;  /* 0x00008f00ff9e7b82 */ /* 0x002e640000000800 */
[----:B-1----:R-:W-:-:S04]  /*2cb10*/  IMAD.SHL.U32 R158, R158, 0x40, RZ ;  /* 0x000000409e9e7824 */ /* 0x002fc800078e00ff */
[----:B------:R-:W-:-:S05]  /*2cb20*/  IMAD.SHL.U32 R158, R158, 0x2, RZ ;  /* 0x000000029e9e7824 */ /* 0x000fca00078e00ff */
[-C--:B------:R-:W-:Y:S02]  /*2cb30*/  IADD3 R232, P6, R232, R158.reuse, RZ ;  /* 0x0000009ee8e87210 */ /* 0x080fe40007fde0ff */
[----:B------:R-:W-:-:S03]  /*2cb40*/  IADD3 R19, P1, R19, R158, RZ ;  /* 0x0000009e13137210 */ /* 0x000fc60007f3e0ff */
[----:B------:R1:W-:Y:S04]  /*2cb50*/  STL [R1+0x11c0], R232 ;  /* 0x0011c0e801007387 */ /* 0x0003e80000100800 */
[----:B-1----:R0:W5:Y:S04]  /*2cb60*/  LDL.LU R232, [R1+0x1d3c] ;  /* 0x001d3c0001e87983 */ /* 0x0021680000300800 */
[----:B------:R1:W-:Y:S04]  /*2cb70*/  STL [R1+0x11e4], R245 ;  /* 0x0011e4f501007387 */ /* 0x0003e80000100800 */
[----:B-1----:R-:W2:Y:S04]  /*2cb80*/  LDL.LU R245, [R1+0x1198] ;  /* 0x0011980001f57983 */ /* 0x002ea80000300800 */
[----:B------:R-:W3:Y:S04]  /*2cb90*/  LDL.LU R158, [R1+0x11dc] ;  /* 0x0011dc00019e7983 */ /* 0x000ee80000300800 */
[----:B------:R1:W-:Y:S02]  /*2cba0*/  STL [R1+0x11b8], R19 ;  /* 0x0011b81301007387 */ /* 0x0003e40000100800 */
[----:B-1----:R-:W-:-:S02]  /*2cbb0*/  IMAD.MOV.U32 R19, RZ, RZ, R153 ;  /* 0x000000ffff137224 */ /* 0x002fc400078e0099 */
[----:B------:R-:W-:Y:S02]  /*2cbc0*/  IMAD.MOV.U32 R153, RZ, RZ, R3 ;  /* 0x000000ffff997224 */ /* 0x000fe400078e0003 */
[----:B------:R-:W2:Y:S01]  /*2cbd0*/  LDL.LU R3, [R1+0x1190] ;  /* 0x0011900001037983 */ /* 0x000ea20000300800 */
[--C-:B------:R-:W-:Y:S02]  /*2cbe0*/  IMAD.X R23, R23, 0x1, R2.reuse, P3 ;  /* 0x0000000117177824 */ /* 0x100fe400018e0602 */
[----:B---3--:R-:W-:-:S05]  /*2cbf0*/  IMAD.X R158, R158, 0x1, R2, P2 ;  /* 0x000000019e9e7824 */ /* 0x008fca00010e0602 */
[----:B------:R1:W-:Y:S02]  /*2cc00*/  STL [R1+0x11dc], R158 ;  /* 0x0011dc9e01007387 */ /* 0x0003e40000100800 */
[----:B-1----:R-:W1:Y:S02]  /*2cc10*/  LDC R158, c[0x0][0x23c] ;  /* 0x00008f00ff9e7b82 */ /* 0x002e640000000800 */
[----:B-1----:R-:W-:-:S04]  /*2cc20*/  IMAD.SHL.U32 R158, R158, 0x40, RZ ;  /* 0x000000409e9e7824 */ /* 0x002fc800078e00ff */
[----:B------:R-:W-:-:S05]  /*2cc30*/  IMAD.SHL.U32 R158, R158, 0x2, RZ ;  /* 0x000000029e9e7824 */ /* 0x000fca00078e00ff */
[-C--:B----4-:R-:W-:Y:S02]  /*2cc40*/  IADD3 R159, P2, R159, R158.reuse, RZ ;  /* 0x0000009e9f9f7210 */ /* 0x090fe40007f5e0ff */
[----:B------:R-:W-:Y:S01]  /*2cc50*/  IADD3 R233, P3, R233, R158, RZ ;  /* 0x0000009ee9e97210 */ /* 0x000fe20007f7e0ff */
[----:B------:R-:W-:Y:S02]  /*2cc60*/  IMAD.MOV.U32 R158, RZ, RZ, R9 ;  /* 0x000000ffff9e7224 */ /* 0x000fe400078e0009 */
[----:B------:R1:W-:Y:S02]  /*2cc70*/  STL [R1+0x11b0], R159 ;  /* 0x0011b09f01007387 */ /* 0x0003e40000100800 */
[----:B------:R-:W-:Y:S02]  /*2cc80*/  IMAD.X R158, R158, 0x1, R2, P4 ;  /* 0x000000019e9e7824 */ /* 0x000fe400020e0602 */
[----:B-1----:R-:W-:Y:S02]  /*2cc90*/  IMAD.MOV.U32 R159, RZ, RZ, R5 ;  /* 0x000000ffff9f7224 */ /* 0x002fe400078e0005 */
[----:B------:R-:W3:Y:S04]  /*2cca0*/  LDL.LU R5, [R1+0x1180] ;  /* 0x0011800001057983 */ /* 0x000ee80000300800 */
[----:B------:R1:W-:Y:S02]  /*2ccb0*/  STL [R1+0x11d4], R23 ;  /* 0x0011d41701007387 */ /* 0x0003e40000100800 */
[----:B-1----:R-:W-:-:S02]  /*2ccc0*/  IMAD.MOV.U32 R23, RZ, RZ, R6 ;  /* 0x000000ffff177224 */ /* 0x002fc400078e0006 */
[----:B------:R-:W-:Y:S02]  /*2ccd0*/  IMAD.MOV.U32 R6, RZ, RZ, R10 ;  /* 0x000000ffff067224 */ /* 0x000fe400078e000a */
[----:B------:R-:W4:Y:S04]  /*2cce0*/  LDL.LU R10, [R1+0x119c] ;  /* 0x00119c00010a7983 */ /* 0x000f280000300800 */
[----:B------:R1:W-:Y:S04]  /*2ccf0*/  STL [R1+0x11a8], R233 ;  /* 0x0011a8e901007387 */ /* 0x0003e80000100800 */
[----:B-1----:R0:W5:Y:S04]  /*2cd00*/  LDL.LU R233, [R1+0x1d38] ;  /* 0x001d380001e97983 */ /* 0x0021680000300800 */
[----:B------:R-:W4:Y:S04]  /*2cd10*/  LDL.LU R9, [R1+0x1170] ;  /* 0x0011700001097983 */ /* 0x000f280000300800 */
[----:B------:R1:W-:Y:S02]  /*2cd20*/  STL [R1+0x11cc], R158 ;  /* 0x0011cc9e01007387 */ /* 0x0003e40000100800 */
[----:B-1----:R-:W1:Y:S02]  /*2cd30*/  LDC R158, c[0x0][0x23c] ;  /* 0x00008f00ff9e7b82 */ /* 0x002e640000000800 */
[----:B-1----:R-:W-:-:S04]  /*2cd40*/  IMAD.SHL.U32 R158, R158, 0x40, RZ ;  /* 0x000000409e9e7824 */ /* 0x002fc800078e00ff */
[----:B------:R-:W-:-:S05]  /*2cd50*/  IMAD.SHL.U32 R158, R158, 0x2, RZ ;  /* 0x000000029e9e7824 */ /* 0x000fca00078e00ff */
[----:B------:R-:W-:-:S05]  /*2cd60*/  IADD3 R244, P4, R244, R158, RZ ;  /* 0x0000009ef4f47210 */ /* 0x000fca0007f9e0ff */
[----:B------:R1:W-:Y:S04]  /*2cd70*/  STL [R1+0x11a0], R244 ;  /* 0x0011a0f401007387 */ /* 0x0003e80000100800 */
[----:B-1----:R0:W5:Y:S04]  /*2cd80*/  LDL.LU R244, [R1+0x1d34] ;  /* 0x001d340001f47983 */ /* 0x0021680000300800 */
[----:B------:R-:W2:Y:S02]  /*2cd90*/  LDL.LU R158, [R1+0x11c4] ;  /* 0x0011c400019e7983 */ /* 0x000ea40000300800 */
[----:B--2---:R-:W-:-:S05]  /*2cda0*/  IMAD.X R158, R158, 0x1, R2, P5 ;  /* 0x000000019e9e7824 */ /* 0x004fca00028e0602 */
        /* <DEDUP_REMOVED lines=16> */
[----:B------:R-:W2:Y:S01]  /*2ceb0*/  LDL.LU R158, [R1+0x11b4] ;  /* 0x0011b400019e7983 */ /* 0x000ea20000300800 */
[--C-:B------:R-:W-:Y:S02]  /*2cec0*/  IMAD.X R15, R15, 0x1, R2.reuse, P2 ;  /* 0x000000010f0f7824 */ /* 0x100fe400010e0602 */
[----:B--2---:R-:W-:-:S05]  /*2ced0*/  IMAD.X R158, R158, 0x1, R2, P1 ;  /* 0x000000019e9e7824 */ /* 0x004fca00008e0602 */
[----:B------:R1:W-:Y:S02]  /*2cee0*/  STL [R1+0x11b4], R158 ;  /* 0x0011b49e01007387 */ /* 0x0003e40000100800 */
[----:B-1----:R-:W1:Y:S02]  /*2cef0*/  LDC R158, c[0x0][0x23c] ;  /* 0x00008f00ff9e7b82 */ /* 0x002e640000000800 */
[----:B-1----:R-:W-:-:S04]  /*2cf00*/  IMAD.SHL.U32 R158, R158, 0x40, RZ ;  /* 0x000000409e9e7824 */ /* 0x002fc800078e00ff */
[----:B------:R-:W-:-:S05]  /*2cf10*/  IMAD.SHL.U32 R158, R158, 0x2, RZ ;  /* 0x000000029e9e7824 */ /* 0x000fca00078e00ff */
[-C--:B------:R-:W-:Y:S02]  /*2cf20*/  IADD3 R4, P1, R4, R158.reuse, RZ ;  /* 0x0000009e04047210 */ /* 0x080fe40007f3e0ff */
[----:B---3--:R-:W-:-:S03]  /*2cf30*/  IADD3 R5, P2, R5, R158, RZ ;  /* 0x0000009e05057210 */ /* 0x008fc60007f5e0ff */
[----:B------:R1:W-:Y:S04]  /*2cf40*/  STL [R1+0x1188], R4 ;  /* 0x0011880401007387 */ /* 0x0003e80000100800 */
[----:B-1----:R0:W5:Y:S04]  /*2cf50*/  LDL.LU R4, [R1+0x1d28] ;  /* 0x001d280001047983 */ /* 0x0021680000300800 */
[----:B------:R1:W-:Y:S04]  /*2cf60*/  STL [R1+0x11ac], R15 ;  /* 0x0011ac0f01007387 */ /* 0x0003e80000100800 */
[----:B-1----:R-:W2:Y:S04]  /*2cf70*/  LDL.LU R15, [R1+0x1140] ;  /* 0x00114000010f7983 */ /* 0x002ea80000300800 */
[----:B------:R1:W-:Y:S04]  /*2cf80*/  STL [R1+0x1180], R5 ;  /* 0x0011800501007387 */ /* 0x0003e80000100800 */
[----:B-1----:R0:W5:Y:S04]  /*2cf90*/  LDL.LU R5, [R1+0x1d24] ;  /* 0x001d240001057983 */ /* 0x0021680000300800 */
[----:B------:R-:W3:Y:S01]  /*2cfa0*/  LDL.LU R158, [R1+0x11a4] ;  /* 0x0011a400019e7983 */ /* 0x000ee20000300800 */
[----:B----4-:R-:W-:-:S02]  /*2cfb0*/  IMAD.X R10, R10, 0x1, R2, P4 ;  /* 0x000000010a0a7824 */ /* 0x010fc400020e0602 */
[--C-:B------:R-:W-:Y:S02]  /*2cfc0*/  IMAD.X R16, R16, 0x1, R2.reuse, P5 ;  /* 0x0000000110107824 */ /* 0x100fe400028e0602 */
[--C-:B------:R-:W-:Y:S02]  /*2cfd0*/  IMAD.X R14, R14, 0x1, R2.reuse, P6 ;  /* 0x000000010e0e7824 */ /* 0x100fe400030e0602 */
[--C-:B------:R-:W-:Y:S02]  /*2cfe0*/  IMAD.X R22, R22, 0x1, R2.reuse, P2 ;  /* 0x0000000116167824 */ /* 0x100fe400010e0602 */
[----:B---3--:R-:W-:-:S05]  /*2cff0*/  IMAD.X R158, R158, 0x1, R2, P3 ;  /* 0x000000019e9e7824 */ /* 0x008fca00018e0602 */
[----:B------:R1:W-:Y:S02]  /*2d000*/  STL [R1+0x11a4], R158 ;  /* 0x0011a49e01007387 */ /* 0x0003e40000100800 */
[----:B-1----:R-:W1:Y:S02]  /*2d010*/  LDC R158, c[0x0][0x23c] ;  /* 0x00008f00ff9e7b82 */ /* 0x002e640000000800 */
[----:B-1----:R-:W-:-:S04]  /*2d020*/  IMAD.SHL.U32 R158, R158, 0x40, RZ ;  /* 0x000000409e9e7824 */ /* 0x002fc800078e00ff */
[----:B------:R-:W-:-:S05]  /*2d030*/  IMAD.SHL.U32 R158, R158, 0x2, RZ ;  /* 0x000000029e9e7824 */ /* 0x000fca00078e00ff */
[-C--:B------:R-:W-:Y:S02]  /*2d040*/  IADD3 R6, P3, R6, R158.reuse, RZ ;  /* 0x0000009e06067210 */ /* 0x080fe40007f7e0ff */
[-C--:B------:R-:W-:Y:S02]  /*2d050*/  IADD3 R9, P4, R9, R158.reuse, RZ ;  /* 0x0000009e09097210 */ /* 0x080fe40007f9e0ff */
[-C--:B------:R-:W-:Y:S01]  /*2d060*/  IADD3 R13, P5, R13, R158.reuse, RZ ;  /* 0x0000009e0d0d7210 */ /* 0x080fe20007fbe0ff */
[----:B------:R1:W-:Y:S01]  /*2d070*/  STL [R1+0x1178], R6 ;  /* 0x0011780601007387 */ /* 0x0003e20000100800 */
[----:B------:R-:W-:Y:S01]  /*2d080*/  IADD3 R7, P6, R7, R158, RZ ;  /* 0x0000009e07077210 */ /* 0x000fe20007fde0ff */
[----:B------:R-:W-:Y:S02]  /*2d090*/  IMAD.MOV.U32 R158, RZ, RZ, R21 ;  /* 0x000000ffff9e7224 */ /* 0x000fe400078e0015 */
[----:B-1----:R0:W5:Y:S04]  /*2d0a0*/  LDL.LU R6, [R1+0x1d20] ;  /* 0x001d200001067983 */ /* 0x0021680000300800 */
[----:B------:R1:W-:Y:S01]  /*2d0b0*/  STL [R1+0x119c], R10 ;  /* 0x00119c0a01007387 */ /* 0x0003e20000100800 */
[----:B------:R-:W-:-:S03]  /*2d0c0*/  IMAD.X R158, R158, 0x1, R2, P1 ;  /* 0x000000019e9e7824 */ /* 0x000fc600008e0602 */
[----:B-1----:R-:W3:Y:S04]  /*2d0d0*/  LDL.LU R10, [R1+0x1128] ;  /* 0x00112800010a7983 */ /* 0x002ee80000300800 */
[----:B------:R1:W-:Y:S04]  /*2d0e0*/  STL [R1+0x1170], R9 ;  /* 0x0011700901007387 */ /* 0x0003e80000100800 */
[----:B-1----:R-:W4:Y:S04]  /*2d0f0*/  LDL.LU R9, [R1+0x1120] ;  /* 0x0011200001097983 */ /* 0x002f280000300800 */
[----:B------:R1:W-:Y:S04]  /*2d100*/  STL [R1+0x1194], R16 ;  /* 0x0011941001007387 */ /* 0x0003e80000100800 */
[----:B-1----:R-:W4:Y:S04]  /*2d110*/  LDL.LU R16, [R1+0x1118] ;  /* 0x0011180001107983 */ /* 0x002f280000300800 */
[----:B------:R1:W-:Y:S04]  /*2d120*/  STL [R1+0x1168], R13 ;  /* 0x0011680d01007387 */ /* 0x0003e80000100800 */
[----:B-1----:R-:W4:Y:S04]  /*2d130*/  LDL.LU R13, [R1+0x1110] ;  /* 0x00111000010d7983 */ /* 0x002f280000300800 */
[----:B------:R1:W-:Y:S04]  /*2d140*/  STL [R1+0x118c], R14 ;  /* 0x00118c0e01007387 */ /* 0x0003e80000100800 */
[----:B-1----:R-:W4:Y:S04]  /*2d150*/  LDL.LU R14, [R1+0x1108] ;  /* 0x00110800010e7983 */ /* 0x002f280000300800 */
[----:B------:R1:W-:Y:S04]  /*2d160*/  STL [R1+0x1160], R7 ;  /* 0x0011600701007387 */ /* 0x0003e80000100800 */
[----:B-1----:R0:W5:Y:S04]  /*2d170*/  LDL.LU R7, [R1+0x1d1c] ;  /* 0x001d1c0001077983 */ /* 0x0021680000300800 */
[----:B------:R-:W4:Y:S04]  /*2d180*/  LDL.LU R21, [R1+0x1100] ;  /* 0x0011000001157983 */ /* 0x000f280000300800 */
        /* <DEDUP_REMOVED lines=9> */
[----:B-1----:R-:W4:Y:S04]  /*2d220*/  LDL.LU R22, [R1+0x10f0] ;  /* 0x0010f00001167983 */ /* 0x002f280000300800 */
[----:B------:R1:W-:Y:S04]  /*2d230*/  STL [R1+0x1150], R11 ;  /* 0x0011500b01007387 */ /* 0x0003e80000100800 */
[----:B-1----:R-:W2:Y:S02]  /*2d240*/  LDL.LU R11, [R1+0x1d14] ;  /* 0x001d1400010b7983 */ /* 0x002ea40000300800 */
[----:B--2---:R-:W-:-:S02]  /*2d250*/  IMAD.MOV.U32 R158, RZ, RZ, R11 ;  /* 0x000000ffff9e7224 */ /* 0x004fc400078e000b */
[----:B------:R-:W2:Y:S02]  /*2d260*/  LDL.LU R11, [R1+0x10e8] ;  /* 0x0010e800010b7983 */ /* 0x000ea40000300800 */
[----:B------:R-:W-:-:S05]  /*2d270*/  IMAD.X R158, R158, 0x1, R2, P3 ;  /* 0x000000019e9e7824 */ /* 0x000fca00018e0602 */
[----:B------:R1:W-:Y:S02]  /*2d280*/  STL [R1+0x1174], R158 ;  /* 0x0011749e01007387 */ /* 0x0003e40000100800 */
[----:B-1----:R-:W1:Y:S02]  /*2d290*/  LDC R158, c[0x0][0x23c] ;  /* 0x00008f00ff9e7b82 */ /* 0x002e640000000800 */
[----:B-1----:R-:W-:-:S04]  /*2d2a0*/  IMAD.SHL.U32 R158, R158, 0x40, RZ ;  /* 0x000000409e9e7824 */ /* 0x002fc800078e00ff */
[----:B------:R-:W-:-:S05]  /*2d2b0*/  IMAD.SHL.U32 R158, R158, 0x2, RZ ;  /* 0x000000029e9e7824 */ /* 0x000fca00078e00ff */
[----:B------:R-:W-:-:S05]  /*2d2c0*/  IADD3 R12, P3, R12, R158, RZ ;  /* 0x0000009e0c0c7210 */ /* 0x000fca0007f7e0ff */
[----:B------:R1:W-:Y:S04]  /*2d2d0*/  STL [R1+0x1148], R12 ;  /* 0x0011480c01007387 */ /* 0x0003e80000100800 */
[----:B-1----:R-:W2:Y:S04]  /*2d2e0*/  LDL.LU R12, [R1+0x1d10] ;  /* 0x001d1000010c7983 */ /* 0x002ea80000300800 */
[----:B------:R-:W3:Y:S02]  /*2d2f0*/  LDL.LU R158, [R1+0x116c] ;  /* 0x00116c00019e7983 */ /* 0x000ee40000300800 */
[----:B---3--:R-:W-:-:S05]  /*2d300*/  IMAD.X R158, R158, 0x1, R2, P4 ;  /* 0x000000019e9e7824 */ /* 0x008fca00020e0602 */
[----:B------:R1:W-:Y:S02]  /*2d310*/  STL [R1+0x116c], R158 ;  /* 0x00116c9e01007387 */ /* 0x0003e40000100800 */
[----:B-1----:R-:W1:Y:S02]  /*2d320*/  LDC R158, c[0x0][0x23c] ;  /* 0x00008f00ff9e7b82 */ /* 0x002e640000000800 */
[----:B-1----:R-:W-:-:S04]  /*2d330*/  IMAD.SHL.U32 R158, R158, 0x40, RZ ;  /* 0x000000409e9e7824 */ /* 0x002fc800078e00ff */
[----:B------:R-:W-:-:S05]  /*2d340*/  IMAD.SHL.U32 R158, R158, 0x2, RZ ;  /* 0x000000029e9e7824 */ /* 0x000fca00078e00ff */
[----:B------:R-:W-:Y:S01]  /*2d350*/  IADD3 R15, P4, R15, R158, RZ ;  /* 0x0000009e0f0f7210 */ /* 0x000fe20007f9e0ff */
[----:B------:R-:W-:-:S04]  /*2d360*/  IMAD.MOV.U32 R158, RZ, RZ, R159 ;  /* 0x000000ffff9e7224 */ /* 0x000fc800078e009f */
[----:B------:R-:W-:Y:S01]  /*2d370*/  IMAD.X R158, R158, 0x1, R2, P5 ;  /* 0x000000019e9e7824 */ /* 0x000fe200028e0602 */
[----:B------:R1:W-:Y:S04]  /*2d380*/  STL [R1+0x1140], R15 ;  /* 0x0011400f01007387 */ /* 0x0003e80000100800 */
[----:B-1----:R-:W3:Y:S04]  /*2d390*/  LDL.LU R15, [R1+0x10fc] ;  /* 0x0010fc00010f7983 */ /* 0x002ee80000300800 */
[----:B------:R-:W3:Y:S04]  /*2d3a0*/  LDL.LU R159, [R1+0x10d0] ;  /* 0x0010d000019f7983 */ /* 0x000ee80000300800 */
        /* <DEDUP_REMOVED lines=14> */
[----:B------:R-:W-:-:S05]  /*2d490*/  IADD3 R17, P6, R17, R158, RZ ;  /* 0x0000009e11117210 */ /* 0x000fca0007fde0ff */
[----:B------:R1:W-:Y:S04]  /*2d4a0*/  STL [R1+0x1130], R17 ;  /* 0x0011301101007387 */ /* 0x0003e80000100800 */
[----:B-1----:R-:W3:Y:S04]  /*2d4b0*/  LDL.LU R17, [R1+0x1d08] ;  /* 0x001d080001117983 */ /* 0x002ee80000300800 */
[----:B------:R-:W4:Y:S02]  /*2d4c0*/  LDL.LU R158, [R1+0x1154] ;  /* 0x00115400019e7983 */ /* 0x000f240000300800 */
[----:B----4-:R-:W-:-:S05]  /*2d4d0*/  IMAD.X R158, R158, 0x1, R2, P1 ;  /* 0x000000019e9e7824 */ /* 0x010fca00008e0602 */
[----:B------:R1:W-:Y:S02]  /*2d4e0*/  STL [R1+0x1154], R158 ;  /* 0x0011549e01007387 */ /* 0x0003e40000100800 */
[----:B-1----:R-:W1:Y:S02]  /*2d4f0*/  LDC R158, c[0x0][0x23c] ;  /* 0x00008f00ff9e7b82 */ /* 0x002e640000000800 */
[----:B-1----:R-:W-:-:S04]  /*2d500*/  IMAD.SHL.U32 R158, R158, 0x40, RZ ;  /* 0x000000409e9e7824 */ /* 0x002fc800078e00ff */
[----:B------:R-:W-:-:S05]  /*2d510*/  IMAD.SHL.U32 R158, R158, 0x2, RZ ;  /* 0x000000029e9e7824 */ /* 0x000fca00078e00ff */
[----:B------:R-:W-:-:S05]  /*2d520*/  IADD3 R10, P1, R10, R158, RZ ;  /* 0x0000009e0a0a7210 */ /* 0x000fca0007f3e0ff */
[----:B------:R1:W-:Y:S04]  /*2d530*/  STL [R1+0x1128], R10 ;  /* 0x0011280a01007387 */ /* 0x0003e80000100800 */
[----:B-1----:R-:W4:Y:S04]  /*2d540*/  LDL.LU R10, [R1+0x1d04] ;  /* 0x001d0400010a7983 */ /* 0x002f280000300800 */
        /* <DEDUP_REMOVED lines=81> */
[----:B------:R-:W2:Y:S01]  /*2da60*/  LDL.LU R158, [R1+0x1104] ;  /* 0x00110400019e7983 */ /* 0x000ea20000300800 */
[----:B------:R-:W-:Y:S01]  /*2da70*/  WARPGROUP.ARRIVE ;  /* 0x00000000000079c5 */ /* 0x000fe20000000000 */
[----:B------:R-:W-:Y:S01]  /*2da80*/  UMOV UR46, UR18 ;  /* 0x00000012002e7c82 */ /* 0x000fe20008000000 */
[----:B------:R-:W-:-:S04]  /*2da90*/  UMOV UR47, UR19 ;  /* 0x00000013002f7c82 */ /* 0x000fc80008000000 */
[----:B------:R-:W-:Y:S01]  /*2daa0*/  HGMMA.64x256x16.F32.BF16 R24, gdesc[UR44].tnspA, R24, gsb0 ;  /* 0x23e000002c1879f0 */ /* 0x000fe20008001818 */
[----:B------:R-:W-:Y:S01]  /*2dab0*/  UMOV UR50, UR6 ;  /* 0x0000000600327c82 */ /* 0x000fe20008000000 */
[----:B------:R-:W-:Y:S01]  /*2dac0*/  UMOV UR51, UR7 ;  /* 0x0000000700337c82 */ /* 0x000fe20008000000 */
[----:B--2---:R-:W-:-:S05]  /*2dad0*/  IMAD.X R158, R158, 0x1, R2, P5 ;  /* 0x000000019e9e7824 */ /* 0x004fca00028e0602 */
[----:B------:R1:W-:Y:S02]  /*2dae0*/  STL [R1+0x1104], R158 ;  /* 0x0011049e01007387 */ /* 0x0003e40000100800 */
[----:B-1----:R-:W1:Y:S02]  /*2daf0*/  LDC R158, c[0x0][0x23c] ;  /* 0x00008f00ff9e7b82 */ /* 0x002e640000000800 */
[----:B-1----:R-:W-:-:S04]  /*2db00*/  IMAD.SHL.U32 R158, R158, 0x40, RZ ;  /* 0x000000409e9e7824 */ /* 0x002fc800078e00ff */
[----:B------:R-:W-:-:S05]  /*2db10*/  IMAD.SHL.U32 R158, R158, 0x2, RZ ;  /* 0x000000029e9e7824 */ /* 0x000fca00078e00ff */
[----:B------:R-:W-:-:S05]  /*2db20*/  IADD3 R17, P5, R17, R158, RZ ;  /* 0x0000009e11117210 */ /* 0x000fca0007fbe0ff */
[----:B------:R1:W-:Y:S04]  /*2db30*/  STL [R1+0x10d8], R17 ;  /* 0x0010d81101007387 */ /* 0x0003e80000100800 */
[----:B-1----:R-:W2:Y:S01]  /*2db40*/  LDL.LU R17, [R1+0x1cdc] ;  /* 0x001cdc0001117983 */ /* 0x002ea20000300800 */
[----:B------:R-:W-:Y:S02]  /*2db50*/  WARPGROUP.DEPBAR.LE gsb0, 0x0 ;  /* 0x00008000000079c5 */ /* 0x000fe40000010000 */
[----:B------:R-:W-:-:S06]  /*2db60*/  WARPGROUP.ARRIVE ;  /* 0x00000000000079c5 */ /* 0x000fcc0000000000 */
[----:B------:R-:W-:Y:S01]  /*2db70*/  HGMMA.64x256x16.F32.BF16 R24, gdesc[UR48].tnspA, R24, gsb0 ;  /* 0x23e00000301879f0 */ /* 0x000fe20008001818 */
[----:B------:R-:W-:Y:S01]  /*2db80*/  UMOV UR54, UR10 ;  /* 0x0000000a00367c82 */ /* 0x000fe20008000000 */
[----:B------:R-:W-:Y:S01]  /*2db90*/  UMOV UR55, UR11 ;  /* 0x0000000b00377c82 */ /* 0x000fe20008000000 */
[--C-:B------:R-:W-:Y:S02]  /*2dba0*/  IMAD.X R15, R15, 0x1, R2.reuse, P6 ;  /* 0x000000010f0f7824 */ /* 0x100fe400030e0602 */
[--C-:B------:R-:W-:Y:S01]  /*2dbb0*/  IMAD.X R16, R16, 0x1, R2.reuse, P1 ;  /* 0x0000000110107824 */ /* 0x100fe200008e0602 */
[-C--:B------:R-:W-:Y:S02]  /*2dbc0*/  IADD3 R159, P6, R159, R158.reuse, RZ ;  /* 0x0000009e9f9f7210 */ /* 0x080fe40007fde0ff */
[-C--:B----4-:R-:W-:Y:S01]  /*2dbd0*/  IADD3 R9, P1, R9, R158.reuse, RZ ;  /* 0x0000009e09097210 */ /* 0x090fe20007f3e0ff */
[--C-:B------:R-:W-:Y:S01]  /*2dbe0*/  IMAD.X R23, R23, 0x1, R2.reuse, P2 ;  /* 0x0000000117177824 */ /* 0x100fe200010e0602 */
[----:B------:R1:W-:Y:S04]  /*2dbf0*/  STL [R1+0x10fc], R15 ;  /* 0x0010fc0f01007387 */ /* 0x0003e80000100800 */
[----:B------:R4:W-:Y:S01]  /*2dc00*/  STL [R1+0x10f4], R16 ;  /* 0x0010f41001007387 */ /* 0x0009e20000100800 */
[----:B------:R-:W-:Y:S01]  /*2dc10*/  IADD3 R14, P2, R14, R158, RZ ;  /* 0x0000009e0e0e7210 */ /* 0x000fe20007f5e0ff */
[--C-:B------:R-:W-:Y:S01]  /*2dc20*/  IMAD.X R22, R22, 0x1, R2.reuse, P4 ;  /* 0x0000000116167824 */ /* 0x100fe200020e0602 */
[----:B------:R-:W-:Y:S01]  /*2dc30*/  UMOV UR58, UR14 ;  /* 0x0000000e003a7c82 */ /* 0x000fe20008000000 */
[----:B------:R-:W-:Y:S01]  /*2dc40*/  UMOV UR59, UR15 ;  /* 0x0000000f003b7c82 */ /* 0x000fe20008000000 */
[----:B------:R-:W-:Y:S01]  /*2dc50*/  IMAD.X R10, R10, 0x1, R2, P5 ;  /* 0x000000010a0a7824 */ /* 0x000fe200028e0602 */
[----:B-1----:R-:W1:Y:S01]  /*2dc60*/  LDC R15, c[0x0][0x238] ;  /* 0x00008e00ff0f7b82 */ /* 0x002e620000000800 */
[----:B----4-:R-:W4:Y:S04]  /*2dc70*/  LDL.LU R16, [R1+0x1cd8] ;  /* 0x001cd80001107983 */ /* 0x010f280000300800 */
[----:B------:R-:W-:Y:S04]  /*2dc80*/  STL [R1+0x10d0], R159 ;  /* 0x0010d09f01007387 */ /* 0x000fe80000100800 */
[----:B------:R0:W-:Y:S04]  /*2dc90*/  STL [R1+0x10c8], R9 ;  /* 0x0010c80901007387 */ /* 0x0001e80000100800 */
[----:B0-----:R-:W3:Y:S04]  /*2dca0*/  LDL.LU R9, [R1+0x1cd4] ;  /* 0x001cd40001097983 */ /* 0x001ee80000300800 */
[----:B------:R0:W-:Y:S04]  /*2dcb0*/  STL [R1+0x10c0], R14 ;  /* 0x0010c00e01007387 */ /* 0x0001e80000100800 */
[----:B0-----:R-:W4:Y:S04]  /*2dcc0*/  LDL.LU R14, [R1+0x1cd0] ;  /* 0x001cd000010e7983 */ /* 0x001f280000300800 */
[----:B------:R-:W-:Y:S01]  /*2dcd0*/  STL [R1+0x10ec], R23 ;  /* 0x0010ec1701007387 */ /* 0x000fe20000100800 */
[----:B------:R-:W-:-:S02]  /*2dce0*/  WARPGROUP.DEPBAR.LE gsb0, 0x0 ;  /* 0x00008000000079c5 */ /* 0x000fc40000010000 */
[----:B------:R-:W-:-:S06]  /*2dcf0*/  WARPGROUP.ARRIVE ;  /* 0x00000000000079c5 */ /* 0x000fcc0000000000 */
[----:B------:R-:W-:Y:S01]  /*2dd00*/  HGMMA.64x256x16.F32.BF16 R24, gdesc[UR52].tnspA, R24, gsb0 ;  /* 0x23e00000341879f0 */ /* 0x000fe20008001818 */
[----:B--2---:R-:W-:Y:S01]  /*2dd10*/  IMAD.X R17, R17, 0x1, R2, P3 ;  /* 0x0000000111117824 */ /* 0x004fe200018e0602 */
[----:B------:R-:W-:-:S04]  /*2dd20*/  IADD3 R12, P3, R12, R158, RZ ;  /* 0x0000009e0c0c7210 */ /* 0x000fc80007f7e0ff */
[----:B------:R0:W-:Y:S04]  /*2dd30*/  STL [R1+0x10e4], R17 ;  /* 0x0010e41101007387 */ /* 0x0001e80000100800 */
[----:B0-----:R-:W2:Y:S04]  /*2dd40*/  LDL.LU R17, [R1+0x1ccc] ;  /* 0x001ccc0001117983 */ /* 0x001ea80000300800 */
[----:B------:R0:W-:Y:S04]  /*2dd50*/  STL [R1+0x10b8], R12 ;  /* 0x0010b80c01007387 */ /* 0x0001e80000100800 */
[----:B0-----:R-:W2:Y:S04]  /*2dd60*/  LDL.LU R12, [R1+0x1cc8] ;  /* 0x001cc800010c7983 */ /* 0x001ea80000300800 */
[----:B------:R0:W-:Y:S04]  /*2dd70*/  STL [R1+0x10dc], R22 ;  /* 0x0010dc1601007387 */ /* 0x0001e80000100800 */
[----:B0-----:R-:W2:Y:S01]  /*2dd80*/  LDL.LU R22, [R1+0x1cc4] ;  /* 0x001cc40001167983 */ /* 0x001ea20000300800 */
[----:B---3--:R-:W-:-:S02]  /*2dd90*/  IADD3 R9, P4, R9, R158, RZ ;  /* 0x0000009e09097210 */ /* 0x008fc40007f9e0ff */
[----:B------:R-:W-:-:S03]  /*2dda0*/  IADD3 R11, P5, R11, R158, RZ ;  /* 0x0000009e0b0b7210 */ /* 0x000fc60007fbe0ff */
[----:B------:R0:W-:Y:S01]  /*2ddb0*/  STL [R1+0x10b0], R9 ;  /* 0x0010b00901007387 */ /* 0x0001e20000100800 */
[--C-:B------:R-:W-:Y:S02]  /*2ddc0*/  IMAD.X R21, R21, 0x1, R2.reuse, P2 ;  /* 0x0000000115157824 */ /* 0x100fe400010e0602 */
[--C-:B----4-:R-:W-:Y:S01]  /*2ddd0*/  IMAD.X R14, R14, 0x1, R2.reuse, P1 ;  /* 0x000000010e0e7824 */ /* 0x110fe200008e0602 */
[----:B0-----:R0:W5:Y:S04]  /*2dde0*/  LDL.LU R9, [R1+0x1cc0] ;  /* 0x001cc00001097983 */ /* 0x0011680000300800 */
[----:B------:R3:W-:Y:S01]  /*2ddf0*/  STL [R1+0x10d4], R10 ;  /* 0x0010d40a01007387 */ /* 0x0007e20000100800 */
[----:B------:R-:W-:-:S03]  /*2de00*/  IMAD.X R20, R20, 0x1, R2, P3 ;  /* 0x0000000114147824 */ /* 0x000fc600018e0602 */
[----:B---3--:R0:W5:Y:S04]  /*2de10*/  LDL.LU R10, [R1+0x1cbc] ;  /* 0x001cbc00010a7983 */ /* 0x0081680000300800 */
[----:B------:R3:W-:Y:S04]  /*2de20*/  STL [R1+0x10a8], R11 ;  /* 0x0010a80b01007387 */ /* 0x0007e80000100800 */
[----:B---3--:R0:W5:Y:S01]  /*2de30*/  LDL.LU R11, [R1+0x1cb8] ;  /* 0x001cb800010b7983 */ /* 0x0081620000300800 */
[----:B------:R-:W-:Y:S02]  /*2de40*/  WARPGROUP.DEPBAR.LE gsb0, 0x0 ;  /* 0x00008000000079c5 */ /* 0x000fe40000010000 */
[----:B------:R-:W-:-:S06]  /*2de50*/  WARPGROUP.ARRIVE ;  /* 0x00000000000079c5 */ /* 0x000fcc0000000000 */
[----:B------:R-:W-:Y:S01]  /*2de60*/  HGMMA.64x256x16.F32.BF16 R24, gdesc[UR56].tnspA, R24, gsb0 ;  /* 0x23e00000381879f0 */ /* 0x000fe20008001818 */
[----:B------:R-:W-:Y:S02]  /*2de70*/  IMAD.X R16, R16, 0x1, R2, P5 ;  /* 0x0000000110107824 */ /* 0x000fe400028e0602 */
[----:B-1----:R-:W-:-:S04]  /*2de80*/  IMAD.SHL.U32 R15, R15, 0x40, RZ ;  /* 0x000000400f0f7824 */ /* 0x002fc800078e00ff */
[----:B------:R-:W-:Y:S02]  /*2de90*/  IMAD.SHL.U32 R15, R15, 0x2, RZ ;  /* 0x000000020f0f7824 */ /* 0x000fe400078e00ff */
[----:B--2---:R-:W-:Y:S01]  /*2dea0*/  IMAD.X R12, R12, 0x1, R2, P6 ;  /* 0x000000010c0c7824 */ /* 0x004fe200030e0602 */
[----:B------:R-:W-:-:S04]  /*2deb0*/  IADD3 R13, P6, R13, R158, RZ ;  /* 0x0000009e0d0d7210 */ /* 0x000fc80007fde0ff */
[----:B------:R1:W-:Y:S01]  /*2dec0*/  STL [R1+0x10cc], R12 ;  /* 0x0010cc0c01007387 */ /* 0x0003e20000100800 */
[----:B------:R-:W-:-:S03]  /*2ded0*/  IADD3 R22, P1, R22, R158, RZ ;  /* 0x0000009e16167210 */ /* 0x000fc60007f3e0ff */
[----:B-1----:R0:W5:Y:S04]  /*2dee0*/  LDL.LU R12, [R1+0x1cb4] ;  /* 0x001cb400010c7983 */ /* 0x0021680000300800 */
[----:B------:R1:W-:Y:S01]  /*2def0*/  STL [R1+0x10a0], R13 ;  /* 0x0010a00d01007387 */ /* 0x0003e20000100800 */
[--C-:B------:R-:W-:Y:S02]  /*2df00*/  IMAD.X R17, R17, 0x1, R2.reuse, P4 ;  /* 0x0000000111117824 */ /* 0x100fe400020e0602 */
[--C-:B------:R-:W-:Y:S01]  /*2df10*/  IMAD.X R153, R153, 0x1, R2.reuse, P1 ;  /* 0x0000000199997824 */ /* 0x100fe200008e0602 */
[----:B-1----:R0:W5:Y:S04]  /*2df20*/  LDL.LU R13, [R1+0x1cb0] ;  /* 0x001cb000010d7983 */ /* 0x0021680000300800 */
[----:B------:R1:W-:Y:S01]  /*2df30*/  STL [R1+0x10c4], R14 ;  /* 0x0010c40e01007387 */ /* 0x0003e20000100800 */
[----:B------:R-:W-:-:S03]  /*2df40*/  IMAD.X R19, R19, 0x1, R2, P6 ;  /* 0x0000000113137824 */ /* 0x000fc600030e0602 */
[----:B-1----:R0:W5:Y:S04]  /*2df50*/  LDL.LU R14, [R1+0x1cac] ;  /* 0x001cac00010e7983 */ /* 0x0021680000300800 */
[----:B------:R1:W-:Y:S04]  /*2df60*/  STL [R1+0x1098], R22 ;  /* 0x0010981601007387 */ /* 0x0003e80000100800 */
        /* <DEDUP_REMOVED lines=10> */
[----:B------:R2:W-:Y:S01]  /*2e010*/  STL [R1+0x109c], R19 ;  /* 0x00109c1301007387 */ /* 0x0005e20000100800 */
[----:B-1----:R-:W-:-:S02]  /*2e020*/  IMAD.MOV.U32 R153, RZ, RZ, R152 ;  /* 0x000000ffff997224 */ /* 0x002fc400078e0098 */
[----:B--2---:R-:W-:Y:S02]  /*2e030*/  IMAD.MOV.U32 R19, RZ, RZ, R18 ;  /* 0x000000ffff137224 */ /* 0x004fe400078e0012 */
[----:B------:R-:W-:Y:S02]  /*2e040*/  IMAD.MOV.U32 R152, RZ, RZ, R160 ;  /* 0x000000ffff987224 */ /* 0x000fe400078e00a0 */
[----:B------:R-:W-:Y:S01]  /*2e050*/  IMAD.MOV.U32 R18, RZ, RZ, R161 ;  /* 0x000000ffff127224 */ /* 0x000fe200078e00a1 */
[----:B------:R-:W-:Y:S02]  /*2e060*/  WARPGROUP.DEPBAR.LE gsb0, 0x0 ;  /* 0x00008000000079c5 */ /* 0x000fe40000010000 */
[----:B0-----:R-:W-:Y:S05]  /*2e070*/  @P0 BRA `(.L_x_1) ;  /* 0xfffffe4000280947 */ /* 0x001fea000383ffff */
[----:B------:R-:W2:Y:S04]  /*2e080*/  LDL.LU R156, [R1+0x7f8] ;  /* 0x0007f800019c7983 */ /* 0x000ea80000300800 */
[----:B------:R-:W2:Y:S04]  /*2e090*/  LDL.LU R157, [R1+0xbf8] ;  /* 0x000bf800019d7983 */ /* 0x000ea80000300800 */
[----:B------:R-:W3:Y:S04]  /*2e0a0*/  LDL.LU R154, [R1+0x7f0] ;  /* 0x0007f000019a7983 */ /* 0x000ee80000300800 */
[----:B------:R-:W3:Y:S04]  /*2e0b0*/  LDL.LU R155, [R1+0xbf0] ;  /* 0x000bf000019b7983 */ /* 0x000ee80000300800 */
[----:B------:R-:W4:Y:S04]  /*2e0c0*/  LDL.LU R152, [R1+0x9f8] ;  /* 0x0009f80001987983 */ /* 0x000f280000300800 */
[----:B------:R-:W4:Y:S04]  /*2e0d0*/  LDL.LU R153, [R1+0xdf8] ;  /* 0x000df80001997983 */ /* 0x000f280000300800 */
[----:B------:R-:W4:Y:S04]  /*2e0e0*/  LDL.LU R18, [R1+0x9f0] ;  /* 0x0009f00001127983 */ /* 0x000f280000300800 */
[----:B------:R-:W4:Y:S04]  /*2e0f0*/  LDL.LU R19, [R1+0xdf0] ;  /* 0x000df00001137983 */ /* 0x000f280000300800 */
[----:B------:R-:W4:Y:S04]  /*2e100*/  LDL.LU R2, [R1+0x3ec] ;  /* 0x0003ec0001027983 */ /* 0x000f280000300800 */
[----:B------:R-:W4:Y:S04]  /*2e110*/  LDL.LU R158, [R1+0x3e4] ;  /* 0x0003e400019e7983 */ /* 0x000f280000300800 */
[----:B------:R-:W2:Y:S04]  /*2e120*/  LDL.LU R0, [R1+0x1ec] ;  /* 0x0001ec0001007983 */ /* 0x000ea80000300800 */
[----:B------:R-:W2:Y:S04]  /*2e130*/  LDL.LU R15, [R1+0x5ec] ;  /* 0x0005ec00010f7983 */ /* 0x000ea80000300800 */
[----:B-----5:R-:W3:Y:S04]  /*2e140*/  LDL.LU R14, [R1+0x1e4] ;  /* 0x0001e400010e7983 */ /* 0x020ee80000300800 */
[----:B------:R-:W3:Y:S04]  /*2e150*/  LDL.LU R6, [R1+0x5e4] ;  /* 0x0005e40001067983 */ /* 0x000ee80000300800 */
        /* <DEDUP_REMOVED lines=14> */
[----:B------:R0:W-:Y:S04]  /*2e240*/  STL [R1+0x1f08], R75 ;  /* 0x001f084b01007387 */ /* 0x0001e80000100800 */
[----:B0-----:R-:W4:Y:S04]  /*2e250*/  LDL.LU R75, [R1+0x5f0] ;  /* 0x0005f000014b7983 */ /* 0x001f280000300800 */
        /* <DEDUP_REMOVED lines=37> */
[----:B0-----:R-:W4:Y:S01]  /*2e4b0*/  LDL.LU R183, [R1+0x3fc] ;  /* 0x0003fc0001b77983 */ /* 0x001f220000300800 */
[----:B--2---:R-:W-:-:S02]  /*2e4c0*/  F2FP.BF16.F32.PACK_AB R0, R0, R15 ;  /* 0x0000000f0000723e */ /* 0x004fc400000010ff */
[----:B---3--:R-:W-:Y:S01]  /*2e4d0*/  F2FP.BF16.F32.PACK_AB R6, R14, R6 ;  /* 0x000000060e06723e */ /* 0x008fe200000010ff */
[----:B------:R-:W-:Y:S01]  /*2e4e0*/  STL [R1+0x1eb8], R71 ;  /* 0x001eb84701007387 */ /* 0x000fe20000100800 */
[----:B----4-:R-:W-:-:S03]  /*2e4f0*/  F2FP.BF16.F32.PACK_AB R3, R144, R3 ;  /* 0x000000039003723e */ /* 0x010fc600000010ff */
        /* <DEDUP_REMOVED lines=103> */
[----:B------:R0:W-:Y:S04]  /*2eb70*/  STL [R1+0x1ca0], R20 ;  /* 0x001ca01401007387 */ /* 0x0001e80000100800 */
[----:B------:R1:W-:Y:S04]  /*2eb80*/  STL [R1+0x1c9c], R17 ;  /* 0x001c9c1101007387 */ /* 0x0003e80000100800 */
[----:B------:R2:W-:Y:S01]  /*2eb90*/  STL [R1+0x1c98], R16 ;  /* 0x001c981001007387 */ /* 0x0005e20000100800 */
[----:B0-----:R-:W-:-:S02]  /*2eba0*/  F2FP.BF16.F32.PACK_AB R20, R189, R190 ;  /* 0x000000bebd14723e */ /* 0x001fc400000010ff */
[----:B-1----:R-:W-:Y:S02]  /*2ebb0*/  F2FP.BF16.F32.PACK_AB R17, R151, R183 ;  /* 0x000000b79711723e */ /* 0x002fe400000010ff */
[----:B--2---:R-:W-:-:S03]  /*2ebc0*/  F2FP.BF16.F32.PACK_AB R16, R149, R188 ;  /* 0x000000bc9510723e */ /* 0x004fc600000010ff */
[----:B------:R0:W-:Y:S04]  /*2ebd0*/  STL [R1+0xecc], R17 ;  /* 0x000ecc1101007387 */ /* 0x0001e80000100800 */
[----:B------:R1:W-:Y:S04]  /*2ebe0*/  STL [R1+0xec8], R16 ;  /* 0x000ec81001007387 */ /* 0x0003e80000100800 */
[----:B------:R2:W-:Y:S01]  /*2ebf0*/  STL [R1+0xec4], R20 ;  /* 0x000ec41401007387 */ /* 0x0005e20000100800 */
[----:B0-----:R-:W-:Y:S02]  /*2ec00*/  F2FP.BF16.F32.PACK_AB R17, R191, R204 ;  /* 0x000000ccbf11723e */ /* 0x001fe400000010ff */
[----:B-1----:R-:W-:-:S03]  /*2ec10*/  F2FP.BF16.F32.PACK_AB R16, R205, R72 ;  /* 0x00000048cd10723e */ /* 0x002fc600000010ff */
[----:B------:R0:W-:Y:S01]  /*2ec20*/  STL [R1+0xec0], R17 ;  /* 0x000ec01101007387 */ /* 0x0001e20000100800 */
[----:B--2---:R-:W-:-:S03]  /*2ec30*/  F2FP.BF16.F32.PACK_AB R20, R206, R74 ;  /* 0x0000004ace14723e */ /* 0x004fc600000010ff */
        /* <DEDUP_REMOVED lines=19> */
[----:B------:R-:W-:Y:S01]  /*2ed70*/  STL [R1+0xe94], R20 ;  /* 0x000e941401007387 */ /* 0x000fe20000100800 */
[----:B0-----:R-:W-:Y:S02]  /*2ed80*/  F2FP.BF16.F32.PACK_AB R17, R18, R19 ;  /* 0x000000131211723e */ /* 0x001fe400000010ff */
[----:B-1----:R-:W-:-:S03]  /*2ed90*/  F2FP.BF16.F32.PACK_AB R16, R147, R2 ;  /* 0x000000029310723e */ /* 0x002fc600000010ff */
[----:B------:R-:W-:Y:S01]  /*2eda0*/  STL [R1+0xe90], R17 ;  /* 0x000e901101007387 */ /* 0x000fe20000100800 */
[----:B------:R-:W-:-:S03]  /*2edb0*/  F2FP.BF16.F32.PACK_AB R2, R145, R158 ;  /* 0x0000009e9102723e */ /* 0x000fc600000010ff */
[----:B------:R-:W-:Y:S04]  /*2edc0*/  STL [R1+0xe8c], R16 ;  /* 0x000e8c1001007387 */ /* 0x000fe80000100800 */
[----:B------:R0:W-:Y:S04]  /*2edd0*/  STL [R1+0xe88], R2 ;  /* 0x000e880201007387 */ /* 0x0001e80000100800 */
[----:B------:R1:W-:Y:S04]  /*2ede0*/  STL [R1+0xe84], R0 ;  /* 0x000e840001007387 */ /* 0x0003e80000100800 */
[----:B------:R2:W-:Y:S01]  /*2edf0*/  STL [R1+0xe80], R6 ;  /* 0x000e800601007387 */ /* 0x0005e20000100800 */
[----:B0-----:R-:W-:-:S02]  /*2ee00*/  F2FP.BF16.F32.PACK_AB R2, R13, R12 ;  /* 0x0000000c0d02723e */ /* 0x001fc400000010ff */
[----:B-1----:R-:W-:-:S03]  /*2ee10*/  F2FP.BF16.F32.PACK_AB R0, R11, R10 ;  /* 0x0000000a0b00723e */ /* 0x002fc600000010ff */
[----:B------:R0:W-:Y:S01]  /*2ee20*/  STL [R1+0xe7c], R2 ;  /* 0x000e7c0201007387 */ /* 0x0001e20000100800 */
[----:B--2---:R-:W-:-:S03]  /*2ee30*/  F2FP.BF16.F32.PACK_AB R6, R9, R8 ;  /* 0x000000080906723e */ /* 0x004fc600000010ff */
[----:B------:R1:W-:Y:S04]  /*2ee40*/  STL [R1+0xe78], R0 ;  /* 0x000e780001007387 */ /* 0x0003e80000100800 */
[----:B------:R-:W-:Y:S01]  /*2ee50*/  STL [R1+0xe74], R6 ;  /* 0x000e740601007387 */ /* 0x000fe20000100800 */
[----:B0-----:R-:W-:Y:S02]  /*2ee60*/  F2FP.BF16.F32.PACK_AB R2, R7, R5 ;  /* 0x000000050702723e */ /* 0x001fe400000010ff */
[----:B-1----:R-:W-:-:S03]  /*2ee70*/  F2FP.BF16.F32.PACK_AB R0, R146, R4 ;  /* 0x000000049200723e */ /* 0x002fc600000010ff */
[----:B------:R0:W-:Y:S04]  /*2ee80*/  STL [R1+0xe70], R2 ;  /* 0x000e700201007387 */ /* 0x0001e80000100800 */
[----:B------:R1:W-:Y:S04]  /*2ee90*/  STL [R1+0xe6c], R0 ;  /* 0x000e6c0001007387 */ /* 0x0003e80000100800 */
[----:B------:R-:W-:Y:S01]  /*2eea0*/  STL [R1+0xe68], R3 ;  /* 0x000e680301007387 */ /* 0x000fe20000100800 */
[----:B0-----:R-:W-:-:S03]  /*2eeb0*/  F2FP.BF16.F32.PACK_AB R2, R161, R160 ;  /* 0x000000a0a102723e */ /* 0x001fc600000010ff */
[----:B------:R-:W2:Y:S01]  /*2eec0*/  LDL.LU R185, [R1+0x7e8] ;  /* 0x0007e80001b97983 */ /* 0x000ea20000300800 */
[----:B-1----:R-:W-:-:S03]  /*2eed0*/  F2FP.BF16.F32.PACK_AB R0, R159, R23 ;  /* 0x000000179f00723e */ /* 0x002fc600000010ff */
[----:B------:R0:W-:Y:S04]  /*2eee0*/  STL [R1+0xe64], R2 ;  /* 0x000e640201007387 */ /* 0x0001e80000100800 */
[----:B------:R-:W2:Y:S04]  /*2eef0*/  LDL.LU R186, [R1+0xbe8] ;  /* 0x000be80001ba7983 */ /* 0x000ea80000300800 */
[----:B------:R1:W-:Y:S04]  /*2ef00*/  STL [R1+0xe60], R0 ;  /* 0x000e600001007387 */ /* 0x0003e80000100800 */
        /* <DEDUP_REMOVED lines=34> */
[----:B0-----:R-:W4:Y:S04]  /*2f130*/  LDL.LU R2, [R1+0x3cc] ;  /* 0x0003cc0001027983 */ /* 0x001f280000300800 */
[----:B------:R-:W4:Y:S04]  /*2f140*/  LDL.LU R158, [R1+0x3c4] ;  /* 0x0003c400019e7983 */ /* 0x000f280000300800 */
[----:B-1----:R-:W4:Y:S04]  /*2f150*/  LDL.LU R0, [R1+0x1cc] ;  /* 0x0001cc0001007983 */ /* 0x002f280000300800 */
        /* <DEDUP_REMOVED lines=17> */
[----:B--2---:R-:W-:-:S05]  /*2f270*/  F2FP.BF16.F32.PACK_AB R20, R185, R186 ;  /* 0x000000bab914723e */ /* 0x004fca00000010ff */
[----:B------:R0:W-:Y:S01]  /*2f280*/  STL [R1+0xe5c], R20 ;  /* 0x000e5c1401007387 */ /* 0x0001e20000100800 */
[----:B---3--:R-:W-:Y:S02]  /*2f290*/  F2FP.BF16.F32.PACK_AB R17, R187, R180 ;  /* 0x000000b4bb11723e */ /* 0x008fe400000010ff */
[----:B----4-:R-:W-:-:S03]  /*2f2a0*/  F2FP.BF16.F32.PACK_AB R16, R181, R69 ;  /* 0x00000045b510723e */ /* 0x010fc600000010ff */
        /* <DEDUP_REMOVED lines=18> */
[----:B------:R1:W-:Y:S01]  /*2f3d0*/  STL [R1+0xe34], R17 ;  /* 0x000e341101007387 */ /* 0x0003e20000100800 */
[----:B0-----:R-:W-:-:S03]  /*2f3e0*/  F2FP.BF16.F32.PACK_AB R20, R142, R215 ;  /* 0x000000d78e14723e */ /* 0x001fc600000010ff */
[----:B------:R0:W-:Y:S01]  /*2f3f0*/  STL [R1+0xe30], R16 ;  /* 0x000e301001007387 */ /* 0x0001e20000100800 */
[----:B-1----:R-:W-:-:S03]  /*2f400*/  F2FP.BF16.F32.PACK_AB R17, R140, R208 ;  /* 0x000000d08c11723e */ /* 0x002fc600000010ff */
[----:B------:R1:W-:Y:S01]  /*2f410*/  STL [R1+0xe2c], R20 ;  /* 0x000e2c1401007387 */ /* 0x0003e20000100800 */
[----:B0-----:R-:W-:-:S03]  /*2f420*/  F2FP.BF16.F32.PACK_AB R16, R209, R73 ;  /* 0x00000049d110723e */ /* 0x001fc600000010ff */
[----:B------:R0:W-:Y:S04]  /*2f430*/  STL [R1+0xe28], R17 ;  /* 0x000e281101007387 */ /* 0x0001e80000100800 */
[----:B------:R2:W-:Y:S01]  /*2f440*/  STL [R1+0xe24], R16 ;  /* 0x000e241001007387 */ /* 0x0005e20000100800 */
[----:B-1----:R-:W-:Y:S02]  /*2f450*/  F2FP.BF16.F32.PACK_AB R20, R210, R75 ;  /* 0x0000004bd214723e */ /* 0x002fe400000010ff */
[----:B0-----:R-:W-:-:S03]  /*2f460*/  F2FP.BF16.F32.PACK_AB R17, R156, R157 ;  /* 0x0000009d9c11723e */ /* 0x001fc600000010ff */
[----:B------:R0:W-:Y:S01]  /*2f470*/  STL [R1+0xe20], R20 ;  /* 0x000e201401007387 */ /* 0x0001e20000100800 */
[----:B--2---:R-:W-:-:S03]  /*2f480*/  F2FP.BF16.F32.PACK_AB R16, R154, R155 ;  /* 0x0000009b9a10723e */ /* 0x004fc600000010ff */
[----:B------:R1:W-:Y:S04]  /*2f490*/  STL [R1+0xe1c], R17 ;  /* 0x000e1c1101007387 */ /* 0x0003e80000100800 */
[----:B------:R2:W-:Y:S01]  /*2f4a0*/  STL [R1+0xe18], R16 ;  /* 0x000e181001007387 */ /* 0x0005e20000100800 */
[----:B0-----:R-:W-:Y:S02]  /*2f4b0*/  F2FP.BF16.F32.PACK_AB R20, R152, R153 ;  /* 0x000000999814723e */ /* 0x001fe400000010ff */
[----:B-1----:R-:W-:-:S03]  /*2f4c0*/  F2FP.BF16.F32.PACK_AB R17, R18, R19 ;  /* 0x000000131211723e */ /* 0x002fc600000010ff */
[----:B------:R-:W-:Y:S01]  /*2f4d0*/  STL [R1+0xe14], R20 ;  /* 0x000e141401007387 */ /* 0x000fe20000100800 */
[----:B--2---:R-:W-:-:S03]  /*2f4e0*/  F2FP.BF16.F32.PACK_AB R16, R139, R2 ;  /* 0x000000028b10723e */ /* 0x004fc600000010ff */
[----:B------:R-:W-:Y:S01]  /*2f4f0*/  STL [R1+0xe10], R17 ;  /* 0x000e101101007387 */ /* 0x000fe20000100800 */
[----:B------:R-:W-:-:S03]  /*2f500*/  F2FP.BF16.F32.PACK_AB R2, R137, R158 ;  /* 0x0000009e8902723e */ /* 0x000fc600000010ff */
[----:B------:R-:W-:Y:S04]  /*2f510*/  STL [R1+0xe0c], R16 ;  /* 0x000e0c1001007387 */ /* 0x000fe80000100800 */
[----:B------:R0:W-:Y:S01]  /*2f520*/  STL [R1+0xe08], R2 ;  /* 0x000e080201007387 */ /* 0x0001e20000100800 */
[----:B------:R-:W-:-:S05]  /*2f530*/  F2FP.BF16.F32.PACK_AB R0, R0, R15 ;  /* 0x0000000f0000723e */ /* 0x000fca00000010ff */
[----:B------:R1:W-:Y:S01]  /*2f540*/  STL [R1+0xe04], R0 ;  /* 0x000e040001007387 */ /* 0x0003e20000100800 */
[----:B------:R-:W-:Y:S02]  /*2f550*/  F2FP.BF16.F32.PACK_AB R6, R14, R6 ;  /* 0x000000060e06723e */ /* 0x000fe400000010ff */
[----:B0-----:R-:W-:-:S03]  /*2f560*/  F2FP.BF16.F32.PACK_AB R2, R13, R12 ;  /* 0x0000000c0d02723e */ /* 0x001fc600000010ff */
[----:B------:R0:W-:Y:S04]  /*2f570*/  STL [R1+0xe00], R6 ;  /* 0x000e000601007387 */ /* 0x0001e80000100800 */
[----:B------:R2:W-:Y:S01]  /*2f580*/  STL [R1+0xdfc], R2 ;  /* 0x000dfc0201007387 */ /* 0x0005e20000100800 */
[----:B-1----:R-:W-:-:S05]  /*2f590*/  F2FP.BF16.F32.PACK_AB R0, R11, R10 ;  /* 0x0000000a0b00723e */ /* 0x002fca00000010ff */
[----:B------:R1:W-:Y:S01]  /*2f5a0*/  STL [R1+0xdf8], R0 ;  /* 0x000df80001007387 */ /* 0x0003e20000100800 */
[----:B0-----:R-:W-:Y:S02]  /*2f5b0*/  F2FP.BF16.F32.PACK_AB R6, R9, R8 ;  /* 0x000000080906723e */ /* 0x001fe400000010ff */
[----:B--2---:R-:W-:-:S03]  /*2f5c0*/  F2FP.BF16.F32.PACK_AB R2, R7, R5 ;  /* 0x000000050702723e */ /* 0x004fc600000010ff */
[----:B------:R-:W-:Y:S01]  /*2f5d0*/  STL [R1+0xdf4], R6 ;  /* 0x000df40601007387 */ /* 0x000fe20000100800 */
[----:B-1----:R-:W-:-:S03]  /*2f5e0*/  F2FP.BF16.F32.PACK_AB R0, R138, R4 ;  /* 0x000000048a00723e */ /* 0x002fc600000010ff */
[----:B------:R0:W-:Y:S01]  /*2f5f0*/  STL [R1+0xdf0], R2 ;  /* 0x000df00201007387 */ /* 0x0001e20000100800 */
[----:B------:R-:W-:-:S03]  /*2f600*/  F2FP.BF16.F32.PACK_AB R3, R136, R3 ;  /* 0x000000038803723e */ /* 0x000fc600000010ff */
[----:B------:R1:W-:Y:S04]  /*2f610*/  STL [R1+0xdec], R0 ;  /* 0x000dec0001007387 */ /* 0x0003e80000100800 */
[----:B------:R-:W-:Y:S01]  /*2f620*/  STL [R1+0xde8], R3 ;  /* 0x000de80301007387 */ /* 0x000fe20000100800 */
[----:B0-----:R-:W-:-:S03]  /*2f630*/  F2FP.BF16.F32.PACK_AB R2, R161, R160 ;  /* 0x000000a0a102723e */ /* 0x001fc600000010ff */
[----:B------:R-:W2:Y:S04]  /*2f640*/  LDL.LU R185, [R1+0x7c8] ;  /* 0x0007c80001b97983 */ /* 0x000ea80000300800 */
[----:B------:R0:W-:Y:S01]  /*2f650*/  STL [R1+0xde4], R2 ;  /* 0x000de40201007387 */ /* 0x0001e20000100800 */
[----:B-1----:R-:W-:-:S03]  /*2f660*/  F2FP.BF16.F32.PACK_AB R0, R159, R23 ;  /* 0x000000179f00723e */ /* 0x002fc600000010ff */
        /* <DEDUP_REMOVED lines=838> */
[----:B------:R-:W-:Y:S01]  /*32ad0*/  STL [R1+0x164], R2 ;  /* 0x0001640201007387 */ /* 0x000fe20000100800 */
[----:B-1----:R-:W-:-:S03]  /*32ae0*/  F2FP.BF16.F32.PACK_AB R0, R159, R23 ;  /* 0x000000179f00723e */ /* 0x002fc600000010ff */
[----:B------:R-:W3:Y:S04]  /*32af0*/  LDL.LU R210, [R1+0x6e0] ;  /* 0x0006e00001d27983 */ /* 0x000ee80000300800 */
[----:B------:R-:W-:Y:S04]  /*32b00*/  STL [R1+0x160], R0 ;  /* 0x0001600001007387 */ /* 0x000fe80000100800 */
        /* <DEDUP_REMOVED lines=35> */
[----:B------:R-:W2:Y:S04]  /*32d40*/  LDL.LU R67, [R1+0x8b8] ;  /* 0x0008b80001437983 */ /* 0x000ea80000300800 */
[----:B--2---:R0:W-:Y:S04]  /*32d50*/  STL [R1+0x1e74], R67 ;  /* 0x001e744301007387 */ /* 0x0041e80000100800 */
[----:B0-----:R-:W2:Y:S04]  /*32d60*/  LDL.LU R67, [R1+0x6b0] ;  /* 0x0006b00001437983 */ /* 0x001ea80000300800 */
[----:B------:R-:W2:Y:S04]  /*32d70*/  LDL.LU R161, [R1+0xcb8] ;  /* 0x000cb80001a17983 */ /* 0x000ea80000300800 */
[----:B------:R-:W2:Y:S04]  /*32d80*/  LDL.LU R65, [R1+0x8b0] ;  /* 0x0008b00001417983 */ /* 0x000ea80000300800 */
[----:B------:R-:W2:Y:S04]  /*32d90*/  LDL.LU R160, [R1+0xcb0] ;  /* 0x000cb00001a07983 */ /* 0x000ea80000300800 */
[----:B------:R-:W2:Y:S04]  /*32da0*/  LDL.LU R155, [R1+0x2ac] ;  /* 0x0002ac00019b7983 */ /* 0x000ea80000300800 */
[----:B------:R-:W2:Y:S04]  /*32db0*/  LDL.LU R154, [R1+0x2a4] ;  /* 0x0002a400019a7983 */ /* 0x000ea80000300800 */
[----:B------:R-:W2:Y:S04]  /*32dc0*/  LDL.LU R153, [R1+0x4ac] ;  /* 0x0004ac0001997983 */ /* 0x000ea80000300800 */
[----:B------:R-:W3:Y:S04]  /*32dd0*/  LDL.LU R152, [R1+0x4a4] ;  /* 0x0004a40001987983 */ /* 0x000ee80000300800 */
[----:B---3--:R0:W-:Y:S04]  /*32de0*/  STL [R1+0x1e68], R152 ;  /* 0x001e689801007387 */ /* 0x0081e80000100800 */
[----:B0-----:R-:W3:Y:S04]  /*32df0*/  LDL.LU R152, [R1+0xac] ;  /* 0x0000ac0001987983 */ /* 0x001ee80000300800 */
[----:B------:R-:W4:Y:S04]  /*32e00*/  LDL.LU R159, [R1+0xaac] ;  /* 0x000aac00019f7983 */ /* 0x000f280000300800 */
[----:B----4-:R0:W-:Y:S04]  /*32e10*/  STL [R1+0x1e64], R159 ;  /* 0x001e649f01007387 */ /* 0x0101e80000100800 */
[----:B0-----:R-:W4:Y:S04]  /*32e20*/  LDL.LU R159, [R1+0xa4] ;  /* 0x0000a400019f7983 */ /* 0x001f280000300800 */
[----:B------:R-:W2:Y:S04]  /*32e30*/  LDL.LU R158, [R1+0xaa4] ;  /* 0x000aa400019e7983 */ /* 0x000ea80000300800 */
[----:B--2---:R0:W-:Y:S04]  /*32e40*/  STL [R1+0x1e60], R158 ;  /* 0x001e609e01007387 */ /* 0x0041e80000100800 */
[----:B0-----:R-:W2:Y:S04]  /*32e50*/  LDL.LU R158, [R1+0x6ac] ;  /* 0x0006ac00019e7983 */ /* 0x001ea80000300800 */
[----:B------:R-:W3:Y:S04]  /*32e60*/  LDL.LU R66, [R1+0x8ac] ;  /* 0x0008ac0001427983 */ /* 0x000ee80000300800 */
[----:B---3--:R0:W-:Y:S04]  /*32e70*/  STL [R1+0x1e5c], R66 ;  /* 0x001e5c4201007387 */ /* 0x0081e80000100800 */
[----:B0-----:R-:W3:Y:S04]  /*32e80*/  LDL.LU R66, [R1+0x6a4] ;  /* 0x0006a40001427983 */ /* 0x001ee80000300800 */
[----:B------:R-:W3:Y:S04]  /*32e90*/  LDL.LU R157, [R1+0xcac] ;  /* 0x000cac00019d7983 */ /* 0x000ee80000300800 */
[----:B------:R-:W3:Y:S04]  /*32ea0*/  LDL.LU R64, [R1+0x8a4] ;  /* 0x0008a40001407983 */ /* 0x000ee80000300800 */
[----:B------:R-:W3:Y:S04]  /*32eb0*/  LDL.LU R156, [R1+0xca4] ;  /* 0x000ca400019c7983 */ /* 0x000ee80000300800 */
[----:B------:R-:W3:Y:S04]  /*32ec0*/  LDL.LU R139, [R1+0x2a8] ;  /* 0x0002a800018b7983 */ /* 0x000ee80000300800 */
[----:B------:R-:W3:Y:S04]  /*32ed0*/  LDL.LU R138, [R1+0x2a0] ;  /* 0x0002a000018a7983 */ /* 0x000ee80000300800 */
[----:B------:R-:W3:Y:S04]  /*32ee0*/  LDL.LU R137, [R1+0x4a8] ;  /* 0x0004a80001897983 */ /* 0x000ee80000300800 */
        /* <DEDUP_REMOVED lines=9> */
[----:B------:R-:W4:Y:S04]  /*32f80*/  LDL.LU R63, [R1+0x8a8] ;  /* 0x0008a800013f7983 */ /* 0x000f280000300800 */
[----:B----4-:R0:W-:Y:S04]  /*32f90*/  STL [R1+0x1e44], R63 ;  /* 0x001e443f01007387 */ /* 0x0101e80000100800 */
[----:B0-----:R-:W4:Y:S04]  /*32fa0*/  LDL.LU R63, [R1+0x6a0] ;  /* 0x0006a000013f7983 */ /* 0x001f280000300800 */
        /* <DEDUP_REMOVED lines=66> */
[----:B---3--:R0:W-:Y:S04]  /*333d0*/  STL [R1+0x1de8], R55 ;  /* 0x001de83701007387 */ /* 0x0081e80000100800 */
[----:B0-----:R-:W3:Y:S04]  /*333e0*/  LDL.LU R55, [R1+0x688] ;  /* 0x0006880001377983 */ /* 0x001ee80000300800 */
[----:B---3--:R0:W-:Y:S04]  /*333f0*/  STL [R1+0x1dec], R55 ;  /* 0x001dec3701007387 */ /* 0x0081e80000100800 */
[----:B0-----:R-:W3:Y:S04]  /*33400*/  LDL.LU R55, [R1+0x80] ;  /* 0x0000800001377983 */ /* 0x001ee80000300800 */
[----:B------:R-:W3:Y:S04]  /*33410*/  LDL.LU R53, [R1+0x880] ;  /* 0x0008800001357983 */ /* 0x000ee80000300800 */
[----:B------:R-:W4:Y:S04]  /*33420*/  LDL.LU R54, [R1+0x87c] ;  /* 0x00087c0001367983 */ /* 0x000f280000300800 */
[----:B----4-:R0:W-:Y:S04]  /*33430*/  STL [R1+0x1dcc], R54 ;  /* 0x001dcc3601007387 */ /* 0x0101e80000100800 */
[----:B0-----:R-:W4:Y:S04]  /*33440*/  LDL.LU R54, [R1+0x674] ;  /* 0x0006740001367983 */ /* 0x001f280000300800 */
[----:B----4-:R0:W-:Y:S04]  /*33450*/  STL [R1+0x1dd0], R54 ;  /* 0x001dd03601007387 */ /* 0x0101e80000100800 */
[----:B0-----:R-:W4:Y:S04]  /*33460*/  LDL.LU R54, [R1+0x67c] ;  /* 0x00067c0001367983 */ /* 0x001f280000300800 */
[----:B----4-:R0:W-:Y:S04]  /*33470*/  STL [R1+0x1dd4], R54 ;  /* 0x001dd43601007387 */ /* 0x0101e80000100800 */
[----:B0-----:R-:W4:Y:S04]  /*33480*/  LDL.LU R54, [R1+0x74] ;  /* 0x0000740001367983 */ /* 0x001f280000300800 */
[----:B----4-:R0:W-:Y:S04]  /*33490*/  STL [R1+0x1dd8], R54 ;  /* 0x001dd83601007387 */ /* 0x0101e80000100800 */
[----:B0-----:R-:W4:Y:S04]  /*334a0*/  LDL.LU R54, [R1+0x7c] ;  /* 0x00007c0001367983 */ /* 0x001f280000300800 */
[----:B------:R-:W4:Y:S04]  /*334b0*/  LDL.LU R52, [R1+0x874] ;  /* 0x0008740001347983 */ /* 0x000f280000300800 */
[----:B------:R-:W2:Y:S01]  /*334c0*/  LDL.LU R51, [R1+0x70] ;  /* 0x0000700001337983 */ /* 0x000ea20000300800 */
[----:B------:R-:W-:-:S02]  /*334d0*/  F2FP.BF16.F32.PACK_AB R247, R75, R247 ;  /* 0x000000f74bf7723e */ /* 0x000fc400000010ff */
[----:B------:R-:W-:Y:S02]  /*334e0*/  F2FP.BF16.F32.PACK_AB R246, R210, R246 ;  /* 0x000000f6d2f6723e */ /* 0x000fe400000010ff */
[----:B------:R-:W-:Y:S02]  /*334f0*/  F2FP.BF16.F32.PACK_AB R245, R73, R245 ;  /* 0x000000f549f5723e */ /* 0x000fe400000010ff */
[----:B------:R-:W-:Y:S02]  /*33500*/  F2FP.BF16.F32.PACK_AB R244, R209, R244 ;  /* 0x000000f4d1f4723e */ /* 0x000fe400000010ff */
[----:B------:R-:W-:Y:S02]  /*33510*/  F2FP.BF16.F32.PACK_AB R231, R79, R231 ;  /* 0x000000e74fe7723e */ /* 0x000fe400000010ff */
[----:B------:R-:W-:Y:S02]  /*33520*/  F2FP.BF16.F32.PACK_AB R230, R77, R230 ;  /* 0x000000e64de6723e */ /* 0x000fe400000010ff */
        /* <DEDUP_REMOVED lines=12> */
[----:B------:R-:W-:Y:S01]  /*335f0*/  F2FP.BF16.F32.PACK_AB R217, R204, R217 ;  /* 0x000000d9ccd9723e */ /* 0x000fe200000010ff */
        /* <DEDUP_REMOVED lines=129> */
[----:B------:R-:W3:Y:S04]  /*33e10*/  LDL.LU R75, [R1+0x1f08] ;  /* 0x001f0800014b7983 */ /* 0x000ee80000300800 */
[----:B------:R-:W4:Y:S04]  /*33e20*/  LDL.LU R210, [R1+0x1f04] ;  /* 0x001f040001d27983 */ /* 0x000f280000300800 */
[----:B------:R-:W4:Y:S04]  /*33e30*/  LDL.LU R73, [R1+0x1f00] ;  /* 0x001f000001497983 */ /* 0x000f280000300800 */
        /* <DEDUP_REMOVED lines=15> */
[----:B------:R-:W2:Y:S01]  /*33f30*/  LDL.LU R204, [R1+0x1ed0] ;  /* 0x001ed00001cc7983 */ /* 0x000ea20000300800 */
[----:B------:R-:W-:-:S03]  /*33f40*/  F2FP.BF16.F32.PACK_AB R216, R191, R216 ;  /* 0x000000d8bfd8723e */ /* 0x000fc600000010ff */
[----:B------:R-:W2:Y:S01]  /*33f50*/  LDL.LU R191, [R1+0x1ecc] ;  /* 0x001ecc0001bf7983 */ /* 0x000ea20000300800 */
[----:B---3--:R-:W-:-:S03]  /*33f60*/  F2FP.BF16.F32.PACK_AB R211, R75, R211 ;  /* 0x000000d34bd3723e */ /* 0x008fc600000010ff */
[----:B------:R-:W3:Y:S01]  /*33f70*/  LDL.LU R75, [R1+0xa7c] ;  /* 0x000a7c00014b7983 */ /* 0x000ee20000300800 */
[----:B----4-:R-:W-:-:S03]  /*33f80*/  F2FP.BF16.F32.PACK_AB R210, R73, R210 ;  /* 0x000000d249d2723e */ /* 0x010fc600000010ff */
[----:B------:R-:W4:Y:S01]  /*33f90*/  LDL.LU R73, [R1+0xc7c] ;  /* 0x000c7c0001497983 */ /* 0x000f220000300800 */
[----:B--2---:R-:W-:-:S03]  /*33fa0*/  F2FP.BF16.F32.PACK_AB R209, R190, R209 ;  /* 0x000000d1bed1723e */ /* 0x004fc600000010ff */
[----:B------:R-:W2:Y:S01]  /*33fb0*/  LDL.LU R190, [R1+0x1ec8] ;  /* 0x001ec80001be7983 */ /* 0x000ea20000300800 */
[----:B------:R-:W-:-:S03]  /*33fc0*/  F2FP.BF16.F32.PACK_AB R208, R189, R208 ;  /* 0x000000d0bdd0723e */ /* 0x000fc600000010ff */
[----:B------:R-:W3:Y:S01]  /*33fd0*/  LDL.LU R189, [R1+0x1ec4] ;  /* 0x001ec40001bd7983 */ /* 0x000ee20000300800 */
[----:B------:R-:W-:-:S03]  /*33fe0*/  F2FP.BF16.F32.PACK_AB R215, R188, R215 ;  /* 0x000000d7bcd7723e */ /* 0x000fc600000010ff */
[----:B------:R-:W4:Y:S01]  /*33ff0*/  LDL.LU R188, [R1+0x1ec0] ;  /* 0x001ec00001bc7983 */ /* 0x000f220000300800 */
        /* <DEDUP_REMOVED lines=16> */
[----:B--2---:R-:W-:-:S03]  /*34100*/  F2FP.BF16.F32.PACK_AB R190, R187, R190 ;  /* 0x000000bebbbe723e */ /* 0x004fc600000010ff */
[----:B------:R-:W2:Y:S01]  /*34110*/  LDL.LU R187, [R1+0x1ea4] ;  /* 0x001ea40001bb7983 */ /* 0x000ea20000300800 */
[----:B---3--:R-:W-:-:S03]  /*34120*/  F2FP.BF16.F32.PACK_AB R189, R186, R189 ;  /* 0x000000bdbabd723e */ /* 0x008fc600000010ff */
[----:B------:R-:W3:Y:S01]  /*34130*/  LDL.LU R186, [R1+0x1ea0] ;  /* 0x001ea00001ba7983 */ /* 0x000ee20000300800 */
[----:B----4-:R-:W-:-:S03]  /*34140*/  F2FP.BF16.F32.PACK_AB R188, R185, R188 ;  /* 0x000000bcb9bc723e */ /* 0x010fc600000010ff */
        /* <DEDUP_REMOVED lines=14> */
[----:B------:R-:W3:Y:S01]  /*34230*/  LDL.LU R68, [R1+0x1e88] ;  /* 0x001e880001447983 */ /* 0x000ee20000300800 */
[----:B------:R-:W-:-:S03]  /*34240*/  F2FP.BF16.F32.PACK_AB R184, R165, R184 ;  /* 0x000000b8a5b8723e */ /* 0x000fc600000010ff */
[----:B------:R-:W4:Y:S01]  /*34250*/  LDL.LU R165, [R1+0x1e84] ;  /* 0x001e840001a57983 */ /* 0x000f220000300800 */
[----:B--2---:R-:W-:-:S03]  /*34260*/  F2FP.BF16.F32.PACK_AB R167, R70, R167 ;  /* 0x000000a746a7723e */ /* 0x004fc600000010ff */
[----:B------:R-:W2:Y:S01]  /*34270*/  LDL.LU R70, [R1+0xa54] ;  /* 0x000a540001467983 */ /* 0x000ea20000300800 */
[----:B---3--:R-:W-:-:S03]  /*34280*/  F2FP.BF16.F32.PACK_AB R166, R68, R166 ;  /* 0x000000a644a6723e */ /* 0x008fc600000010ff */
[----:B------:R-:W3:Y:S01]  /*34290*/  LDL.LU R68, [R1+0xc54] ;  /* 0x000c540001447983 */ /* 0x000ee20000300800 */
[----:B----4-:R-:W-:-:S03]  /*342a0*/  F2FP.BF16.F32.PACK_AB R165, R164, R165 ;  /* 0x000000a5a4a5723e */ /* 0x010fc600000010ff */
[----:B------:R-:W4:Y:S02]  /*342b0*/  LDL.LU R164, [R1+0x1e80] ;  /* 0x001e800001a47983 */ /* 0x000f240000300800 */
[----:B----4-:R-:W-:Y:S02]  /*342c0*/  F2FP.BF16.F32.PACK_AB R164, R163, R164 ;  /* 0x000000a4a3a4723e */ /* 0x010fe400000010ff */
[----:B------:R-:W4:Y:S02]  /*342d0*/  LDL.LU R163, [R1+0x1e7c] ;  /* 0x001e7c0001a37983 */ /* 0x000f240000300800 */
[----:B----4-:R-:W-:Y:S02]  /*342e0*/  F2FP.BF16.F32.PACK_AB R163, R162, R163 ;  /* 0x000000a3a2a3723e */ /* 0x010fe400000010ff */
[----:B------:R-:W4:Y:S02]  /*342f0*/  LDL.LU R162, [R1+0x1e78] ;  /* 0x001e780001a27983 */ /* 0x000f240000300800 */
[----:B----4-:R-:W-:-:S02]  /*34300*/  F2FP.BF16.F32.PACK_AB R162, R67, R162 ;  /* 0x000000a243a2723e */ /* 0x010fc400000010ff */
[----:B------:R-:W4:Y:S01]  /*34310*/  LDL.LU R67, [R1+0x1e74] ;  /* 0x001e740001437983 */ /* 0x000f220000300800 */
[----:B------:R-:W-:Y:S02]  /*34320*/  F2FP.BF16.F32.PACK_AB R160, R65, R160 ;  /* 0x000000a041a0723e */ /* 0x000fe400000010ff */
[----:B----4-:R-:W-:Y:S02]  /*34330*/  F2FP.BF16.F32.PACK_AB R161, R67, R161 ;  /* 0x000000a143a1723e */ /* 0x010fe400000010ff */
[----:B------:R-:W4:Y:S04]  /*34340*/  LDL.LU R67, [R1+0x1e70] ;  /* 0x001e700001437983 */ /* 0x000f280000300800 */
[----:B------:R-:W2:Y:S01]  /*34350*/  LDL.LU R65, [R1+0x1e6c] ;  /* 0x001e6c0001417983 */ /* 0x000ea20000300800 */
[----:B------:R-:W-:-:S02]  /*34360*/  F2FP.BF16.F32.PACK_AB R153, R152, R153 ;  /* 0x000000999899723e */ /* 0x000fc400000010ff */
[----:B----4-:R-:W-:Y:S02]  /*34370*/  F2FP.BF16.F32.PACK_AB R155, R67, R155 ;  /* 0x0000009b439b723e */ /* 0x010fe400000010ff */
[----:B------:R-:W4:Y:S01]  /*34380*/  LDL.LU R67, [R1+0x25c] ;  /* 0x00025c0001437983 */ /* 0x000f220000300800 */
[----:B--2---:R-:W-:-:S03]  /*34390*/  F2FP.BF16.F32.PACK_AB R154, R65, R154 ;  /* 0x0000009a419a723e */ /* 0x004fc600000010ff */
[----:B------:R-:W2:Y:S04]  /*343a0*/  LDL.LU R65, [R1+0x45c] ;  /* 0x00045c0001417983 */ /* 0x000ea80000300800 */
[----:B------:R-:W3:Y:S02]  /*343b0*/  LDL.LU R152, [R1+0x1e68] ;  /* 0x001e680001987983 */ /* 0x000ee40000300800 */
[----:B---3--:R-:W-:Y:S02]  /*343c0*/  F2FP.BF16.F32.PACK_AB R152, R159, R152 ;  /* 0x000000989f98723e */ /* 0x008fe400000010ff */
[----:B------:R-:W3:Y:S02]  /*343d0*/  LDL.LU R159, [R1+0x1e64] ;  /* 0x001e6400019f7983 */ /* 0x000ee40000300800 */
[----:B---3--:R-:W-:-:S02]  /*343e0*/  F2FP.BF16.F32.PACK_AB R159, R158, R159 ;  /* 0x0000009f9e9f723e */ /* 0x008fc400000010ff */
[----:B------:R-:W3:Y:S02]  /*343f0*/  LDL.LU R158, [R1+0x1e60] ;  /* 0x001e6000019e7983 */ /* 0x000ee40000300800 */
[----:B---3--:R-:W-:Y:S02]  /*34400*/  F2FP.BF16.F32.PACK_AB R158, R66, R158 ;  /* 0x0000009e429e723e */ /* 0x008fe400000010ff */
[----:B------:R-:W3:Y:S01]  /*34410*/  LDL.LU R66, [R1+0x1e5c] ;  /* 0x001e5c0001427983 */ /* 0x000ee20000300800 */
[----:B------:R-:W-:Y:S02]  /*34420*/  F2FP.BF16.F32.PACK_AB R156, R64, R156 ;  /* 0x0000009c409c723e */ /* 0x000fe400000010ff */
[----:B---3--:R-:W-:Y:S02]  /*34430*/  F2FP.BF16.F32.PACK_AB R157, R66, R157 ;  /* 0x0000009d429d723e */ /* 0x008fe400000010ff */
[----:B------:R-:W3:Y:S04]  /*34440*/  LDL.LU R66, [R1+0x1e58] ;  /* 0x001e580001427983 */ /* 0x000ee80000300800 */
[----:B------:R-:W4:Y:S01]  /*34450*/  LDL.LU R64, [R1+0x1e54] ;  /* 0x001e540001407983 */ /* 0x000f220000300800 */
[----:B------:R-:W-:-:S02]  /*34460*/  F2FP.BF16.F32.PACK_AB R137, R136, R137 ;  /* 0x000000898889723e */ /* 0x000fc400000010ff */
[----:B---3--:R-:W-:Y:S02]  /*34470*/  F2FP.BF16.F32.PACK_AB R139, R66, R139 ;  /* 0x0000008b428b723e */ /* 0x008fe400000010ff */
[----:B------:R-:W3:Y:S01]  /*34480*/  LDL.LU R66, [R1+0x254] ;  /* 0x0002540001427983 */ /* 0x000ee20000300800 */
[----:B----4-:R-:W-:-:S03]  /*34490*/  F2FP.BF16.F32.PACK_AB R138, R64, R138 ;  /* 0x0000008a408a723e */ /* 0x010fc600000010ff */
[----:B------:R-:W4:Y:S04]  /*344a0*/  LDL.LU R64, [R1+0x454] ;  /* 0x0004540001407983 */ /* 0x000f280000300800 */
[----:B------:R-:W2:Y:S02]  /*344b0*/  LDL.LU R136, [R1+0x1e50] ;  /* 0x001e500001887983 */ /* 0x000ea40000300800 */
[----:B--2---:R-:W-:Y:S02]  /*344c0*/  F2FP.BF16.F32.PACK_AB R136, R135, R136 ;  /* 0x000000888788723e */ /* 0x004fe400000010ff */
[----:B------:R-:W2:Y:S02]  /*344d0*/  LDL.LU R135, [R1+0x1e4c] ;  /* 0x001e4c0001877983 */ /* 0x000ea40000300800 */
[----:B--2---:R-:W-:-:S02]  /*344e0*/  F2FP.BF16.F32.PACK_AB R135, R134, R135 ;  /* 0x000000878687723e */ /* 0x004fc400000010ff */
[----:B------:R-:W2:Y:S02]  /*344f0*/  LDL.LU R134, [R1+0x1e48] ;  /* 0x001e480001867983 */ /* 0x000ea40000300800 */
[----:B--2---:R-:W-:Y:S02]  /*34500*/  F2FP.BF16.F32.PACK_AB R134, R63, R134 ;  /* 0x000000863f86723e */ /* 0x004fe400000010ff */
[----:B------:R-:W2:Y:S01]  /*34510*/  LDL.LU R63, [R1+0x1e44] ;  /* 0x001e4400013f7983 */ /* 0x000ea20000300800 */
[----:B------:R-:W-:Y:S02]  /*34520*/  F2FP.BF16.F32.PACK_AB R132, R61, R132 ;  /* 0x000000843d84723e */ /* 0x000fe400000010ff */
[----:B--2---:R-:W-:Y:S02]  /*34530*/  F2FP.BF16.F32.PACK_AB R133, R63, R133 ;  /* 0x000000853f85723e */ /* 0x004fe400000010ff */
[----:B------:R-:W2:Y:S04]  /*34540*/  LDL.LU R63, [R1+0x1e40] ;  /* 0x001e4000013f7983 */ /* 0x000ea80000300800 */
[----:B------:R-:W3:Y:S01]  /*34550*/  LDL.LU R61, [R1+0x1e3c] ;  /* 0x001e3c00013d7983 */ /* 0x000ee20000300800 */
[----:B------:R-:W-:-:S02]  /*34560*/  F2FP.BF16.F32.PACK_AB R125, R124, R125 ;  /* 0x0000007d7c7d723e */ /* 0x000fc400000010ff */
[----:B--2---:R-:W-:Y:S02]  /*34570*/  F2FP.BF16.F32.PACK_AB R127, R63, R127 ;  /* 0x0000007f3f7f723e */ /* 0x004fe400000010ff */
[----:B------:R-:W2:Y:S01]  /*34580*/  LDL.LU R63, [R1+0x27c] ;  /* 0x00027c00013f7983 */ /* 0x000ea20000300800 */
[----:B---3--:R-:W-:-:S03]  /*34590*/  F2FP.BF16.F32.PACK_AB R126, R61, R126 ;  /* 0x0000007e3d7e723e */ /* 0x008fc600000010ff */
[----:B------:R-:W3:Y:S04]  /*345a0*/  LDL.LU R61, [R1+0x47c] ;  /* 0x00047c00013d7983 */ /* 0x000ee80000300800 */
[----:B------:R-:W4:Y:S02]  /*345b0*/  LDL.LU R124, [R1+0x1e38] ;  /* 0x001e3800017c7983 */ /* 0x000f240000300800 */
[----:B----4-:R-:W-:Y:S02]  /*345c0*/  F2FP.BF16.F32.PACK_AB R124, R131, R124 ;  /* 0x0000007c837c723e */ /* 0x010fe400000010ff */
[----:B------:R-:W4:Y:S02]  /*345d0*/  LDL.LU R131, [R1+0x1e34] ;  /* 0x001e340001837983 */ /* 0x000f240000300800 */
[----:B----4-:R-:W-:-:S02]  /*345e0*/  F2FP.BF16.F32.PACK_AB R131, R130, R131 ;  /* 0x000000838283723e */ /* 0x010fc400000010ff */
[----:B------:R-:W4:Y:S02]  /*345f0*/  LDL.LU R130, [R1+0x1e30] ;  /* 0x001e300001827983 */ /* 0x000f240000300800 */
[----:B----4-:R-:W-:Y:S02]  /*34600*/  F2FP.BF16.F32.PACK_AB R130, R62, R130 ;  /* 0x000000823e82723e */ /* 0x010fe400000010ff */
        /* <DEDUP_REMOVED lines=74> */
[----:B------:R-:W4:Y:S01]  /*34ab0*/  LDL.LU R51, [R1+0x1dc0] ;  /* 0x001dc00001337983 */ /* 0x000f220000300800 */
[----:B------:R-:W-:Y:S02]  /*34ac0*/  F2FP.BF16.F32.PACK_AB R55, R49, R55 ;  /* 0x000000373137723e */ /* 0x000fe400000010ff */
[----:B--2---:R-:W-:Y:S02]  /*34ad0*/  F2FP.BF16.F32.PACK_AB R53, R48, R53 ;  /* 0x000000353035723e */ /* 0x004fe400000010ff */
[----:B---3--:R-:W-:Y:S02]  /*34ae0*/  F2FP.BF16.F32.PACK_AB R54, R50, R54 ;  /* 0x000000363236723e */ /* 0x008fe400000010ff */
[----:B----4-:R-:W-:-:S02]  /*34af0*/  F2FP.BF16.F32.PACK_AB R56, R51, R56 ;  /* 0x000000383338723e */ /* 0x010fc400000010ff */
[----:B------:R-:W2:Y:S04]  /*34b00*/  LDL.LU R51, [R1+0x1dbc] ;  /* 0x001dbc0001337983 */ /* 0x000ea80000300800 */
[----:B------:R-:W3:Y:S04]  /*34b10*/  LDL.LU R49, [R1+0x1db8] ;  /* 0x001db80001317983 */ /* 0x000ee80000300800 */
[----:B------:R-:W4:Y:S04]  /*34b20*/  LDL.LU R50, [R1+0x1db4] ;  /* 0x001db40001327983 */ /* 0x000f280000300800 */
[----:B------:R-:W4:Y:S01]  /*34b30*/  LDL.LU R48, [R1+0x1db0] ;  /* 0x001db00001307983 */ /* 0x000f220000300800 */
[----:B------:R-:W-:-:S03]  /*34b40*/  F2FP.BF16.F32.PACK_AB R52, R47, R52 ;  /* 0x000000342f34723e */ /* 0x000fc600000010ff */
[----:B------:R-:W4:Y:S01]  /*34b50*/  LDL.LU R47, [R1+0x1dac] ;  /* 0x001dac00012f7983 */ /* 0x000f220000300800 */
[----:B------:R-:W-:Y:S02]  /*34b60*/  F2FP.BF16.F32.PACK_AB R5, R45, R5 ;  /* 0x000000052d05723e */ /* 0x000fe400000010ff */
[----:B------:R-:W-:Y:S02]  /*34b70*/  F2FP.BF16.F32.PACK_AB R4, R46, R4 ;  /* 0x000000042e04723e */ /* 0x000fe400000010ff */
[----:B------:R-:W-:Y:S02]  /*34b80*/  F2FP.BF16.F32.PACK_AB R11, R44, R11 ;  /* 0x0000000b2c0b723e */ /* 0x000fe400000010ff */
[----:B------:R-:W-:Y:S02]  /*34b90*/  F2FP.BF16.F32.PACK_AB R10, R43, R10 ;  /* 0x0000000a2b0a723e */ /* 0x000fe400000010ff */
[----:B------:R-:W-:Y:S02]  /*34ba0*/  F2FP.BF16.F32.PACK_AB R9, R41, R9 ;  /* 0x000000092909723e */ /* 0x000fe400000010ff */
[----:B------:R-:W-:-:S02]  /*34bb0*/  F2FP.BF16.F32.PACK_AB R8, R42, R8 ;  /* 0x000000082a08723e */ /* 0x000fc400000010ff */
[----:B--2---:R-:W-:Y:S02]  /*34bc0*/  F2FP.BF16.F32.PACK_AB R7, R51, R7 ;  /* 0x000000073307723e */ /* 0x004fe400000010ff */
[----:B------:R-:W2:Y:S01]  /*34bd0*/  LDL.LU R51, [R1+0xa68] ;  /* 0x000a680001337983 */ /* 0x000ea20000300800 */
[----:B---3--:R-:W-:-:S03]  /*34be0*/  F2FP.BF16.F32.PACK_AB R6, R49, R6 ;  /* 0x000000063106723e */ /* 0x008fc600000010ff */
[----:B------:R-:W3:Y:S04]  /*34bf0*/  LDL.LU R49, [R1+0xc68] ;  /* 0x000c680001317983 */ /* 0x000ee80000300800 */
[----:B------:R-:W3:Y:S04]  /*34c00*/  LDL.LU R45, [R1+0x1da8] ;  /* 0x001da800012d7983 */ /* 0x000ee80000300800 */
[----:B------:R-:W3:Y:S01]  /*34c10*/  LDL.LU R46, [R1+0x1da4] ;  /* 0x001da400012e7983 */ /* 0x000ee20000300800 */
[----:B----4-:R-:W-:-:S03]  /*34c20*/  F2FP.BF16.F32.PACK_AB R15, R50, R15 ;  /* 0x0000000f320f723e */ /* 0x010fc600000010ff */
[----:B------:R-:W4:Y:S04]  /*34c30*/  LDL.LU R44, [R1+0x1da0] ;  /* 0x001da000012c7983 */ /* 0x000f280000300800 */
[----:B------:R-:W4:Y:S01]  /*34c40*/  LDL.LU R43, [R1+0x1d9c] ;  /* 0x001d9c00012b7983 */ /* 0x000f220000300800 */
[----:B------:R-:W-:-:S03]  /*34c50*/  F2FP.BF16.F32.PACK_AB R14, R48, R14 ;  /* 0x0000000e300e723e */ /* 0x000fc600000010ff */
[----:B------:R-:W4:Y:S04]  /*34c60*/  LDL.LU R41, [R1+0x1d98] ;  /* 0x001d980001297983 */ /* 0x000f280000300800 */
[----:B------:R-:W4:Y:S04]  /*34c70*/  LDL.LU R42, [R1+0x1d94] ;  /* 0x001d9400012a7983 */ /* 0x000f280000300800 */
[----:B------:R-:W4:Y:S04]  /*34c80*/  LDL.LU R50, [R1+0xa60] ;  /* 0x000a600001327983 */ /* 0x000f280000300800 */
[----:B------:R-:W4:Y:S01]  /*34c90*/  LDL.LU R48, [R1+0xc60] ;  /* 0x000c600001307983 */ /* 0x000f220000300800 */
[----:B------:R-:W-:-:S02]  /*34ca0*/  F2FP.BF16.F32.PACK_AB R13, R40, R13 ;  /* 0x0000000d280d723e */ /* 0x000fc400000010ff */
[----:B------:R-:W-:Y:S01]  /*34cb0*/  F2FP.BF16.F32.PACK_AB R12, R39, R12 ;  /* 0x0000000c270c723e */ /* 0x000fe200000010ff */
[----:B------:R-:W4:Y:S04]  /*34cc0*/  LDL.LU R40, [R1+0x1d90] ;  /* 0x001d900001287983 */ /* 0x000f280000300800 */
[----:B------:R-:W4:Y:S01]  /*34cd0*/  LDL.LU R39, [R1+0x1d8c] ;  /* 0x001d8c0001277983 */ /* 0x000f220000300800 */
[----:B------:R-:W-:Y:S02]  /*34ce0*/  F2FP.BF16.F32.PACK_AB R67, R47, R67 ;  /* 0x000000432f43723e */ /* 0x000fe400000010ff */
[----:B--2---:R-:W-:Y:S02]  /*34cf0*/  F2FP.BF16.F32.PACK_AB R51, R37, R51 ;  /* 0x000000332533723e */ /* 0x004fe400000010ff */
[----:B------:R-:W2:Y:S01]  /*34d00*/  LDL.LU R37, [R1+0x1d88] ;  /* 0x001d880001257983 */ /* 0x000ea20000300800 */
[----:B---3--:R-:W-:-:S02]  /*34d10*/  F2FP.BF16.F32.PACK_AB R49, R36, R49 ;  /* 0x000000312431723e */ /* 0x008fc400000010ff */
[----:B----4-:R-:W-:Y:S02]  /*34d20*/  F2FP.BF16.F32.PACK_AB R50, R38, R50 ;  /* 0x000000322632723e */ /* 0x010fe400000010ff */
[----:B------:R-:W3:Y:S01]  /*34d30*/  LDL.LU R38, [R1+0x1d84] ;  /* 0x001d840001267983 */ /* 0x000ee20000300800 */
[----:B------:R-:W-:-:S03]  /*34d40*/  F2FP.BF16.F32.PACK_AB R48, R35, R48 ;  /* 0x000000302330723e */ /* 0x000fc600000010ff */
[----:B------:R-:W4:Y:S04]  /*34d50*/  LDL.LU R36, [R1+0x1d80] ;  /* 0x001d800001247983 */ /* 0x000f280000300800 */
[----:B------:R-:W4:Y:S04]  /*34d60*/  LDL.LU R35, [R1+0x1d7c] ;  /* 0x001d7c0001237983 */ /* 0x000f280000300800 */
[----:B------:R-:W2:Y:S01]  /*34d70*/  LDL.LU R47, [R1+0x258] ;  /* 0x00025800012f7983 */ /* 0x000ea20000300800 */
[----:B------:R-:W-:Y:S02]  /*34d80*/  F2FP.BF16.F32.PACK_AB R66, R45, R66 ;  /* 0x000000422d42723e */ /* 0x000fe400000010ff */
[----:B------:R-:W-:Y:S01]  /*34d90*/  F2FP.BF16.F32.PACK_AB R65, R33, R65 ;  /* 0x000000412141723e */ /* 0x000fe200000010ff */
[----:B------:R-:W3:Y:S01]  /*34da0*/  LDL.LU R45, [R1+0x458] ;  /* 0x00045800012d7983 */ /* 0x000ee20000300800 */
[----:B------:R-:W-:-:S02]  /*34db0*/  F2FP.BF16.F32.PACK_AB R64, R34, R64 ;  /* 0x000000402240723e */ /* 0x000fc400000010ff */
[----:B------:R-:W-:Y:S01]  /*34dc0*/  F2FP.BF16.F32.PACK_AB R71, R32, R71 ;  /* 0x000000472047723e */ /* 0x000fe200000010ff */
[----:B------:R-:W4:Y:S01]  /*34dd0*/  LDL.LU R33, [R1+0x1d78] ;  /* 0x001d780001217983 */ /* 0x000f220000300800 */
[----:B------:R-:W-:-:S03]  /*34de0*/  F2FP.BF16.F32.PACK_AB R70, R171, R70 ;  /* 0x00000046ab46723e */ /* 0x000fc600000010ff */
[----:B------:R-:W4:Y:S01]  /*34df0*/  LDL.LU R34, [R1+0x1d74] ;  /* 0x001d740001227983 */ /* 0x000f220000300800 */
[----:B------:R-:W-:-:S03]  /*34e00*/  F2FP.BF16.F32.PACK_AB R69, R170, R69 ;  /* 0x00000045aa45723e */ /* 0x000fc600000010ff */
[----:B------:R-:W4:Y:S01]  /*34e10*/  LDL.LU R32, [R1+0x1d70] ;  /* 0x001d700001207983 */ /* 0x000f220000300800 */
[----:B------:R-:W-:-:S03]  /*34e20*/  F2FP.BF16.F32.PACK_AB R68, R169, R68 ;  /* 0x00000044a944723e */ /* 0x000fc600000010ff */
[----:B------:R-:W4:Y:S04]  /*34e30*/  LDL.LU R171, [R1+0x1d6c] ;  /* 0x001d6c0001ab7983 */ /* 0x000f280000300800 */
[----:B------:R-:W4:Y:S04]  /*34e40*/  LDL.LU R170, [R1+0x1d68] ;  /* 0x001d680001aa7983 */ /* 0x000f280000300800 */
[----:B------:R-:W4:Y:S01]  /*34e50*/  LDL.LU R169, [R1+0x1d64] ;  /* 0x001d640001a97983 */ /* 0x000f220000300800 */
[----:B--2---:R-:W-:-:S03]  /*34e60*/  F2FP.BF16.F32.PACK_AB R47, R46, R47 ;  /* 0x0000002f2e2f723e */ /* 0x004fc600000010ff */
[----:B------:R-:W2:Y:S02]  /*34e70*/  LDL.LU R46, [R1+0x250] ;  /* 0x00025000012e7983 */ /* 0x000ea40000300800 */
[----:B--2---:R-:W-:Y:S02]  /*34e80*/  F2FP.BF16.F32.PACK_AB R46, R44, R46 ;  /* 0x0000002e2c2e723e */ /* 0x004fe400000010ff */
[----:B------:R-:W2:Y:S01]  /*34e90*/  LDL.LU R44, [R1+0x450] ;  /* 0x00045000012c7983 */ /* 0x000ea20000300800 */
[----:B---3--:R-:W-:Y:S02]  /*34ea0*/  F2FP.BF16.F32.PACK_AB R45, R168, R45 ;  /* 0x0000002da82d723e */ /* 0x008fe400000010ff */
[----:B------:R-:W-:Y:S01]  /*34eb0*/  F2FP.BF16.F32.PACK_AB R87, R31, R87 ;  /* 0x000000571f57723e */ /* 0x000fe200000010ff */
[----:B------:R-:W3:Y:S01]  /*34ec0*/  LDL.LU R168, [R1+0x1d60] ;  /* 0x001d600001a87983 */ /* 0x000ee20000300800 */
[----:B------:R-:W-:Y:S02]  /*34ed0*/  F2FP.BF16.F32.PACK_AB R86, R174, R86 ;  /* 0x00000056ae56723e */ /* 0x000fe400000010ff */
[----:B------:R-:W-:-:S02]  /*34ee0*/  F2FP.BF16.F32.PACK_AB R85, R29, R85 ;  /* 0x000000551d55723e */ /* 0x000fc400000010ff */
[----:B------:R-:W-:Y:S02]  /*34ef0*/  F2FP.BF16.F32.PACK_AB R84, R173, R84 ;  /* 0x00000054ad54723e */ /* 0x000fe400000010ff */
[----:B------:R-:W-:Y:S02]  /*34f00*/  F2FP.BF16.F32.PACK_AB R91, R43, R91 ;  /* 0x0000005b2b5b723e */ /* 0x000fe400000010ff */
[----:B--2---:R-:W-:Y:S02]  /*34f10*/  F2FP.BF16.F32.PACK_AB R44, R175, R44 ;  /* 0x0000002caf2c723e */ /* 0x004fe400000010ff */
[----:B------:R-:W2:Y:S04]  /*34f20*/  LDL.LU R175, [R1+0x1d5c] ;  /* 0x001d5c0001af7983 */ /* 0x000ea80000300800 */
[----:B------:R-:W2:Y:S04]  /*34f30*/  LDL.LU R31, [R1+0x1d58] ;  /* 0x001d5800011f7983 */ /* 0x000ea80000300800 */
[----:B------:R-:W2:Y:S04]  /*34f40*/  LDL.LU R174, [R1+0x1d54] ;  /* 0x001d540001ae7983 */ /* 0x000ea80000300800 */
[----:B------:R-:W2:Y:S04]  /*34f50*/  LDL.LU R29, [R1+0x1d50] ;  /* 0x001d5000011d7983 */ /* 0x000ea80000300800 */
[----:B------:R-:W2:Y:S04]  /*34f60*/  LDL.LU R173, [R1+0x1d4c] ;  /* 0x001d4c0001ad7983 */ /* 0x000ea80000300800 */
[----:B------:R-:W4:Y:S01]  /*34f70*/  LDL.LU R43, [R1+0x248] ;  /* 0x00024800012b7983 */ /* 0x000f220000300800 */
[----:B------:R-:W-:-:S02]  /*34f80*/  F2FP.BF16.F32.PACK_AB R90, R41, R90 ;  /* 0x0000005a295a723e */ /* 0x000fc400000010ff */
[----:B------:R-:W-:Y:S01]  /*34f90*/  F2FP.BF16.F32.PACK_AB R89, R172, R89 ;  /* 0x00000059ac59723e */ /* 0x000fe200000010ff */
[----:B------:R-:W3:Y:S01]  /*34fa0*/  LDL.LU R41, [R1+0x448] ;  /* 0x0004480001297983 */ /* 0x000ee20000300800 */
[----:B------:R-:W-:Y:S02]  /*34fb0*/  F2FP.BF16.F32.PACK_AB R88, R179, R88 ;  /* 0x00000058b358723e */ /* 0x000fe400000010ff */
[----:B------:R-:W-:Y:S01]  /*34fc0*/  F2FP.BF16.F32.PACK_AB R95, R178, R95 ;  /* 0x0000005fb25f723e */ /* 0x000fe200000010ff */
[----:B------:R-:W2:Y:S01]  /*34fd0*/  LDL.LU R172, [R1+0x1d48] ;  /* 0x001d480001ac7983 */ /* 0x000ea20000300800 */
[----:B------:R-:W-:-:S03]  /*34fe0*/  F2FP.BF16.F32.PACK_AB R94, R177, R94 ;  /* 0x0000005eb15e723e */ /* 0x000fc600000010ff */
[----:B------:R-:W2:Y:S01]  /*34ff0*/  LDL.LU R179, [R1+0x1d44] ;  /* 0x001d440001b37983 */ /* 0x000ea20000300800 */
[----:B------:R-:W-:-:S03]  /*35000*/  F2FP.BF16.F32.PACK_AB R93, R176, R93 ;  /* 0x0000005db05d723e */ /* 0x000fc600000010ff */
[----:B------:R-:W2:Y:S01]  /*35010*/  LDL.LU R178, [R1+0x1d40] ;  /* 0x001d400001b27983 */ /* 0x000ea20000300800 */
[----:B------:R-:W-:-:S03]  /*35020*/  F2FP.BF16.F32.PACK_AB R92, R30, R92 ;  /* 0x0000005c1e5c723e */ /* 0x000fc600000010ff */
[----:B------:R-:W2:Y:S04]  /*35030*/  LDL.LU R177, [R1+0x1d3c] ;  /* 0x001d3c0001b17983 */ /* 0x000ea80000300800 */
[----:B------:R-:W2:Y:S04]  /*35040*/  LDL.LU R176, [R1+0x1d38] ;  /* 0x001d380001b07983 */ /* 0x000ea80000300800 */
[----:B------:R-:W2:Y:S01]  /*35050*/  LDL.LU R30, [R1+0x1d34] ;  /* 0x001d3400011e7983 */ /* 0x000ea20000300800 */
[----:B----4-:R-:W-:-:S03]  /*35060*/  F2FP.BF16.F32.PACK_AB R43, R42, R43 ;  /* 0x0000002b2a2b723e */ /* 0x010fc600000010ff */
[----:B------:R-:W4:Y:S02]  /*35070*/  LDL.LU R42, [R1+0x240] ;  /* 0x00024000012a7983 */ /* 0x000f240000300800 */
[----:B----4-:R-:W-:Y:S02]  /*35080*/  F2FP.BF16.F32.PACK_AB R42, R40, R42 ;  /* 0x0000002a282a723e */ /* 0x010fe400000010ff */
[----:B------:R-:W4:Y:S01]  /*35090*/  LDL.LU R40, [R1+0x440] ;  /* 0x0004400001287983 */ /* 0x000f220000300800 */
[----:B---3--:R-:W-:Y:S02]  /*350a0*/  F2FP.BF16.F32.PACK_AB R41, R28, R41 ;  /* 0x000000291c29723e */ /* 0x008fe400000010ff */
[----:B------:R-:W-:Y:S01]  /*350b0*/  F2FP.BF16.F32.PACK_AB R115, R194, R115 ;  /* 0x00000073c273723e */ /* 0x000fe200000010ff */
[----:B------:R-:W3:Y:S01]  /*350c0*/  LDL.LU R28, [R1+0x1d30] ;  /* 0x001d3000011c7983 */ /* 0x000ee20000300800 */
[----:B------:R-:W-:Y:S02]  /*350d0*/  F2FP.BF16.F32.PACK_AB R114, R193, R114 ;  /* 0x00000072c172723e */ /* 0x000fe400000010ff */
[----:B------:R-:W-:-:S02]  /*350e0*/  F2FP.BF16.F32.PACK_AB R113, R192, R113 ;  /* 0x00000071c071723e */ /* 0x000fc400000010ff */
[----:B------:R-:W-:Y:S02]  /*350f0*/  F2FP.BF16.F32.PACK_AB R112, R199, R112 ;  /* 0x00000070c770723e */ /* 0x000fe400000010ff */
[----:B------:R-:W-:Y:S02]  /*35100*/  F2FP.BF16.F32.PACK_AB R119, R39, R119 ;  /* 0x000000772777723e */ /* 0x000fe400000010ff */
[----:B----4-:R-:W-:Y:S02]  /*35110*/  F2FP.BF16.F32.PACK_AB R40, R195, R40 ;  /* 0x00000028c328723e */ /* 0x010fe400000010ff */
[----:B------:R-:W4:Y:S04]  /*35120*/  LDL.LU R195, [R1+0x1d2c] ;  /* 0x001d2c0001c37983 */ /* 0x000f280000300800 */
[----:B------:R-:W4:Y:S04]  /*35130*/  LDL.LU R194, [R1+0x1d28] ;  /* 0x001d280001c27983 */ /* 0x000f280000300800 */
[----:B------:R-:W4:Y:S04]  /*35140*/  LDL.LU R193, [R1+0x1d24] ;  /* 0x001d240001c17983 */ /* 0x000f280000300800 */
[----:B------:R-:W4:Y:S04]  /*35150*/  LDL.LU R192, [R1+0x1d20] ;  /* 0x001d200001c07983 */ /* 0x000f280000300800 */
[----:B------:R-:W4:Y:S04]  /*35160*/  LDL.LU R199, [R1+0x1d1c] ;  /* 0x001d1c0001c77983 */ /* 0x000f280000300800 */
[----:B------:R-:W2:Y:S01]  /*35170*/  LDL.LU R39, [R1+0x238] ;  /* 0x0002380001277983 */ /* 0x000ea20000300800 */
[----:B------:R-:W-:-:S02]  /*35180*/  F2FP.BF16.F32.PACK_AB R118, R37, R118 ;  /* 0x000000762576723e */ /* 0x000fc400000010ff */
[----:B------:R-:W-:Y:S01]  /*35190*/  F2FP.BF16.F32.PACK_AB R117, R27, R117 ;  /* 0x000000751b75723e */ /* 0x000fe200000010ff */
[----:B------:R-:W3:Y:S01]  /*351a0*/  LDL.LU R37, [R1+0x438] ;  /* 0x0004380001257983 */ /* 0x000ee20000300800 */
[----:B------:R-:W-:Y:S02]  /*351b0*/  F2FP.BF16.F32.PACK_AB R116, R198, R116 ;  /* 0x00000074c674723e */ /* 0x000fe400000010ff */
        /* <DEDUP_REMOVED lines=22> */
[----:B------:R-:W3:Y:S04]  /*35320*/  LDL.LU R252, [R1+0x1cfc] ;  /* 0x001cfc0001fc7983 */ /* 0x000ee80000300800 */
        /* <DEDUP_REMOVED lines=31> */
[----:B------:R-:W3:Y:S04]  /*35520*/  LDL.LU R241, [R1+0x1ccc] ;  /* 0x001ccc0001f17983 */ /* 0x000ee80000300800 */
        /* <DEDUP_REMOVED lines=17> */
[----:B------:R1:W5:Y:S04]  /*35640*/  LDL.LU R22, [R1+0x1ca8] ;  /* 0x001ca80001167983 */ /* 0x0003680000300800 */
[----:B------:R1:W5:Y:S01]  /*35650*/  LDL.LU R21, [R1+0x1ca4] ;  /* 0x001ca40001157983 */ /* 0x0003620000300800 */
[----:B--2---:R-:W-:-:S03]  /*35660*/  F2FP.BF16.F32.PACK_AB R31, R30, R31 ;  /* 0x0000001f1e1f723e */ /* 0x004fc600000010ff */
[----:B------:R-:W2:Y:S02]  /*35670*/  LDL.LU R30, [R1+0x210] ;  /* 0x00021000011e7983 */ /* 0x000ea40000300800 */
[----:B--2---:R-:W-:Y:S02]  /*35680*/  F2FP.BF16.F32.PACK_AB R30, R28, R30 ;  /* 0x0000001e1c1e723e */ /* 0x004fe400000010ff */
[----:B------:R-:W2:Y:S01]  /*35690*/  LDL.LU R28, [R1+0x410] ;  /* 0x00041000011c7983 */ /* 0x000ea20000300800 */
[----:B---3--:R-:W-:Y:S02]  /*356a0*/  F2FP.BF16.F32.PACK_AB R29, R20, R29 ;  /* 0x0000001d141d723e */ /* 0x008fe400000010ff */
[----:B------:R-:W-:Y:S01]  /*356b0*/  F2FP.BF16.F32.PACK_AB R195, R16, R195 ;  /* 0x000000c310c3723e */ /* 0x000fe200000010ff */
[----:B------:R1:W5:Y:S01]  /*356c0*/  LDL.LU R20, [R1+0x1ca0] ;  /* 0x001ca00001147983 */ /* 0x0003620000300800 */
[----:B------:R-:W-:Y:S02]  /*356d0*/  F2FP.BF16.F32.PACK_AB R199, R27, R199 ;  /* 0x000000c71bc7723e */ /* 0x000fe400000010ff */
[----:B--2---:R-:W-:-:S02]  /*356e0*/  F2FP.BF16.F32.PACK_AB R28, R17, R28 ;  /* 0x0000001c111c723e */ /* 0x004fc400000010ff */
[----:B------:R1:W5:Y:S04]  /*356f0*/  LDL.LU R17, [R1+0x1c9c] ;  /* 0x001c9c0001117983 */ /* 0x0003680000300800 */
[----:B------:R1:W5:Y:S01]  /*35700*/  LDL.LU R16, [R1+0x1c98] ;  /* 0x001c980001107983 */ /* 0x0003620000300800 */
        /* <DEDUP_REMOVED lines=14> */
[----:B----4-:R-:W-:Y:S02]  /*357f0*/  F2FP.BF16.F32.PACK_AB R227, R239, R227 ;  /* 0x000000e3efe3723e */ /* 0x010fe400000010ff */
[----:B------:R-:W-:-:S02]  /*35800*/  F2FP.BF16.F32.PACK_AB R226, R238, R226 ;  /* 0x000000e2eee2723e */ /* 0x000fc400000010ff */
[----:B------:R-:W-:Y:S02]  /*35810*/  F2FP.BF16.F32.PACK_AB R225, R237, R225 ;  /* 0x000000e1ede1723e */ /* 0x000fe400000010ff */
[----:B-1----:R-:W-:-:S07]  /*35820*/  F2FP.BF16.F32.PACK_AB R224, R236, R224 ;  /* 0x000000e0ece0723e */ /* 0x002fce00000010ff */
.L_x_0:
[----:B------:R-:W1:Y:S01]  /*35830*/  S2R R2, SR_TID.X ;  /* 0x0000000000027919 */ /* 0x000e620000002100 */
[----:B------:R-:W-:Y:S01]  /*35840*/  MOV R19, 0x400 ;  /* 0x0000040000137802 */ /* 0x000fe20000000f00 */
[----:B0-----:R-:W0:Y:S01]  /*35850*/  LDC.64 R236, c[0x0][0x228] ;  /* 0x00008a00ffec7b82 */ /* 0x001e220000000a00 */
[----:B------:R-:W2:Y:S07]  /*35860*/  S2R R23, SR_CgaCtaId ;  /* 0x0000000000177919 */ /* 0x000eae0000008800 */
[----:B------:R-:W3:Y:S01]  /*35870*/  LDC R252, c[0x0][0x244] ;  /* 0x00009100fffc7b82 */ /* 0x000ee20000000800 */
[----:B0-----:R-:W-:Y:S01]  /*35880*/  STL [R1+0x504], R237 ;  /* 0x000504ed01007387 */ /* 0x001fe20000100800 */
[----:B-1----:R-:W-:-:S02]  /*35890*/  IMAD.SHL.U32 R3, R2, 0x10, RZ ;  /* 0x0000001002037824 */ /* 0x002fc400078e00ff */
[C---:B------:R-:W-:Y:S02]  /*358a0*/  IMAD.SHL.U32 R0, R2.reuse, 0x40, RZ ;  /* 0x0000004002007824 */ /* 0x040fe400078e00ff */
[----:B------:R-:W-:Y:S01]  /*358b0*/  IMAD.SHL.U32 R18, R2, 0x8, RZ ;  /* 0x0000000802127824 */ /* 0x000fe200078e00ff */
[----:B--2---:R-:W-:Y:S02]  /*358c0*/  LEA R19, R23, R19, 0x18 ;  /* 0x0000001317137211 */ /* 0x004fe400078ec0ff */
[----:B------:R-:W-:Y:S01]  /*358d0*/  LOP3.LUT R3, R3, 0xf0, RZ, 0xc0, !PT ;  /* 0x000000f003037812 */ /* 0x000fe200078ec0ff */
[----:B------:R-:W-:Y:S01]  /*358e0*/  BAR.SYNC.DEFER_BLOCKING 0x0 ;  /* 0x0000000000007b1d */ /* 0x000fe20000010000 */
[----:B------:R-:W-:Y:S02]  /*358f0*/  LOP3.LUT R0, R0, 0x400, RZ, 0xc0, !PT ;  /* 0x0000040000007812 */ /* 0x000fe400078ec0ff */
[----:B------:R-:W-:Y:S02]  /*35900*/  LOP3.LUT R18, R18, 0x300, RZ, 0xc0, !PT ;  /* 0x0000030012127812 */ /* 0x000fe400078ec0ff */
[----:B------:R-:W-:Y:S01]  /*35910*/  IADD3 R0, R0, R19, R3 ;  /* 0x0000001300007210 */ /* 0x000fe20007ffe003 */
[----:B---3-5:R-:W-:Y:S01]  /*35920*/  IMAD R252, R17, R252, RZ ;  /* 0x000000fc11fc7224 */ /* 0x028fe200078e02ff */
[----:B------:R-:W-:Y:S01]  /*35930*/  LOP3.LUT R2, R2, 0x7f, RZ, 0xc0, !PT ;  /* 0x0000007f02027812 */ /* 0x000fe200078ec0ff */
[----:B------:R-:W0:Y:S02]  /*35940*/  LDC R23, c[0x0][0x228] ;  /* 0x00008a00ff177b82 */ /* 0x000e240000000800 */
[----:B------:R-:W-:-:S02]  /*35950*/  IMAD.IADD R0, R0, 0x1, R18 ;  /* 0x0000000100007824 */ /* 0x000fc400078e0212 */
[----:B------:R-:W-:Y:S02]  /*35960*/  IMAD R19, R2, 0x10, R19 ;  /* 0x0000001002137824 */ /* 0x000fe400078e0213 */
[----:B------:R-:W-:Y:S02]  /*35970*/  IMAD.MOV.U32 R18, RZ, RZ, R236 ;  /* 0x000000ffff127224 */ /* 0x000fe400078e00ec */
[----:B------:R-:W1:Y:S01]  /*35980*/  LDC.64 R2, c[0x0][0x220] ;  /* 0x00008800ff027b82 */ /* 0x000e620000000a00 */
[----:B------:R-:W-:Y:S04]  /*35990*/  STL [R1+0x508], R19 ;  /* 0x0005081301007387 */ /* 0x000fe80000100800 */
[----:B------:R-:W-:Y:S03]  /*359a0*/  STSM.16.M88.4 [R0], R224 ;  /* 0x000000e000007844 */ /* 0x000fe60000000200 */
[----:B------:R-:W-:Y:S06]  /*359b0*/  BAR.SYNC.DEFER_BLOCKING 0x0 ;  /* 0x0000000000007b1d */ /* 0x000fec0000010000 */
[----:B------:R-:W2:Y:S02]  /*359c0*/  LDS.128 R224, [R19] ;  /* 0x0000000013e07984 */ /* 0x000ea40000000c00 */
[----:B------:R-:W-:Y:S06]  /*359d0*/  BAR.SYNC.DEFER_BLOCKING 0x0 ;  /* 0x0000000000007b1d */ /* 0x000fec0000010000 */
[----:B------:R-:W-:Y:S02]  /*359e0*/  STSM.16.M88.4 [R0], R24 ;  /* 0x0000001800007844 */ /* 0x000fe40000000200 */
[----:B------:R-:W-:Y:S06]  /*359f0*/  BAR.SYNC.DEFER_BLOCKING 0x0 ;  /* 0x0000000000007b1d */ /* 0x000fec0000010000 */
[----:B--2---:R-:W-:Y:S04]  /*35a00*/  STL.64 [R1+0x150], R224 ;  /* 0x000150e001007387 */ /* 0x004fe80000100a00 */
[----:B------:R-:W-:Y:S04]  /*35a10*/  STL.64 [R1+0x158], R226 ;  /* 0x000158e201007387 */ /* 0x000fe80000100a00 */
[----:B------:R-:W2:Y:S01]  /*35a20*/  LDS.128 R24, [R19] ;  /* 0x0000000013187984 */ /* 0x000ea20000000c00 */
[----:B------:R-:W-:Y:S06]  /*35a30*/  BAR.SYNC.DEFER_BLOCKING 0x0 ;  /* 0x0000000000007b1d */ /* 0x000fec0000010000 */
[----:B------:R-:W-:Y:S04]  /*35a40*/  STSM.16.M88.4 [R0], R200 ;  /* 0x000000c800007844 */ /* 0x000fe80000000200 */
[----:B--2---:R-:W-:Y:S04]  /*35a50*/  STL.64 [R1+0x140], R24 ;  /* 0x0001401801007387 */ /* 0x004fe80000100a00 */
[----:B------:R-:W-:Y:S01]  /*35a60*/  STL.64 [R1+0x148], R26 ;  /* 0x0001481a01007387 */ /* 0x000fe20000100a00 */
[----:B------:R-:W-:Y:S06]  /*35a70*/  BAR.SYNC.DEFER_BLOCKING 0x0 ;  /* 0x0000000000007b1d */ /* 0x000fec0000010000 */
[----:B------:R-:W2:Y:S02]  /*35a80*/  LDS.128 R24, [R19] ;  /* 0x0000000013187984 */ /* 0x000ea40000000c00 */
        /* <DEDUP_REMOVED lines=117> */
[----:B--2---:R-:W-:Y:S04]  /*361e0*/  STL.64 [R1], R24 ;  /* 0x0000001801007387 */ /* 0x004fe80000100a00 */
        /* <DEDUP_REMOVED lines=12> */
[----:B------:R-:W-:Y:S04]  /*362b0*/  STL [R1+0x1d30], R241 ;  /* 0x001d30f101007387 */ /* 0x000fe80000100800 */
[----:B------:R-:W-:Y:S04]  /*362c0*/  STL [R1+0x1d4c], R240 ;  /* 0x001d4cf001007387 */ /* 0x000fe80000100800 */
[----:B------:R-:W-:Y:S04]  /*362d0*/  STL [R1+0x1d70], R240 ;  /* 0x001d70f001007387 */ /* 0x000fe80000100800 */
[----:B------:R-:W2:Y:S01]  /*362e0*/  LDS.128 R236, [R19] ;  /* 0x0000000013ec7984 */ /* 0x000ea20000000c00 */
[----:B------:R-:W-:Y:S06]  /*362f0*/  BAR.SYNC.DEFER_BLOCKING 0x0 ;  /* 0x0000000000007b1d */ /* 0x000fec0000010000 */
[----:B------:R-:W-:Y:S04]  /*36300*/  STL [R1+0x1d98], R240 ;  /* 0x001d98f001007387 */ /* 0x000fe80000100800 */
[----:B------:R-:W-:Y:S04]  /*36310*/  STL.64 [R1+0x1ce0], R242 ;  /* 0x001ce0f201007387 */ /* 0x000fe80000100a00 */
[----:B------:R-:W-:Y:S01]  /*36320*/  STSM.16.M88.4 [R0], R12 ;  /* 0x0000000c00007844 */ /* 0x000fe20000000200 */
[----:B------:R-:W-:Y:S06]  /*36330*/  BAR.SYNC.DEFER_BLOCKING 0x0 ;  /* 0x0000000000007b1d */ /* 0x000fec0000010000 */
[----:B--2---:R-:W-:Y:S04]  /*36340*/  STL [R1+0x1cc0], R237 ;  /* 0x001cc0ed01007387 */ /* 0x004fe80000100800 */
[----:B------:R-:W-:Y:S04]  /*36350*/  STL [R1+0x1cf8], R236 ;  /* 0x001cf8ec01007387 */ /* 0x000fe80000100800 */
[----:B------:R-:W-:Y:S04]  /*36360*/  STL [R1+0x1d60], R237 ;  /* 0x001d60ed01007387 */ /* 0x000fe80000100800 */
[----:B------:R-:W-:Y:S04]  /*36370*/  STL [R1+0x1d88], R237 ;  /* 0x001d88ed01007387 */ /* 0x000fe80000100800 */
[----:B------:R-:W2:Y:S01]  /*36380*/  LDS.128 R12, [R19] ;  /* 0x00000000130c7984 */ /* 0x000ea20000000c00 */
[----:B------:R-:W-:Y:S06]  /*36390*/  BAR.SYNC.DEFER_BLOCKING 0x0 ;  /* 0x0000000000007b1d */ /* 0x000fec0000010000 */
[----:B------:R3:W-:Y:S04]  /*363a0*/  STL [R1+0x1db0], R236 ;  /* 0x001db0ec01007387 */ /* 0x0007e80000100800 */
[----:B------:R-:W-:Y:S04]  /*363b0*/  STL [R1+0x1ca8], R238 ;  /* 0x001ca8ee01007387 */ /* 0x000fe80000100800 */
[----:B------:R-:W-:Y:S01]  /*363c0*/  STL [R1+0x1c9c], R239 ;  /* 0x001c9cef01007387 */ /* 0x000fe20000100800 */
[----:B------:R-:W-:Y:S01]  /*363d0*/  ISETP.GE.AND P0, PT, R17, R18, PT ;  /* 0x000000121100720c */ /* 0x000fe20003f06270 */
[----:B---3--:R-:W3:Y:S02]  /*363e0*/  LDC R236, c[0x0][0x228] ;  /* 0x00008a00ffec7b82 */ /* 0x008ee40000000800 */
[----:B------:R-:W-:Y:S04]  /*363f0*/  STL.64 [R1+0x1d38], R238 ;  /* 0x001d38ee01007387 */ /* 0x000fe80000100a00 */
[----:B------:R-:W-:Y:S02]  /*36400*/  STSM.16.M88.4 [R0], R8 ;  /* 0x0000000800007844 */ /* 0x000fe40000000200 */
[----:B------:R-:W-:Y:S06]  /*36410*/  BAR.SYNC.DEFER_BLOCKING 0x0 ;  /* 0x0000000000007b1d */ /* 0x000fec0000010000 */
[----:B------:R4:W-:Y:S04]  /*36420*/  STL [R1+0x1d74], R239 ;  /* 0x001d74ef01007387 */ /* 0x0009e80000100800 */
[----:B------:R-:W-:Y:S04]  /*36430*/  STL [R1+0x1d8c], R238 ;  /* 0x001d8cee01007387 */ /* 0x000fe80000100800 */
[----:B------:R-:W-:Y:S01]  /*36440*/  STL [R1+0x1db4], R238 ;  /* 0x001db4ee01007387 */ /* 0x000fe20000100800 */
[C---:B-1----:R-:W-:Y:S01]  /*36450*/  LEA R2, P1, R252.reuse, R2, 0x1 ;  /* 0x00000002fc027211 */ /* 0x042fe200078208ff */
[----:B----4-:R-:W1:Y:S02]  /*36460*/  LDC R239, c[0x0][0x228] ;  /* 0x00008a00ffef7b82 */ /* 0x010e640000000800 */
[----:B--2---:R-:W-:Y:S04]  /*36470*/  STL.64 [R1+0x1cb8], R12 ;  /* 0x001cb80c01007387 */ /* 0x004fe80000100a00 */
[----:B------:R-:W2:Y:S02]  /*36480*/  LDS.128 R8, [R19] ;  /* 0x0000000013087984 */ /* 0x000ea40000000c00 */
[----:B------:R-:W-:Y:S06]  /*36490*/  BAR.SYNC.DEFER_BLOCKING 0x0 ;  /* 0x0000000000007b1d */ /* 0x000fec0000010000 */
[----:B------:R-:W-:Y:S04]  /*364a0*/  STL [R1+0x1d20], R13 ;  /* 0x001d200d01007387 */ /* 0x000fe80000100800 */
[----:B------:R-:W-:Y:S04]  /*364b0*/  STL.64 [R1+0x1d50], R12 ;  /* 0x001d500c01007387 */ /* 0x000fe80000100a00 */
[----:B------:R-:W-:Y:S04]  /*364c0*/  STL.64 [R1+0x1ca0], R14 ;  /* 0x001ca00e01007387 */ /* 0x000fe80000100a00 */
[----:B------:R-:W-:Y:S04]  /*364d0*/  STL.64 [R1+0x1d80], R14 ;  /* 0x001d800e01007387 */ /* 0x000fe80000100a00 */
[----:B------:R-:W-:Y:S01]  /*364e0*/  STSM.16.M88.4 [R0], R4 ;  /* 0x0000000400007844 */ /* 0x000fe20000000200 */
[----:B------:R-:W-:Y:S06]  /*364f0*/  BAR.SYNC.DEFER_BLOCKING 0x0 ;  /* 0x0000000000007b1d */ /* 0x000fec0000010000 */
[----:B------:R4:W-:Y:S04]  /*36500*/  STL [R1+0x1db8], R14 ;  /* 0x001db80e01007387 */ /* 0x0009e80000100800 */
[----:B--2---:R-:W-:Y:S04]  /*36510*/  STL.64 [R1+0x1cc8], R8 ;  /* 0x001cc80801007387 */ /* 0x004fe80000100a00 */
[----:B------:R2:W-:Y:S01]  /*36520*/  STL.64 [R1+0x1d58], R8 ;  /* 0x001d580801007387 */ /* 0x0005e20000100a00 */
[----:B------:R-:W-:Y:S01]  /*36530*/  LEA.HI.X.SX32 R3, R252, R3, 0x1, P1 ;  /* 0x00000003fc037211 */ /* 0x000fe200008f0eff */
[----:B----4-:R-:W4:Y:S02]  /*36540*/  LDC R14, c[0x0][0x244] ;  /* 0x00009100ff0e7b82 */ /* 0x010f240000000800 */
[----:B------:R-:W-:Y:S04]  /*36550*/  STL.64 [R1+0x1cb0], R10 ;  /* 0x001cb00a01007387 */ /* 0x000fe80000100a00 */
[----:B------:R-:W0:Y:S02]  /*36560*/  LDS.128 R4, [R19] ;  /* 0x0000000013047984 */ /* 0x000e240000000c00 */
[----:B------:R-:W-:Y:S08]  /*36570*/  BAR.SYNC.DEFER_BLOCKING 0x0 ;  /* 0x0000000000007b1d */ /* 0x000ff00000010000 */
[----:B--2---:R-:W2:Y:S01]  /*36580*/  LDC R8, c[0x0][0x244] ;  /* 0x00009100ff087b82 */ /* 0x004ea20000000800 */
[----:B------:R-:W-:Y:S04]  /*36590*/  STL [R1+0x1d48], R11 ;  /* 0x001d480b01007387 */ /* 0x000fe80000100800 */
[----:B------:R-:W-:Y:S04]  /*365a0*/  STL [R1+0x1d64], R10 ;  /* 0x001d640a01007387 */ /* 0x000fe80000100800 */
[----:B------:R-:W-:Y:S01]  /*365b0*/  STSM.16.M88.4 [R0], R52 ;  /* 0x0000003400007844 */ /* 0x000fe20000000200 */
[----:B------:R-:W-:Y:S06]  /*365c0*/  BAR.SYNC.DEFER_BLOCKING 0x0 ;  /* 0x0000000000007b1d */ /* 0x000fec0000010000 */
[----:B0-----:R0:W-:Y:S04]  /*365d0*/  STL.64 [R1+0x1cd8], R4 ;  /* 0x001cd80401007387 */ /* 0x0011e80000100a00 */
[----:B------:R-:W-:Y:S04]  /*365e0*/  STL.64 [R1+0x1cd0], R6 ;  /* 0x001cd00601007387 */ /* 0x000fe80000100a00 */
[----:B------:R-:W-:Y:S04]  /*365f0*/  STL.64 [R1+0x1d40], R6 ;  /* 0x001d400601007387 */ /* 0x000fe80000100a00 */
[----:B------:R3:W-:Y:S01]  /*36600*/  STL.64 [R1+0x1dc0], R6 ;  /* 0x001dc00601007387 */ /* 0x0007e20000100a00 */
[----:B0-----:R-:W0:Y:S03]  /*36610*/  LDC R4, c[0x0][0x244] ;  /* 0x00009100ff047b82 */ /* 0x001e260000000800 */
[----:B------:R-:W1:Y:S05]  /*36620*/  LDS.128 R24, [R19] ;  /* 0x0000000013187984 */ /* 0x000e6a0000000c00 */
[----:B------:R-:W-:Y:S08]  /*36630*/  BAR.SYNC.DEFER_BLOCKING 0x0 ;  /* 0x0000000000007b1d */ /* 0x000ff00000010000 */
[----:B---3--:R-:W3:Y:S01]  /*36640*/  LDC.64 R6, c[0x0][0x228] ;  /* 0x00008a00ff067b82 */ /* 0x008ee20000000a00 */
[----:B------:R-:W-:Y:S07]  /*36650*/  STSM.16.M88.4 [R0], R56 ;  /* 0x0000003800007844 */ /* 0x000fee0000000200 */
[----:B------:R-:W-:Y:S06]  /*36660*/  BAR.SYNC.DEFER_BLOCKING 0x0 ;  /* 0x0000000000007b1d */ /* 0x000fec0000010000 */
[----:B-1----:R-:W-:Y:S04]  /*36670*/  STL.64 [R1+0x210], R24 ;  /* 0x0002101801007387 */ /* 0x002fe80000100a00 */
[----:B------:R-:W-:Y:S04]  /*36680*/  STL.64 [R1+0x218], R26 ;  /* 0x0002181a01007387 */ /* 0x000fe80000100a00 */
[----:B------:R-:W1:Y:S01]  /*36690*/  LDS.128 R24, [R19] ;  /* 0x0000000013187984 */ /* 0x000e620000000c00 */
[----:B------:R-:W-:Y:S06]  /*366a0*/  BAR.SYNC.DEFER_BLOCKING 0x0 ;  /* 0x0000000000007b1d */ /* 0x000fec0000010000 */
[----:B------:R-:W-:Y:S02]  /*366b0*/  STSM.16.M88.4 [R0], R72 ;  /* 0x0000004800007844 */ /* 0x000fe40000000200 */
        /* <DEDUP_REMOVED lines=39> */
[----:B------:R-:W-:Y:S04]  /*36930*/  STL.64 [R1+0x1d90], R24 ;  /* 0x001d901801007387 */ /* 0x000fe80000100a00 */
[----:B------:R-:W-:Y:S04]  /*36940*/  STL.64 [R1+0x1dc8], R24 ;  /* 0x001dc81801007387 */ /* 0x000fe80000100a00 */
[----:B------:R-:W-:Y:S04]  /*36950*/  STL.64 [R1+0x1cf0], R26 ;  /* 0x001cf01a01007387 */ /* 0x000fe80000100a00 */
[----:B------:R-:W-:Y:S04]  /*36960*/  STL.64 [R1+0x1d18], R26 ;  /* 0x001d181a01007387 */ /* 0x000fe80000100a00 */
        /* <DEDUP_REMOVED lines=81> */
[----:B------:R-:W-:Y:S04]  /*36e80*/  STSM.16.M88.4 [R0], R212 ;  /* 0x000000d400007844 */ /* 0x000fe80000000200 */
[----:B-1----:R-:W-:Y:S04]  /*36e90*/  STL.64 [R1+0x440], R24 ;  /* 0x0004401801007387 */ /* 0x002fe80000100a00 */
[----:B------:R-:W-:Y:S01]  /*36ea0*/  STL.64 [R1+0x448], R26 ;  /* 0x0004481a01007387 */ /* 0x000fe20000100a00 */
[----:B------:R-:W-:Y:S06]  /*36eb0*/  BAR.SYNC.DEFER_BLOCKING 0x0 ;  /* 0x0000000000007b1d */ /* 0x000fec0000010000 */
[----:B------:R-:W1:Y:S02]  /*36ec0*/  LDS.128 R24, [R19] ;  /* 0x0000000013187984 */ /* 0x000e640000000c00 */
[----:B------:R-:W-:Y:S06]  /*36ed0*/  BAR.SYNC.DEFER_BLOCKING 0x0 ;  /* 0x0000000000007b1d */ /* 0x000fec0000010000 */
[----:B------:R-:W-:Y:S02]  /*36ee0*/  STSM.16.M88.4 [R0], R208 ;  /* 0x000000d000007844 */ /* 0x000fe40000000200 */
[----:B------:R-:W-:Y:S06]  /*36ef0*/  BAR.SYNC.DEFER_BLOCKING 0x0 ;  /* 0x0000000000007b1d */ /* 0x000fec0000010000 */
[----:B-1----:R-:W-:Y:S04]  /*36f00*/  STL.64 [R1+0x430], R24 ;  /* 0x0004301801007387 */ /* 0x002fe80000100a00 */
[----:B------:R-:W-:Y:S04]  /*36f10*/  STL.64 [R1+0x438], R26 ;  /* 0x0004381a01007387 */ /* 0x000fe80000100a00 */
[----:B------:R-:W4:Y:S04]  /*36f20*/  LDL.LU R192, [R1+0x160] ;  /* 0x0001600001c07983 */ /* 0x000f280000300800 */
[----:B------:R-:W1:Y:S01]  /*36f30*/  LDS.128 R24, [R19] ;  /* 0x0000000013187984 */ /* 0x000e620000000c00 */
[----:B------:R-:W-:Y:S06]  /*36f40*/  BAR.SYNC.DEFER_BLOCKING 0x0 ;  /* 0x0000000000007b1d */ /* 0x000fec0000010000 */
[----:B-1----:R-:W-:Y:S04]  /*36f50*/  STL.64 [R1+0x2f0], R24 ;  /* 0x0002f01801007387 */ /* 0x002fe80000100a00 */
[----:B------:R-:W-:Y:S04]  /*36f60*/  STL.64 [R1+0x2f8], R26 ;  /* 0x0002f81a01007387 */ /* 0x000fe80000100a00 */
[----:B------:R-:W4:Y:S04]  /*36f70*/  LDL.LU R193, [R1+0x164] ;  /* 0x0001640001c17983 */ /* 0x000f280000300800 */
[----:B------:R-:W4:Y:S04]  /*36f80*/  LDL.LU R194, [R1+0x168] ;  /* 0x0001680001c27983 */ /* 0x000f280000300800 */
[----:B------:R-:W4:Y:S04]  /*36f90*/  LDL.LU R195, [R1+0x16c] ;  /* 0x00016c0001c37983 */ /* 0x000f280000300800 */
[----:B------:R-:W2:Y:S04]  /*36fa0*/  LDL.LU R224, [R1+0x180] ;  /* 0x0001800001e07983 */ /* 0x000ea80000300800 */
[----:B------:R-:W2:Y:S04]  /*36fb0*/  LDL.LU R225, [R1+0x184] ;  /* 0x0001840001e17983 */ /* 0x000ea80000300800 */
[----:B------:R-:W2:Y:S04]  /*36fc0*/  LDL.LU R226, [R1+0x188] ;  /* 0x0001880001e27983 */ /* 0x000ea80000300800 */
[----:B------:R-:W2:Y:S04]  /*36fd0*/  LDL.LU R227, [R1+0x18c] ;  /* 0x00018c0001e37983 */ /* 0x000ea80000300800 */
[----:B------:R-:W-:Y:S01]  /*36fe0*/  STSM.16.M88.4 [R0], R216 ;  /* 0x000000d800007844 */ /* 0x000fe20000000200 */
[----:B------:R-:W-:Y:S06]  /*36ff0*/  BAR.SYNC.DEFER_BLOCKING 0x0 ;  /* 0x0000000000007b1d */ /* 0x000fec0000010000 */
[----:B------:R-:W2:Y:S04]  /*37000*/  LDL.LU R196, [R1+0x170] ;  /* 0x0001700001c47983 */ /* 0x000ea80000300800 */
[----:B------:R-:W1:Y:S01]  /*37010*/  LDS.128 R24, [R19] ;  /* 0x0000000013187984 */ /* 0x000e620000000c00 */
[----:B------:R-:W-:Y:S06]  /*37020*/  BAR.SYNC.DEFER_BLOCKING 0x0 ;  /* 0x0000000000007b1d */ /* 0x000fec0000010000 */
[----:B------:R-:W-:Y:S02]  /*37030*/  STSM.16.M88.4 [R0], R220 ;  /* 0x000000dc00007844 */ /* 0x000fe40000000200 */
[----:B------:R-:W-:Y:S06]  /*37040*/  BAR.SYNC.DEFER_BLOCKING 0x0 ;  /* 0x0000000000007b1d */ /* 0x000fec0000010000 */
[----:B-1----:R-:W-:Y:S04]  /*37050*/  STL.64 [R1+0x480], R24 ;  /* 0x0004801801007387 */ /* 0x002fe80000100a00 */
[----:B------:R-:W-:Y:S04]  /*37060*/  STL.64 [R1+0x488], R26 ;  /* 0x0004881a01007387 */ /* 0x000fe80000100a00 */
[----:B------:R-:W2:Y:S04]  /*37070*/  LDL.LU R197, [R1+0x174] ;  /* 0x0001740001c57983 */ /* 0x000ea80000300800 */
[----:B------:R-:W2:Y:S04]  /*37080*/  LDL.LU R198, [R1+0x178] ;  /* 0x0001780001c67983 */ /* 0x000ea80000300800 */
[----:B------:R-:W1:Y:S01]  /*37090*/  LDS.128 R24, [R19] ;  /* 0x0000000013187984 */ /* 0x000e620000000c00 */
[----:B------:R-:W-:Y:S06]  /*370a0*/  BAR.SYNC.DEFER_BLOCKING 0x0 ;  /* 0x0000000000007b1d */ /* 0x000fec0000010000 */
[----:B------:R-:W2:Y:S04]  /*370b0*/  LDL.LU R199, [R1+0x17c] ;  /* 0x00017c0001c77983 */ /* 0x000ea80000300800 */
[----:B------:R0:W-:Y:S04]  /*370c0*/  STSM.16.M88.4 [R0], R232 ;  /* 0x000000e800007844 */ /* 0x0001e80000000200 */
[----:B-1----:R-:W-:Y:S04]  /*370d0*/  STL.64 [R1+0x470], R24 ;  /* 0x0004701801007387 */ /* 0x002fe80000100a00 */
[----:B------:R-:W-:Y:S01]  /*370e0*/  STL.64 [R1+0x478], R26 ;  /* 0x0004781a01007387 */ /* 0x000fe20000100a00 */
[----:B0-----:R-:W0:Y:S08]  /*370f0*/  LDC R232, c[0x0][0x248] ;  /* 0x00009200ffe87b82 */ /* 0x001e300000000800 */
[----:B------:R-:W-:Y:S06]  /*37100*/  BAR.SYNC.DEFER_BLOCKING 0x0 ;  /* 0x0000000000007b1d */ /* 0x000fec0000010000 */
[----:B------:R-:W2:Y:S04]  /*37110*/  LDL.LU R200, [R1+0x190] ;  /* 0x0001900001c87983 */ /* 0x000ea80000300800 */
[----:B------:R-:W1:Y:S01]  /*37120*/  LDS.128 R24, [R19] ;  /* 0x0000000013187984 */ /* 0x000e620000000c00 */
[----:B------:R-:W-:Y:S06]  /*37130*/  BAR.SYNC.DEFER_BLOCKING 0x0 ;  /* 0x0000000000007b1d */ /* 0x000fec0000010000 */
[----:B------:R-:W-:Y:S04]  /*37140*/  STSM.16.M88.4 [R0], R228 ;  /* 0x000000e400007844 */ /* 0x000fe80000000200 */
[----:B-1----:R-:W-:Y:S04]  /*37150*/  STL.64 [R1+0x4a0], R24 ;  /* 0x0004a01801007387 */ /* 0x002fe80000100a00 */
[----:B------:R-:W-:Y:S01]  /*37160*/  STL.64 [R1+0x4a8], R26 ;  /* 0x0004a81a01007387 */ /* 0x000fe20000100a00 */
[----:B------:R-:W-:Y:S06]  /*37170*/  BAR.SYNC.DEFER_BLOCKING 0x0 ;  /* 0x0000000000007b1d */ /* 0x000fec0000010000 */
[----:B------:R-:W2:Y:S04]  /*37180*/  LDL.LU R201, [R1+0x194] ;  /* 0x0001940001c97983 */ /* 0x000ea80000300800 */
[----:B------:R-:W2:Y:S04]  /*37190*/  LDL.LU R202, [R1+0x198] ;  /* 0x0001980001ca7983 */ /* 0x000ea80000300800 */
[----:B------:R-:W2:Y:S04]  /*371a0*/  LDL.LU R203, [R1+0x19c] ;  /* 0x00019c0001cb7983 */ /* 0x000ea80000300800 */
[----:B------:R-:W1:Y:S01]  /*371b0*/  LDS.128 R24, [R19] ;  /* 0x0000000013187984 */ /* 0x000e620000000c00 */
[----:B------:R-:W-:Y:S06]  /*371c0*/  BAR.SYNC.DEFER_BLOCKING 0x0 ;  /* 0x0000000000007b1d */ /* 0x000fec0000010000 */
[----:B------:R0:W-:Y:S04]  /*371d0*/  STSM.16.M88.4 [R0], R244 ;  /* 0x000000f400007844 */ /* 0x0001e80000000200 */
[----:B-1----:R-:W-:Y:S04]  /*371e0*/  STL.64 [R1+0x490], R24 ;  /* 0x0004901801007387 */ /* 0x002fe80000100a00 */
[----:B------:R-:W-:Y:S01]  /*371f0*/  STL.64 [R1+0x498], R26 ;  /* 0x0004981a01007387 */ /* 0x000fe20000100a00 */
[----:B---3--:R-:W-:Y:S01]  /*37200*/  IMAD.MOV.U32 R15, RZ, RZ, R7 ;  /* 0x000000ffff0f7224 */ /* 0x008fe200078e0007 */
[----:B0-----:R-:W0:Y:S08]  /*37210*/  LDC.64 R244, c[0x0][0x220] ;  /* 0x00008800fff47b82 */ /* 0x001e300000000a00 */
[----:B------:R-:W-:Y:S01]  /*37220*/  BAR.SYNC.DEFER_BLOCKING 0x0 ;  /* 0x0000000000007b1d */ /* 0x000fe20000010000 */
[----:B------:R-:W-:Y:S01]  /*37230*/  IMAD.MOV.U32 R12, RZ, RZ, R6 ;  /* 0x000000ffff0c7224 */ /* 0x000fe200078e0006 */
[----:B------:R-:W-:-:S06]  /*37240*/  ISETP.LT.AND P0, PT, R16, R15, !P0 ;  /* 0x0000000f1000720c */ /* 0x000fcc0004701270 */
[----:B------:R-:W1:Y:S01]  /*37250*/  LDC.64 R246, c[0x0][0x220] ;  /* 0x00008800fff67b82 */ /* 0x000e620000000a00 */
[----:B------:R-:W3:Y:S07]  /*37260*/  LDS.128 R24, [R19] ;  /* 0x0000000013187984 */ /* 0x000eee0000000c00 */
[----:B------:R-:W0:Y:S08]  /*37270*/  LDC.64 R6, c[0x0][0x228] ;  /* 0x00008a00ff067b82 */ /* 0x000e300000000a00 */
[----:B------:R-:W-:Y:S06]  /*37280*/  BAR.SYNC.DEFER_BLOCKING 0x0 ;  /* 0x0000000000007b1d */ /* 0x000fec0000010000 */
[----:B----4-:R-:W-:Y:S04]  /*37290*/  STSM.16.M88.4 [R0], R192 ;  /* 0x000000c000007844 */ /* 0x010fe80000000200 */
[----:B---3--:R-:W-:Y:S04]  /*372a0*/  STL.64 [R1+0x4d0], R24 ;  /* 0x0004d01801007387 */ /* 0x008fe80000100a00 */
[----:B------:R-:W-:Y:S01]  /*372b0*/  STL.64 [R1+0x4d8], R26 ;  /* 0x0004d81a01007387 */ /* 0x000fe20000100a00 */
[----:B------:R-:W-:Y:S06]  /*372c0*/  BAR.SYNC.DEFER_BLOCKING 0x0 ;  /* 0x0000000000007b1d */ /* 0x000fec0000010000 */
[----:B------:R-:W3:Y:S02]  /*372d0*/  LDS.128 R24, [R19] ;  /* 0x0000000013187984 */ /* 0x000ee40000000c00 */
[----:B------:R-:W-:Y:S06]  /*372e0*/  BAR.SYNC.DEFER_BLOCKING 0x0 ;  /* 0x0000000000007b1d */ /* 0x000fec0000010000 */
[----:B--2---:R2:W-:Y:S04]  /*372f0*/  STSM.16.M88.4 [R0], R224 ;  /* 0x000000e000007844 */ /* 0x0045e80000000200 */
[----:B---3--:R-:W-:Y:S04]  /*37300*/  STL.64 [R1+0x4c0], R24 ;  /* 0x0004c01801007387 */ /* 0x008fe80000100a00 */
[----:B------:R-:W-:Y:S01]  /*37310*/  STL.64 [R1+0x4c8], R26 ;  /* 0x0004c81a01007387 */ /* 0x000fe20000100a00 */
[----:B------:R-:W-:Y:S06]  /*37320*/  BAR.SYNC.DEFER_BLOCKING 0x0 ;  /* 0x0000000000007b1d */ /* 0x000fec0000010000 */
[----:B--2---:R-:W2:Y:S04]  /*37330*/  LDL.LU R224, [R1+0x1a0] ;  /* 0x0001a00001e07983 */ /* 0x004ea80000300800 */
[----:B------:R-:W2:Y:S04]  /*37340*/  LDL.LU R225, [R1+0x1a4] ;  /* 0x0001a40001e17983 */ /* 0x000ea80000300800 */
[----:B------:R-:W2:Y:S04]  /*37350*/  LDL.LU R226, [R1+0x1a8] ;  /* 0x0001a80001e27983 */ /* 0x000ea80000300800 */
[----:B------:R-:W2:Y:S04]  /*37360*/  LDL.LU R227, [R1+0x1ac] ;  /* 0x0001ac0001e37983 */ /* 0x000ea80000300800 */
[----:B------:R-:W3:Y:S01]  /*37370*/  LDS.128 R24, [R19] ;  /* 0x0000000013187984 */ /* 0x000ee20000000c00 */
[----:B------:R-:W-:Y:S06]  /*37380*/  BAR.SYNC.DEFER_BLOCKING 0x0 ;  /* 0x0000000000007b1d */ /* 0x000fec0000010000 */
[----:B---3--:R-:W-:Y:S04]  /*37390*/  STL.64 [R1+0x4b0], R24 ;  /* 0x0004b01801007387 */ /* 0x008fe80000100a00 */
[----:B------:R-:W-:Y:S04]  /*373a0*/  STL.64 [R1+0x4b8], R26 ;  /* 0x0004b81a01007387 */ /* 0x000fe80000100a00 */
[----:B------:R-:W3:Y:S04]  /*373b0*/  LDL.LU R176, [R1+0x1c0] ;  /* 0x0001c00001b07983 */ /* 0x000ee80000300800 */
[----:B------:R-:W3:Y:S04]  /*373c0*/  LDL.LU R177, [R1+0x1c4] ;  /* 0x0001c40001b17983 */ /* 0x000ee80000300800 */
[----:B------:R-:W3:Y:S04]  /*373d0*/  LDL.LU R178, [R1+0x1c8] ;  /* 0x0001c80001b27983 */ /* 0x000ee80000300800 */
[----:B------:R-:W3:Y:S04]  /*373e0*/  LDL.LU R179, [R1+0x1cc] ;  /* 0x0001cc0001b37983 */ /* 0x000ee80000300800 */
[----:B------:R4:W-:Y:S01]  /*373f0*/  STSM.16.M88.4 [R0], R196 ;  /* 0x000000c400007844 */ /* 0x0009e20000000200 */
[----:B------:R-:W-:Y:S06]  /*37400*/  BAR.SYNC.DEFER_BLOCKING 0x0 ;  /* 0x0000000000007b1d */ /* 0x000fec0000010000 */
[----:B----4-:R-:W4:Y:S04]  /*37410*/  LDL.LU R196, [R1+0x1b0] ;  /* 0x0001b00001c47983 */ /* 0x010f280000300800 */
[----:B------:R-:W4:Y:S04]  /*37420*/  LDL.LU R197, [R1+0x1b4] ;  /* 0x0001b40001c57983 */ /* 0x000f280000300800 */
[----:B------:R-:W4:Y:S04]  /*37430*/  LDL.LU R198, [R1+0x1b8] ;  /* 0x0001b80001c67983 */ /* 0x000f280000300800 */
        /* <DEDUP_REMOVED lines=13> */
[----:B------:R1:W-:Y:S01]  /*37510*/  STSM.16.M88.4 [R0], R200 ;  /* 0x000000c800007844 */ /* 0x0003e20000000200 */
[----:B------:R-:W-:Y:S06]  /*37520*/  BAR.SYNC.DEFER_BLOCKING 0x0 ;  /* 0x0000000000007b1d */ /* 0x000fec0000010000 */
[----:B-1----:R-:W4:Y:S04]  /*37530*/  LDL.LU R200, [R1+0x310] ;  /* 0x0003100001c87983 */ /* 0x002f280000300800 */
[----:B------:R-:W4:Y:S04]  /*37540*/  LDL.LU R201, [R1+0x314] ;  /* 0x0003140001c97983 */ /* 0x000f280000300800 */
[----:B------:R-:W4:Y:S04]  /*37550*/  LDL.LU R202, [R1+0x318] ;  /* 0x0003180001ca7983 */ /* 0x000f280000300800 */
[----:B------:R-:W4:Y:S04]  /*37560*/  LDL.LU R203, [R1+0x31c] ;  /* 0x00031c0001cb7983 */ /* 0x000f280000300800 */
[----:B------:R-:W1:Y:S01]  /*37570*/  LDS.128 R24, [R19] ;  /* 0x0000000013187984 */ /* 0x000e620000000c00 */
[----:B------:R-:W-:Y:S06]  /*37580*/  BAR.SYNC.DEFER_BLOCKING 0x0 ;  /* 0x0000000000007b1d */ /* 0x000fec0000010000 */
[----:B-1----:R-:W-:Y:S04]  /*37590*/  STL.64 [R1+0x4f0], R24 ;  /* 0x0004f01801007387 */ /* 0x002fe80000100a00 */
[----:B------:R-:W-:Y:S04]  /*375a0*/  STL.64 [R1+0x4f8], R26 ;  /* 0x0004f81a01007387 */ /* 0x000fe80000100a00 */
[----:B--2---:R1:W-:Y:S01]  /*375b0*/  STSM.16.M88.4 [R0], R224 ;  /* 0x000000e000007844 */ /* 0x0043e20000000200 */
[----:B------:R-:W-:Y:S06]  /*375c0*/  BAR.SYNC.DEFER_BLOCKING 0x0 ;  /* 0x0000000000007b1d */ /* 0x000fec0000010000 */
[----:B-1----:R-:W2:Y:S04]  /*375d0*/  LDL.LU R224, [R1+0x1f0] ;  /* 0x0001f00001e07983 */ /* 0x002ea80000300800 */
[----:B------:R-:W2:Y:S04]  /*375e0*/  LDL.LU R225, [R1+0x1f4] ;  /* 0x0001f40001e17983 */ /* 0x000ea80000300800 */
[----:B------:R-:W2:Y:S04]  /*375f0*/  LDL.LU R226, [R1+0x1f8] ;  /* 0x0001f80001e27983 */ /* 0x000ea80000300800 */
[----:B------:R-:W1:Y:S01]  /*37600*/  LDS.128 R24, [R19] ;  /* 0x0000000013187984 */ /* 0x000e620000000c00 */
[----:B------:R-:W-:Y:S06]  /*37610*/  BAR.SYNC.DEFER_BLOCKING 0x0 ;  /* 0x0000000000007b1d */ /* 0x000fec0000010000 */
[----:B------:R-:W2:Y:S04]  /*37620*/  LDL.LU R227, [R1+0x1fc] ;  /* 0x0001fc0001e37983 */ /* 0x000ea80000300800 */
[----:B---3--:R-:W-:Y:S04]  /*37630*/  STSM.16.M88.4 [R0], R176 ;  /* 0x000000b000007844 */ /* 0x008fe80000000200 */
[----:B-1----:R-:W-:Y:S04]  /*37640*/  STL.64 [R1+0x4e0], R24 ;  /* 0x0004e01801007387 */ /* 0x002fe80000100a00 */
[----:B------:R-:W-:Y:S01]  /*37650*/  STL.64 [R1+0x4e8], R26 ;  /* 0x0004e81a01007387 */ /* 0x000fe20000100a00 */
[----:B------:R-:W-:Y:S06]  /*37660*/  BAR.SYNC.DEFER_BLOCKING 0x0 ;  /* 0x0000000000007b1d */ /* 0x000fec0000010000 */
[----:B------:R-:W1:Y:S02]  /*37670*/  LDS.128 R24, [R19] ;  /* 0x0000000013187984 */ /* 0x000e640000000c00 */
[----:B------:R-:W-:Y:S06]  /*37680*/  BAR.SYNC.DEFER_BLOCKING 0x0 ;  /* 0x0000000000007b1d */ /* 0x000fec0000010000 */
[----:B----4-:R3:W-:Y:S04]  /*37690*/  STSM.16.M88.4 [R0], R196 ;  /* 0x000000c400007844 */ /* 0x0107e80000000200 */
[----:B-1----:R-:W-:Y:S04]  /*376a0*/  STL.64 [R1+0x1c0], R24 ;  /* 0x0001c01801007387 */ /* 0x002fe80000100a00 */
[----:B------:R-:W-:Y:S01]  /*376b0*/  STL.64 [R1+0x1c8], R26 ;  /* 0x0001c81a01007387 */ /* 0x000fe20000100a00 */
[----:B------:R-:W-:Y:S06]  /*376c0*/  BAR.SYNC.DEFER_BLOCKING 0x0 ;  /* 0x0000000000007b1d */ /* 0x000fec0000010000 */
[----:B---3--:R-:W3:Y:S04]  /*376d0*/  LDL.LU R196, [R1+0x320] ;  /* 0x0003200001c47983 */ /* 0x008ee80000300800 */
[----:B------:R-:W3:Y:S04]  /*376e0*/  LDL.LU R197, [R1+0x324] ;  /* 0x0003240001c57983 */ /* 0x000ee80000300800 */
[----:B------:R-:W3:Y:S04]  /*376f0*/  LDL.LU R198, [R1+0x328] ;  /* 0x0003280001c67983 */ /* 0x000ee80000300800 */
[----:B------:R-:W3:Y:S04]  /*37700*/  LDL.LU R199, [R1+0x32c] ;  /* 0x00032c0001c77983 */ /* 0x000ee80000300800 */
        /* <DEDUP_REMOVED lines=8> */
[----:B------:R-:W-:Y:S04]  /*37790*/  STSM.16.M88.4 [R0], R192 ;  /* 0x000000c000007844 */ /* 0x000fe80000000200 */
[----:B-1----:R-:W-:Y:S04]  /*377a0*/  STL.64 [R1+0x510], R24 ;  /* 0x0005101801007387 */ /* 0x002fe80000100a00 */
[----:B------:R-:W-:Y:S01]  /*377b0*/  STL.64 [R1+0x518], R26 ;  /* 0x0005181a01007387 */ /* 0x000fe20000100a00 */
[----:B------:R-:W-:Y:S06]  /*377c0*/  BAR.SYNC.DEFER_BLOCKING 0x0 ;  /* 0x0000000000007b1d */ /* 0x000fec0000010000 */
[----:B------:R-:W1:Y:S02]  /*377d0*/  LDS.128 R24, [R19] ;  /* 0x0000000013187984 */ /* 0x000e640000000c00 */
[----:B------:R-:W-:Y:S06]  /*377e0*/  BAR.SYNC.DEFER_BLOCKING 0x0 ;  /* 0x0000000000007b1d */ /* 0x000fec0000010000 */
[----:B------:R4:W-:Y:S04]  /*377f0*/  STSM.16.M88.4 [R0], R200 ;  /* 0x000000c800007844 */ /* 0x0009e80000000200 */
[----:B-1----:R-:W-:Y:S04]  /*37800*/  STL.64 [R1+0x1e0], R24 ;  /* 0x0001e01801007387 */ /* 0x002fe80000100a00 */
[----:B------:R-:W-:Y:S01]  /*37810*/  STL.64 [R1+0x1e8], R26 ;  /* 0x0001e81a01007387 */ /* 0x000fe20000100a00 */
        /* <DEDUP_REMOVED lines=13> */
[----:B--2---:R1:W-:Y:S01]  /*378f0*/  STSM.16.M88.4 [R0], R224 ;  /* 0x000000e000007844 */ /* 0x0043e20000000200 */
[----:B------:R-:W-:Y:S06]  /*37900*/  BAR.SYNC.DEFER_BLOCKING 0x0 ;  /* 0x0000000000007b1d */ /* 0x000fec0000010000 */
[----:B-1----:R-:W2:Y:S04]  /*37910*/  LDL.LU R224, [R1+0x340] ;  /* 0x0003400001e07983 */ /* 0x002ea80000300800 */
[----:B------:R-:W2:Y:S04]  /*37920*/  LDL.LU R225, [R1+0x344] ;  /* 0x0003440001e17983 */ /* 0x000ea80000300800 */
[----:B------:R-:W2:Y:S04]  /*37930*/  LDL.LU R226, [R1+0x348] ;  /* 0x0003480001e27983 */ /* 0x000ea80000300800 */
[----:B------:R-:W2:Y:S04]  /*37940*/  LDL.LU R227, [R1+0x34c] ;  /* 0x00034c0001e37983 */ /* 0x000ea80000300800 */
[----:B------:R-:W1:Y:S01]  /*37950*/  LDS.128 R24, [R19] ;  /* 0x0000000013187984 */ /* 0x000e620000000c00 */
[----:B------:R-:W-:Y:S06]  /*37960*/  BAR.SYNC.DEFER_BLOCKING 0x0 ;  /* 0x0000000000007b1d */ /* 0x000fec0000010000 */
[----:B-1----:R-:W-:Y:S04]  /*37970*/  STL.64 [R1+0x1a0], R24 ;  /* 0x0001a01801007387 */ /* 0x002fe80000100a00 */
[----:B------:R-:W-:Y:S04]  /*37980*/  STL.64 [R1+0x1a8], R26 ;  /* 0x0001a81a01007387 */ /* 0x000fe80000100a00 */
        /* <DEDUP_REMOVED lines=8> */
[----:B---3--:R1:W-:Y:S01]  /*37a10*/  STSM.16.M88.4 [R0], R196 ;  /* 0x000000c400007844 */ /* 0x0083e20000000200 */
[----:B------:R-:W-:Y:S06]  /*37a20*/  BAR.SYNC.DEFER_BLOCKING 0x0 ;  /* 0x0000000000007b1d */ /* 0x000fec0000010000 */
[----:B-1----:R-:W3:Y:S04]  /*37a30*/  LDL.LU R196, [R1+0x390] ;  /* 0x0003900001c47983 */ /* 0x002ee80000300800 */
[----:B------:R-:W3:Y:S04]  /*37a40*/  LDL.LU R197, [R1+0x394] ;  /* 0x0003940001c57983 */ /* 0x000ee80000300800 */
[----:B------:R-:W3:Y:S04]  /*37a50*/  LDL.LU R198, [R1+0x398] ;  /* 0x0003980001c67983 */ /* 0x000ee80000300800 */
[----:B------:R-:W3:Y:S04]  /*37a60*/  LDL.LU R199, [R1+0x39c] ;  /* 0x00039c0001c77983 */ /* 0x000ee80000300800 */
[----:B------:R-:W1:Y:S01]  /*37a70*/  LDS.128 R24, [R19] ;  /* 0x0000000013187984 */ /* 0x000e620000000c00 */
[----:B------:R-:W-:Y:S06]  /*37a80*/  BAR.SYNC.DEFER_BLOCKING 0x0 ;  /* 0x0000000000007b1d */ /* 0x000fec0000010000 */
[----:B-1----:R-:W-:Y:S04]  /*37a90*/  STL.64 [R1+0x320], R24 ;  /* 0x0003201801007387 */ /* 0x002fe80000100a00 */
[----:B------:R-:W-:Y:S04]  /*37aa0*/  STL.64 [R1+0x328], R26 ;  /* 0x0003281a01007387 */ /* 0x000fe80000100a00 */
[----:B----4-:R1:W-:Y:S01]  /*37ab0*/  STSM.16.M88.4 [R0], R200 ;  /* 0x000000c800007844 */ /* 0x0103e20000000200 */
[----:B------:R-:W-:Y:S06]  /*37ac0*/  BAR.SYNC.DEFER_BLOCKING 0x0 ;  /* 0x0000000000007b1d */ /* 0x000fec0000010000 */
[----:B-1----:R-:W4:Y:S04]  /*37ad0*/  LDL.LU R200, [R1+0x380] ;  /* 0x0003800001c87983 */ /* 0x002f280000300800 */
[----:B------:R-:W4:Y:S04]  /*37ae0*/  LDL.LU R201, [R1+0x384] ;  /* 0x0003840001c97983 */ /* 0x000f280000300800 */
[----:B------:R-:W4:Y:S04]  /*37af0*/  LDL.LU R202, [R1+0x388] ;  /* 0x0003880001ca7983 */ /* 0x000f280000300800 */
[----:B------:R-:W1:Y:S04]  /*37b00*/  LDS.128 R24, [R19] ;  /* 0x0000000013187984 */ /* 0x000e680000000c00 */
[----:B------:R-:W4:Y:S01]  /*37b10*/  LDL.LU R203, [R1+0x38c] ;  /* 0x00038c0001cb7983 */ /* 0x000f220000300800 */
[----:B------:R-:W-:Y:S06]  /*37b20*/  BAR.SYNC.DEFER_BLOCKING 0x0 ;  /* 0x0000000000007b1d */ /* 0x000fec0000010000 */
[----:B------:R-:W-:Y:S04]  /*37b30*/  STSM.16.M88.4 [R0], R176 ;  /* 0x000000b000007844 */ /* 0x000fe80000000200 */
[----:B-1----:R-:W-:Y:S04]  /*37b40*/  STL.64 [R1+0x310], R24 ;  /* 0x0003101801007387 */ /* 0x002fe80000100a00 */
[----:B------:R-:W-:Y:S01]  /*37b50*/  STL.64 [R1+0x318], R26 ;  /* 0x0003181a01007387 */ /* 0x000fe20000100a00 */
[----:B------:R-:W-:Y:S06]  /*37b60*/  BAR.SYNC.DEFER_BLOCKING 0x0 ;  /* 0x0000000000007b1d */ /* 0x000fec0000010000 */
[----:B------:R-:W1:Y:S02]  /*37b70*/  LDS.128 R24, [R19] ;  /* 0x0000000013187984 */ /* 0x000e640000000c00 */
[----:B------:R-:W-:Y:S06]  /*37b80*/  BAR.SYNC.DEFER_BLOCKING 0x0 ;  /* 0x0000000000007b1d */ /* 0x000fec0000010000 */
[----:B--2---:R2:W-:Y:S04]  /*37b90*/  STSM.16.M88.4 [R0], R224 ;  /* 0x000000e000007844 */ /* 0x0045e80000000200 */
[----:B-1----:R-:W-:Y:S04]  /*37ba0*/  STL.64 [R1+0x350], R24 ;  /* 0x0003501801007387 */ /* 0x002fe80000100a00 */
[----:B------:R-:W-:Y:S01]  /*37bb0*/  STL.64 [R1+0x358], R26 ;  /* 0x0003581a01007387 */ /* 0x000fe20000100a00 */
[----:B------:R-:W-:Y:S06]  /*37bc0*/  BAR.SYNC.DEFER_BLOCKING 0x0 ;  /* 0x0000000000007b1d */ /* 0x000fec0000010000 */
[----:B--2---:R-:W2:Y:S04]  /*37bd0*/  LDL.LU R224, [R1+0x3a0] ;  /* 0x0003a00001e07983 */ /* 0x004ea80000300800 */
        /* <DEDUP_REMOVED lines=8> */
[----:B------:R-:W2:Y:S04]  /*37c60*/  LDL.LU R227, [R1+0x3ac] ;  /* 0x0003ac0001e37983 */ /* 0x000ea80000300800 */
        /* <DEDUP_REMOVED lines=8> */
[----:B---3--:R3:W-:Y:S04]  /*37cf0*/  STSM.16.M88.4 [R0], R196 ;  /* 0x000000c400007844 */ /* 0x0087e80000000200 */
        /* <DEDUP_REMOVED lines=9> */
[----:B----4-:R4:W-:Y:S02]  /*37d90*/  STSM.16.M88.4 [R0], R200 ;  /* 0x000000c800007844 */ /* 0x0109e40000000200 */
[----:B------:R-:W-:Y:S06]  /*37da0*/  BAR.SYNC.DEFER_BLOCKING 0x0 ;  /* 0x0000000000007b1d */ /* 0x000fec0000010000 */
[----:B-1----:R-:W-:Y:S04]  /*37db0*/  STL.64 [R1+0x1f0], R24 ;  /* 0x0001f01801007387 */ /* 0x002fe80000100a00 */
[----:B------:R-:W-:Y:S04]  /*37dc0*/  STL.64 [R1+0x1f8], R26 ;  /* 0x0001f81a01007387 */ /* 0x000fe80000100a00 */
[----:B----4-:R-:W4:Y:S04]  /*37dd0*/  LDL.LU R200, [R1+0x3d0] ;  /* 0x0003d00001c87983 */ /* 0x010f280000300800 */
[----:B------:R-:W4:Y:S04]  /*37de0*/  LDL.LU R201, [R1+0x3d4] ;  /* 0x0003d40001c97983 */ /* 0x000f280000300800 */
[----:B------:R-:W4:Y:S04]  /*37df0*/  LDL.LU R202, [R1+0x3d8] ;  /* 0x0003d80001ca7983 */ /* 0x000f280000300800 */
[----:B------:R-:W4:Y:S04]  /*37e00*/  LDL.LU R203, [R1+0x3dc] ;  /* 0x0003dc0001cb7983 */ /* 0x000f280000300800 */
[----:B------:R-:W4:Y:S04]  /*37e10*/  LDL.LU R172, [R1+0x3c0] ;  /* 0x0003c00001ac7983 */ /* 0x000f280000300800 */
        /* <DEDUP_REMOVED lines=30> */
[----:B------:R-:W-:Y:S01]  /*38000*/  LDS.128 R36, [R19] ;  /* 0x0000000013247984 */ /* 0x000fe20000000c00 */
[----:B------:R-:W-:Y:S06]  /*38010*/  BAR.SYNC.DEFER_BLOCKING 0x0 ;  /* 0x0000000000007b1d */ /* 0x000fec0000010000 */
[----:B----4-:R-:W-:Y:S02]  /*38020*/  STSM.16.M88.4 [R0], R172 ;  /* 0x000000ac00007844 */ /* 0x010fe40000000200 */
[----:B------:R-:W-:Y:S06]  /*38030*/  BAR.SYNC.DEFER_BLOCKING 0x0 ;  /* 0x0000000000007b1d */ /* 0x000fec0000010000 */
[----:B------:R-:W-:Y:S02]  /*38040*/  LDS.128 R40, [R19] ;  /* 0x0000000013287984 */ /* 0x000fe40000000c00 */
[----:B------:R-:W-:Y:S06]  /*38050*/  BAR.SYNC.DEFER_BLOCKING 0x0 ;  /* 0x0000000000007b1d */ /* 0x000fec0000010000 */
[----:B------:R1:W-:Y:S02]  /*38060*/  STSM.16.M88.4 [R0], R200 ;  /* 0x000000c800007844 */ /* 0x0003e40000000200 */
[----:B------:R-:W-:Y:S06]  /*38070*/  BAR.SYNC.DEFER_BLOCKING 0x0 ;  /* 0x0000000000007b1d */ /* 0x000fec0000010000 */
[----:B-1----:R-:W4:Y:S04]  /*38080*/  LDL.LU R200, [R1+0x570] ;  /* 0x0005700001c87983 */ /* 0x002f280000300800 */
[----:B------:R-:W4:Y:S04]  /*38090*/  LDL.LU R201, [R1+0x574] ;  /* 0x0005740001c97983 */ /* 0x000f280000300800 */
[----:B------:R-:W4:Y:S04]  /*380a0*/  LDL.LU R202, [R1+0x578] ;  /* 0x0005780001ca7983 */ /* 0x000f280000300800 */
[----:B------:R-:W4:Y:S04]  /*380b0*/  LDL.LU R203, [R1+0x57c] ;  /* 0x00057c0001cb7983 */ /* 0x000f280000300800 */
[----:B------:R-:W-:Y:S01]  /*380c0*/  LDS.128 R44, [R19] ;  /* 0x00000000132c7984 */ /* 0x000fe20000000c00 */
[----:B------:R-:W-:Y:S06]  /*380d0*/  BAR.SYNC.DEFER_BLOCKING 0x0 ;  /* 0x0000000000007b1d */ /* 0x000fec0000010000 */
[----:B------:R-:W-:Y:S02]  /*380e0*/  STSM.16.M88.4 [R0], R176 ;  /* 0x000000b000007844 */ /* 0x000fe40000000200 */
[----:B------:R-:W-:Y:S06]  /*380f0*/  BAR.SYNC.DEFER_BLOCKING 0x0 ;  /* 0x0000000000007b1d */ /* 0x000fec0000010000 */
[----:B------:R-:W-:Y:S02]  /*38100*/  LDS.128 R48, [R19] ;  /* 0x0000000013307984 */ /* 0x000fe40000000c00 */
[----:B------:R-:W-:Y:S06]  /*38110*/  BAR.SYNC.DEFER_BLOCKING 0x0 ;  /* 0x0000000000007b1d */ /* 0x000fec0000010000 */
[----:B--2---:R1:W-:Y:S02]  /*38120*/  STSM.16.M88.4 [R0], R224 ;  /* 0x000000e000007844 */ /* 0x0043e40000000200 */
[----:B------:R-:W-:Y:S06]  /*38130*/  BAR.SYNC.DEFER_BLOCKING 0x0 ;  /* 0x0000000000007b1d */ /* 0x000fec0000010000 */
[----:B-1----:R-:W2:Y:S04]  /*38140*/  LDL.LU R224, [R1+0x580] ;  /* 0x0005800001e07983 */ /* 0x002ea80000300800 */
[----:B------:R-:W2:Y:S04]  /*38150*/  LDL.LU R225, [R1+0x584] ;  /* 0x0005840001e17983 */ /* 0x000ea80000300800 */
[----:B------:R-:W2:Y:S04]  /*38160*/  LDL.LU R226, [R1+0x588] ;  /* 0x0005880001e27983 */ /* 0x000ea80000300800 */
[----:B------:R-:W2:Y:S04]  /*38170*/  LDL.LU R227, [R1+0x58c] ;  /* 0x00058c0001e37983 */ /* 0x000ea80000300800 */
[----:B------:R-:W-:Y:S01]  /*38180*/  LDS.128 R52, [R19] ;  /* 0x0000000013347984 */ /* 0x000fe20000000c00 */
[----:B------:R-:W-:Y:S06]  /*38190*/  BAR.SYNC.DEFER_BLOCKING 0x0 ;  /* 0x0000000000007b1d */ /* 0x000fec0000010000 */
[----:B------:R-:W2:Y:S04]  /*381a0*/  LDL.LU R172, [R1+0x590] ;  /* 0x0005900001ac7983 */ /* 0x000ea80000300800 */
[----:B------:R-:W2:Y:S04]  /*381b0*/  LDL.LU R173, [R1+0x594] ;  /* 0x0005940001ad7983 */ /* 0x000ea80000300800 */
[----:B------:R-:W2:Y:S04]  /*381c0*/  LDL.LU R174, [R1+0x598] ;  /* 0x0005980001ae7983 */ /* 0x000ea80000300800 */
[----:B------:R-:W2:Y:S04]  /*381d0*/  LDL.LU R175, [R1+0x59c] ;  /* 0x00059c0001af7983 */ /* 0x000ea80000300800 */
[----:B------:R-:W-:Y:S01]  /*381e0*/  STSM.16.M88.4 [R0], R192 ;  /* 0x000000c000007844 */ /* 0x000fe20000000200 */
[----:B------:R-:W-:Y:S06]  /*381f0*/  BAR.SYNC.DEFER_BLOCKING 0x0 ;  /* 0x0000000000007b1d */ /* 0x000fec0000010000 */
[----:B------:R-:W-:Y:S02]  /*38200*/  LDS.128 R56, [R19] ;  /* 0x0000000013387984 */ /* 0x000fe40000000c00 */
[----:B------:R-:W-:Y:S06]  /*38210*/  BAR.SYNC.DEFER_BLOCKING 0x0 ;  /* 0x0000000000007b1d */ /* 0x000fec0000010000 */
[----:B---3--:R1:W-:Y:S02]  /*38220*/  STSM.16.M88.4 [R0], R196 ;  /* 0x000000c400007844 */ /* 0x0083e40000000200 */
[----:B------:R-:W-:Y:S06]  /*38230*/  BAR.SYNC.DEFER_BLOCKING 0x0 ;  /* 0x0000000000007b1d */ /* 0x000fec0000010000 */
[----:B-1----:R-:W3:Y:S04]  /*38240*/  LDL.LU R196, [R1+0x5a0] ;  /* 0x0005a00001c47983 */ /* 0x002ee80000300800 */
[----:B------:R-:W3:Y:S04]  /*38250*/  LDL.LU R197, [R1+0x5a4] ;  /* 0x0005a40001c57983 */ /* 0x000ee80000300800 */
[----:B------:R-:W3:Y:S04]  /*38260*/  LDL.LU R198, [R1+0x5a8] ;  /* 0x0005a80001c67983 */ /* 0x000ee80000300800 */
[----:B------:R-:W3:Y:S04]  /*38270*/  LDL.LU R199, [R1+0x5ac] ;  /* 0x0005ac0001c77983 */ /* 0x000ee80000300800 */
[----:B------:R-:W3:Y:S04]  /*38280*/  LDL.LU R176, [R1+0x5b0] ;  /* 0x0005b00001b07983 */ /* 0x000ee80000300800 */
[----:B------:R-:W3:Y:S04]  /*38290*/  LDL.LU R177, [R1+0x5b4] ;  /* 0x0005b40001b17983 */ /* 0x000ee80000300800 */
[----:B------:R-:W3:Y:S04]  /*382a0*/  LDL.LU R178, [R1+0x5b8] ;  /* 0x0005b80001b27983 */ /* 0x000ee80000300800 */
[----:B------:R-:W3:Y:S04]  /*382b0*/  LDL.LU R179, [R1+0x5bc] ;  /* 0x0005bc0001b37983 */ /* 0x000ee80000300800 */
[----:B------:R-:W-:Y:S01]  /*382c0*/  LDS.128 R60, [R19] ;  /* 0x00000000133c7984 */ /* 0x000fe20000000c00 */
[----:B------:R-:W-:Y:S06]  /*382d0*/  BAR.SYNC.DEFER_BLOCKING 0x0 ;  /* 0x0000000000007b1d */ /* 0x000fec0000010000 */
[----:B----4-:R1:W-:Y:S02]  /*382e0*/  STSM.16.M88.4 [R0], R200 ;  /* 0x000000c800007844 */ /* 0x0103e40000000200 */
[----:B------:R-:W-:Y:S06]  /*382f0*/  BAR.SYNC.DEFER_BLOCKING 0x0 ;  /* 0x0000000000007b1d */ /* 0x000fec0000010000 */
        /* <DEDUP_REMOVED lines=8> */
[----:B------:R-:W-:Y:S01]  /*38380*/  LDS.128 R64, [R19] ;  /* 0x0000000013407984 */ /* 0x000fe20000000c00 */
        /* <DEDUP_REMOVED lines=9> */
[----:B------:R-:W-:Y:S02]  /*38420*/  STSM.16.M88.4 [R0], R172 ;  /* 0x000000ac00007844 */ /* 0x000fe40000000200 */
        /* <DEDUP_REMOVED lines=9> */
[----:B------:R-:W-:Y:S01]  /*384c0*/  LDS.128 R76, [R19] ;  /* 0x00000000134c7984 */ /* 0x000fe20000000c00 */
[----:B------:R-:W-:Y:S06]  /*384d0*/  BAR.SYNC.DEFER_BLOCKING 0x0 ;  /* 0x0000000000007b1d */ /* 0x000fec0000010000 */
[----:B------:R-:W-:Y:S02]  /*384e0*/  STSM.16.M88.4 [R0], R176 ;  /* 0x000000b000007844 */ /* 0x000fe40000000200 */
[----:B------:R-:W-:Y:S06]  /*384f0*/  BAR.SYNC.DEFER_BLOCKING 0x0 ;  /* 0x0000000000007b1d */ /* 0x000fec0000010000 */
[----:B------:R-:W-:Y:S02]  /*38500*/  LDS.128 R80, [R19] ;  /* 0x0000000013507984 */ /* 0x000fe40000000c00 */
[----:B------:R-:W-:Y:S06]  /*38510*/  BAR.SYNC.DEFER_BLOCKING 0x0 ;  /* 0x0000000000007b1d */ /* 0x000fec0000010000 */
[----:B----4-:R1:W-:Y:S02]  /*38520*/  STSM.16.M88.4 [R0], R200 ;  /* 0x000000c800007844 */ /* 0x0103e40000000200 */
[----:B------:R-:W-:Y:S06]  /*38530*/  BAR.SYNC.DEFER_BLOCKING 0x0 ;  /* 0x0000000000007b1d */ /* 0x000fec0000010000 */
[----:B-1----:R-:W4:Y:S04]  /*38540*/  LDL.LU R200, [R1+0x780] ;  /* 0x0007800001c87983 */ /* 0x002f280000300800 */
[----:B------:R-:W4:Y:S04]  /*38550*/  LDL.LU R201, [R1+0x784] ;  /* 0x0007840001c97983 */ /* 0x000f280000300800 */
[----:B------:R-:W4:Y:S04]  /*38560*/  LDL.LU R202, [R1+0x788] ;  /* 0x0007880001ca7983 */ /* 0x000f280000300800 */
[----:B------:R-:W4:Y:S04]  /*38570*/  LDL.LU R203, [R1+0x78c] ;  /* 0x00078c0001cb7983 */ /* 0x000f280000300800 */
[----:B------:R-:W-:Y:S01]  /*38580*/  LDS.128 R84, [R19] ;  /* 0x0000000013547984 */ /* 0x000fe20000000c00 */
[----:B------:R-:W-:Y:S06]  /*38590*/  BAR.SYNC.DEFER_BLOCKING 0x0 ;  /* 0x0000000000007b1d */ /* 0x000fec0000010000 */
[----:B------:R-:W4:Y:S04]  /*385a0*/  LDL.LU R172, [R1+0x790] ;  /* 0x0007900001ac7983 */ /* 0x000f280000300800 */
[----:B------:R-:W4:Y:S04]  /*385b0*/  LDL.LU R173, [R1+0x794] ;  /* 0x0007940001ad7983 */ /* 0x000f280000300800 */
[----:B------:R-:W4:Y:S04]  /*385c0*/  LDL.LU R174, [R1+0x798] ;  /* 0x0007980001ae7983 */ /* 0x000f280000300800 */
[----:B------:R-:W4:Y:S04]  /*385d0*/  LDL.LU R175, [R1+0x79c] ;  /* 0x00079c0001af7983 */ /* 0x000f280000300800 */
[----:B------:R-:W-:Y:S01]  /*385e0*/  STSM.16.M88.4 [R0], R192 ;  /* 0x000000c000007844 */ /* 0x000fe20000000200 */
        /* <DEDUP_REMOVED lines=9> */
[----:B------:R-:W2:Y:S04]  /*38680*/  LDL.LU R176, [R1+0x7b0] ;  /* 0x0007b00001b07983 */ /* 0x000ea80000300800 */
[----:B------:R-:W2:Y:S04]  /*38690*/  LDL.LU R177, [R1+0x7b4] ;  /* 0x0007b40001b17983 */ /* 0x000ea80000300800 */
[----:B------:R-:W2:Y:S04]  /*386a0*/  LDL.LU R178, [R1+0x7b8] ;  /* 0x0007b80001b27983 */ /* 0x000ea80000300800 */
[----:B------:R-:W2:Y:S04]  /*386b0*/  LDL.LU R179, [R1+0x7bc] ;  /* 0x0007bc0001b37983 */ /* 0x000ea80000300800 */
[----:B------:R-:W-:Y:S01]  /*386c0*/  LDS.128 R92, [R19] ;  /* 0x00000000135c7984 */ /* 0x000fe20000000c00 */
        /* <DEDUP_REMOVED lines=45> */
[----:B------:R-:W3:Y:S04]  /*389a0*/  LDL.LU R172, [R1+0x9b0] ;  /* 0x0009b00001ac7983 */ /* 0x000ee80000300800 */
[----:B------:R-:W3:Y:S04]  /*389b0*/  LDL.LU R173, [R1+0x9b4] ;  /* 0x0009b40001ad7983 */ /* 0x000ee80000300800 */
[----:B------:R-:W3:Y:S04]  /*389c0*/  LDL.LU R174, [R1+0x9b8] ;  /* 0x0009b80001ae7983 */ /* 0x000ee80000300800 */
[----:B------:R-:W3:Y:S04]  /*389d0*/  LDL.LU R175, [R1+0x9bc] ;  /* 0x0009bc0001af7983 */ /* 0x000ee80000300800 */
[----:B------:R-:W-:Y:S01]  /*389e0*/  STSM.16.M88.4 [R0], R192 ;  /* 0x000000c000007844 */ /* 0x000fe20000000200 */
        /* <DEDUP_REMOVED lines=32> */
[----:B------:R-:W-:Y:S01]  /*38bf0*/  LDS.128 R132, [R19] ;  /* 0x0000000013847984 */ /* 0x000fe20000000c00 */
[----:B------:R-:W-:Y:S06]  /*38c00*/  BAR.SYNC.DEFER_BLOCKING 0x0 ;  /* 0x0000000000007b1d */ /* 0x000fec0000010000 */
        /* <DEDUP_REMOVED lines=10> */
[----:B------:R-:W-:Y:S01]  /*38cb0*/  LDS.128 R140, [R19] ;  /* 0x00000000138c7984 */ /* 0x000fe20000000c00 */
[----:B------:R-:W-:Y:S06]  /*38cc0*/  BAR.SYNC.DEFER_BLOCKING 0x0 ;  /* 0x0000000000007b1d */ /* 0x000fec0000010000 */
        /* <DEDUP_REMOVED lines=17> */
[----:B------:R1:W-:Y:S02]  /*38de0*/  STSM.16.M88.4 [R0], R192 ;  /* 0x000000c000007844 */ /* 0x0003e40000000200 */
        /* <DEDUP_REMOVED lines=39> */
[----:B------:R1:W-:Y:S02]  /*39060*/  STSM.16.M88.4 [R0], R192 ;  /* 0x000000c000007844 */ /* 0x0003e40000000200 */
[----:B------:R-:W-:Y:S06]  /*39070*/  BAR.SYNC.DEFER_BLOCKING 0x0 ;  /* 0x0000000000007b1d */ /* 0x000fec0000010000 */
[----:B-1----:R-:W2:Y:S04]  /*39080*/  LDL.LU R192, [R1+0xe10] ;  /* 0x000e100001c07983 */ /* 0x002ea80000300800 */
[----:B------:R-:W2:Y:S04]  /*39090*/  LDL.LU R193, [R1+0xe14] ;  /* 0x000e140001c17983 */ /* 0x000ea80000300800 */
[----:B------:R-:W2:Y:S04]  /*390a0*/  LDL.LU R194, [R1+0xe18] ;  /* 0x000e180001c27983 */ /* 0x000ea80000300800 */
[----:B------:R-:W-:Y:S01]  /*390b0*/  LDS.128 R172, [R19] ;  /* 0x0000000013ac7984 */ /* 0x000fe20000000c00 */
[----:B------:R-:W-:Y:S06]  /*390c0*/  BAR.SYNC.DEFER_BLOCKING 0x0 ;  /* 0x0000000000007b1d */ /* 0x000fec0000010000 */
        /* <DEDUP_REMOVED lines=49> */
[----:B---3--:R-:W-:Y:S02]  /*393e0*/  STSM.16.M88.4 [R0], R196 ;  /* 0x000000c400007844 */ /* 0x008fe40000000200 */
[----:B------:R-:W-:Y:S06]  /*393f0*/  BAR.SYNC.DEFER_BLOCKING 0x0 ;  /* 0x0000000000007b1d */ /* 0x000fec0000010000 */
[----:B------:R-:W-:Y:S02]  /*39400*/  LDS.128 R196, [R19] ;  /* 0x0000000013c47984 */ /* 0x000fe40000000c00 */
[----:B------:R-:W-:Y:S06]  /*39410*/  BAR.SYNC.DEFER_BLOCKING 0x0 ;  /* 0x0000000000007b1d */ /* 0x000fec0000010000 */
[----:B----4-:R-:W-:Y:S02]  /*39420*/  STSM.16.M88.4 [R0], R200 ;  /* 0x000000c800007844 */ /* 0x010fe40000000200 */
        /* <DEDUP_REMOVED lines=17> */
[----:B-1----:R-:W3:Y:S04]  /*39540*/  LDL.LU R248, [R1+0xea0] ;  /* 0x000ea00001f87983 */ /* 0x002ee80000300800 */
[----:B------:R-:W3:Y:S04]  /*39550*/  LDL.LU R249, [R1+0xea4] ;  /* 0x000ea40001f97983 */ /* 0x000ee80000300800 */
[----:B------:R-:W3:Y:S04]  /*39560*/  LDL.LU R250, [R1+0xea8] ;  /* 0x000ea80001fa7983 */ /* 0x000ee80000300800 */
[----:B------:R-:W3:Y:S04]  /*39570*/  LDL.LU R251, [R1+0xeac] ;  /* 0x000eac0001fb7983 */ /* 0x000ee80000300800 */
[----:B------:R-:W-:Y:S01]  /*39580*/  LDS.128 R212, [R19] ;  /* 0x0000000013d47984 */ /* 0x000fe20000000c00 */
[----:B------:R-:W-:Y:S06]  /*39590*/  BAR.SYNC.DEFER_BLOCKING 0x0 ;  /* 0x0000000000007b1d */ /* 0x000fec0000010000 */
[----:B------:R1:W-:Y:S02]  /*395a0*/  STSM.16.M88.4 [R0], R24 ;  /* 0x0000001800007844 */ /* 0x0003e40000000200 */
[----:B------:R-:W-:Y:S06]  /*395b0*/  BAR.SYNC.DEFER_BLOCKING 0x0 ;  /* 0x0000000000007b1d */ /* 0x000fec0000010000 */
[----:B-1----:R-:W4:Y:S04]  /*395c0*/  LDL.LU R24, [R1+0xeb0] ;  /* 0x000eb00001187983 */ /* 0x002f280000300800 */
[----:B------:R-:W4:Y:S04]  /*395d0*/  LDL.LU R25, [R1+0xeb4] ;  /* 0x000eb40001197983 */ /* 0x000f280000300800 */
[----:B------:R-:W4:Y:S04]  /*395e0*/  LDL.LU R26, [R1+0xeb8] ;  /* 0x000eb800011a7983 */ /* 0x000f280000300800 */
[----:B------:R-:W-:Y:S01]  /*395f0*/  LDS.128 R216, [R19] ;  /* 0x0000000013d87984 */ /* 0x000fe20000000c00 */
[----:B------:R-:W-:Y:S06]  /*39600*/  BAR.SYNC.DEFER_BLOCKING 0x0 ;  /* 0x0000000000007b1d */ /* 0x000fec0000010000 */
[----:B------:R-:W4:Y:S04]  /*39610*/  LDL.LU R27, [R1+0xebc] ;  /* 0x000ebc00011b7983 */ /* 0x000f280000300800 */
[----:B------:R1:W-:Y:S01]  /*39620*/  STSM.16.M88.4 [R0], R240 ;  /* 0x000000f000007844 */ /* 0x0003e20000000200 */
[----:B------:R-:W-:Y:S06]  /*39630*/  BAR.SYNC.DEFER_BLOCKING 0x0 ;  /* 0x0000000000007b1d */ /* 0x000fec0000010000 */
[----:B-1----:R-:W4:Y:S04]  /*39640*/  LDL.LU R240, [R1+0xec0] ;  /* 0x000ec00001f07983 */ /* 0x002f280000300800 */
[----:B------:R-:W4:Y:S04]  /*39650*/  LDL.LU R241, [R1+0xec4] ;  /* 0x000ec40001f17983 */ /* 0x000f280000300800 */
[----:B------:R-:W4:Y:S04]  /*39660*/  LDL.LU R242, [R1+0xec8] ;  /* 0x000ec80001f27983 */ /* 0x000f280000300800 */
[----:B------:R-:W-:Y:S01]  /*39670*/  LDS.128 R220, [R19] ;  /* 0x0000000013dc7984 */ /* 0x000fe20000000c00 */
[----:B------:R-:W-:Y:S06]  /*39680*/  BAR.SYNC.DEFER_BLOCKING 0x0 ;  /* 0x0000000000007b1d */ /* 0x000fec0000010000 */
[----:B------:R-:W4:Y:S04]  /*39690*/  LDL.LU R243, [R1+0xecc] ;  /* 0x000ecc0001f37983 */ /* 0x000f280000300800 */
[----:B--2---:R-:W-:Y:S01]  /*396a0*/  STSM.16.M88.4 [R0], R224 ;  /* 0x000000e000007844 */ /* 0x004fe20000000200 */
[----:B------:R-:W-:Y:S06]  /*396b0*/  BAR.SYNC.DEFER_BLOCKING 0x0 ;  /* 0x0000000000007b1d */ /* 0x000fec0000010000 */
[----:B------:R1:W2:Y:S02]  /*396c0*/  LDS.128 R224, [R19] ;  /* 0x0000000013e07984 */ /* 0x0002a40000000c00 */
[----:B------:R-:W-:Y:S01]  /*396d0*/  BAR.SYNC.DEFER_BLOCKING 0x0 ;  /* 0x0000000000007b1d */ /* 0x000fe20000010000 */
[----:B------:R-:W-:-:S02]  /*396e0*/  IMAD R15, R16, R232, RZ ;  /* 0x000000e8100f7224 */ /* 0x000fc400078e02ff */
[----:B0-----:R-:W-:Y:S02]  /*396f0*/  IMAD.MOV.U32 R10, RZ, RZ, R7 ;  /* 0x000000ffff0a7224 */ /* 0x001fe400078e0007 */
[----:B------:R-:W-:-:S03]  /*39700*/  IMAD.MOV.U32 R35, RZ, RZ, R6 ;  /* 0x000000ffff237224 */ /* 0x000fc600078e0006 */
[----:B------:R-:W0:Y:S08]  /*39710*/  LDC R7, c[0x0][0x228] ;  /* 0x00008a00ff077b82 */ /* 0x000e300000000800 */
[----:B------:R-:W0:Y:S08]  /*39720*/  LDC R6, c[0x0][0x228] ;  /* 0x00008a00ff067b82 */ /* 0x000e300000000800 */
[----:B-1----:R-:W1:Y:S01]  /*39730*/  LDC.64 R18, c[0x0][0x220] ;  /* 0x00008800ff127b82 */ /* 0x002e620000000a00 */
[----:B--2---:R2:W-:Y:S04]  /*39740*/  STL [R1+0x1c98], R227 ;  /* 0x001c98e301007387 */ /* 0x0045e80000100800 */
[----:B--2---:R-:W2:Y:S04]  /*39750*/  LDL.LU R227, [R1+0x508] ;  /* 0x0005080001e37983 */ /* 0x004ea80000300800 */
[----:B---3--:R3:W-:Y:S01]  /*39760*/  STSM.16.M88.4 [R0], R248 ;  /* 0x000000f800007844 */ /* 0x0087e20000000200 */
[----:B------:R-:W-:Y:S06]  /*39770*/  BAR.SYNC.DEFER_BLOCKING 0x0 ;  /* 0x0000000000007b1d */ /* 0x000fec0000010000 */
[----:B---3--:R-:W3:Y:S04]  /*39780*/  LDL.LU R249, [R1+0x150] ;  /* 0x0001500001f97983 */ /* 0x008ee80000300800 */
[----:B------:R-:W3:Y:S04]  /*39790*/  LDL.LU R248, [R1+0x140] ;  /* 0x0001400001f87983 */ /* 0x000ee80000300800 */
[----:B------:R-:W3:Y:S04]  /*397a0*/  LDL.LU R251, [R1+0x130] ;  /* 0x0001300001fb7983 */ /* 0x000ee80000300800 */
[----:B--2---:R-:W2:Y:S01]  /*397b0*/  LDS.128 R228, [R227] ;  /* 0x00000000e3e47984 */ /* 0x004ea20000000c00 */
[----:B------:R-:W-:Y:S06]  /*397c0*/  BAR.SYNC.DEFER_BLOCKING 0x0 ;  /* 0x0000000000007b1d */ /* 0x000fec0000010000 */
[----:B----4-:R4:W-:Y:S02]  /*397d0*/  STSM.16.M88.4 [R0], R24 ;  /* 0x0000001800007844 */ /* 0x0109e40000000200 */
[----:B------:R-:W-:Y:S01]  /*397e0*/  BAR.SYNC.DEFER_BLOCKING 0x0 ;  /* 0x0000000000007b1d */ /* 0x000fe20000010000 */
[----:B----4-:R-:W-:Y:S01]  /*397f0*/  IMAD.WIDE R24, R15, 0x2, R2 ;  /* 0x000000020f187825 */ /* 0x010fe200078e0202 */
[----:B------:R-:W-:-:S06]  /*39800*/  ISETP.GE.AND P1, PT, R16, R10, PT ;  /* 0x0000000a1000720c */ /* 0x000fcc0003f26270 */
[----:B------:R-:W4:Y:S01]  /*39810*/  LDC R26, c[0x0][0x228] ;  /* 0x00008a00ff1a7b82 */ /* 0x000f220000000800 */
[----:B---3--:R-:W-:Y:S01]  /*39820*/  PRMT R237, R249, 0x7632, R237 ;  /* 0x00007632f9ed7816 */ /* 0x008fe200000000ed */
[----:B------:R-:W-:Y:S01]  /*39830*/  IMAD R252, R14, 0x80, R252 ;  /* 0x000000800efc7824 */ /* 0x000fe200078e02fc */
[----:B------:R-:W3:Y:S05]  /*39840*/  LDS.128 R232, [R227] ;  /* 0x00000000e3e87984 */ /* 0x000eea0000000c00 */
[----:B------:R-:W-:Y:S01]  /*39850*/  BAR.SYNC.DEFER_BLOCKING 0x0 ;  /* 0x0000000000007b1d */ /* 0x000fe20000010000 */
[----:B0-----:R-:W-:Y:S02]  /*39860*/  ISETP.LT.AND P3, PT, R22, R7, !P1 ;  /* 0x000000071600720c */ /* 0x001fe40004f61270 */
[----:B------:R-:W-:-:S05]  /*39870*/  ISETP.LT.AND P4, PT, R21, R6, !P1 ;  /* 0x000000061500720c */ /* 0x000fca0004f81270 */
[----:B------:R-:W0:Y:S08]  /*39880*/  LDC.64 R6, c[0x0][0x228] ;  /* 0x00008a00ff067b82 */ /* 0x000e300000000a00 */
[----:B------:R-:W2:Y:S08]  /*39890*/  LDC R27, c[0x0][0x248] ;  /* 0x00009200ff1b7b82 */ /* 0x000eb00000000800 */
[----:B------:R-:W3:Y:S01]  /*398a0*/  LDC R14, c[0x0][0x228] ;  /* 0x00008a00ff0e7b82 */ /* 0x000ee20000000800 */
[----:B------:R4:W-:Y:S07]  /*398b0*/  STSM.16.M88.4 [R0], R240 ;  /* 0x000000f000007844 */ /* 0x0009ee0000000200 */
[----:B------:R-:W-:Y:S01]  /*398c0*/  BAR.SYNC.DEFER_BLOCKING 0x0 ;  /* 0x0000000000007b1d */ /* 0x000fe20000010000 */
[----:B-1----:R-:W-:-:S02]  /*398d0*/  LEA R18, P2, R252, R18, 0x1 ;  /* 0x00000012fc127211 */ /* 0x002fc400078408ff */
[----:B------:R-:W-:-:S05]  /*398e0*/  ISETP.LT.AND P1, PT, R20, R23, !P1 ;  /* 0x000000171400720c */ /* 0x000fca0004f21270 */
[----:B----4-:R-:W1:Y:S01]  /*398f0*/  LDC R240, c[0x0][0x228] ;  /* 0x00008a00fff07b82 */ /* 0x010e620000000800 */
[----:B------:R4:W-:Y:S04]  /*39900*/  @P0 STG.E.U16 desc[UR60][R24.64], R249 ;  /* 0x000000f918000986 */ /* 0x0009e8000c10153c */
[----:B----4-:R-:W4:Y:S03]  /*39910*/  LDL.LU R249, [R1+0x120] ;  /* 0x0001200001f97983 */ /* 0x010f260000300800 */
[----:B------:R-:W2:Y:S01]  /*39920*/  LDC.64 R24, c[0x0][0x228] ;  /* 0x00008a00ff187b82 */ /* 0x000ea20000000a00 */
[----:B------:R-:W-:Y:S01]  /*39930*/  IMAD R0, R8, 0x80, R252 ;  /* 0x0000008008007824 */ /* 0x000fe200078e02fc */
[----:B------:R-:W-:-:S03]  /*39940*/  LEA.HI.X.SX32 R19, R252, R19, 0x1, P2 ;  /* 0x00000013fc137211 */ /* 0x000fc600010f0eff */
[----:B------:R-:W-:Y:S01]  /*39950*/  IMAD R252, R4, 0x80, R0 ;  /* 0x0000008004fc7824 */ /* 0x000fe200078e0200 */
[----:B------:R-:W-:-:S04]  /*39960*/  LEA R244, P0, R0, R244, 0x1 ;  /* 0x000000f400f47211 */ /* 0x000fc800078008ff */
[----:B------:R-:W-:Y:S02]  /*39970*/  LEA R246, P2, R252, R246, 0x1 ;  /* 0x000000f6fcf67211 */ /* 0x000fe400078408ff */
[----:B------:R-:W-:Y:S02]  /*39980*/  LEA.HI.X.SX32 R245, R0, R245, 0x1, P0 ;  /* 0x000000f500f57211 */ /* 0x000fe400000f0eff */
[----:B------:R-:W-:Y:S01]  /*39990*/  LEA.HI.X.SX32 R247, R252, R247, 0x1, P2 ;  /* 0x000000f7fcf77211 */ /* 0x000fe200010f0eff */
[----:B------:R-:W-:Y:S02]  /*399a0*/  VIADD R0, R16, 0x1 ;  /* 0x0000000110007836 */ /* 0x000fe40000000000 */
[----:B0-----:R-:W-:Y:S02]  /*399b0*/  IMAD.MOV.U32 R8, RZ, RZ, R7 ;  /* 0x000000ffff087224 */ /* 0x001fe400078e0007 */
[----:B------:R-:W-:Y:S01]  /*399c0*/  IMAD.MOV.U32 R10, RZ, RZ, R6 ;  /* 0x000000ffff0a7224 */ /* 0x000fe200078e0006 */
[----:B------:R-:W-:Y:S01]  /*399d0*/  PRMT R252, R248, 0x7632, R252 ;  /* 0x00007632f8fc7816 */ /* 0x000fe200000000fc */
[----:B------:R-:W-:-:S04]  /*399e0*/  IMAD.WIDE R6, R15, 0x2, R244 ;  /* 0x000000020f067825 */ /* 0x000fc800078e02f4 */
[----:B--2---:R-:W-:Y:S02]  /*399f0*/  IMAD.MOV.U32 R30, RZ, RZ, R25 ;  /* 0x000000ffff1e7224 */ /* 0x004fe400078e0019 */
[----:B------:R-:W-:Y:S02]  /*39a00*/  IMAD.MOV.U32 R4, RZ, RZ, R24 ;  /* 0x000000ffff047224 */ /* 0x000fe400078e0018 */
[----:B------:R-:W-:Y:S01]  /*39a10*/  IMAD.WIDE R24, R15, 0x2, R18 ;  /* 0x000000020f187825 */ /* 0x000fe200078e0212 */
[----:B------:R-:W-:Y:S02]  /*39a20*/  ISETP.GE.AND P0, PT, R0, R30, PT ;  /* 0x0000001e0000720c */ /* 0x000fe40003f06270 */
[----:B------:R-:W-:Y:S01]  /*39a30*/  PRMT R238, R251, 0x7632, R238 ;  /* 0x00007632fbee7816 */ /* 0x000fe200000000ee */
[----:B------:R-:W-:Y:S01]  /*39a40*/  IMAD.WIDE R242, R15, 0x2, R246 ;  /* 0x000000020ff27825 */ /* 0x000fe200078e02f6 */
[----:B------:R0:W-:Y:S01]  /*39a50*/  @P1 STG.E.U16 desc[UR60][R24.64], R237 ;  /* 0x000000ed18001986 */ /* 0x0001e2000c10153c */
[----:B------:R-:W2:Y:S03]  /*39a60*/  LDC R30, c[0x0][0x228] ;  /* 0x00008a00ff1e7b82 */ /* 0x000ea60000000800 */
[----:B------:R3:W-:Y:S04]  /*39a70*/  @P4 STG.E.U16 desc[UR60][R6.64], R248 ;  /* 0x000000f806004986 */ /* 0x0007e8000c10153c */
[----:B------:R3:W-:Y:S01]  /*39a80*/  @P3 STG.E.U16 desc[UR60][R242.64], R252 ;  /* 0x000000fcf2003986 */ /* 0x0007e2000c10153c */
[----:B-1----:R-:W-:-:S02]  /*39a90*/  ISETP.LT.AND P3, PT, R17, R240, !P0 ;  /* 0x000000f01100720c */ /* 0x002fc40004761270 */
[----:B------:R-:W1:Y:S01]  /*39aa0*/  LDC.64 R240, c[0x0][0x228] ;  /* 0x00008a00fff07b82 */ /* 0x000e620000000a00 */
[----:B0-----:R-:W2:Y:S04]  /*39ab0*/  LDL.LU.64 R24, [R1+0x1dc8] ;  /* 0x001dc80001187983 */ /* 0x001ea80000300a00 */
[----:B---3--:R-:W3:Y:S01]  /*39ac0*/  LDL.LU.64 R6, [R1+0x1dc0] ;  /* 0x001dc00001067983 */ /* 0x008ee20000300a00 */
[----:B------:R-:W-:Y:S01]  /*39ad0*/  ISETP.LT.AND P2, PT, R20, R26, !P0 ;  /* 0x0000001a1400720c */ /* 0x000fe20004741270 */
[----:B------:R-:W-:Y:S01]  /*39ae0*/  IMAD.IADD R0, R15, 0x1, R27 ;  /* 0x000000010f007824 */ /* 0x000fe200078e021b */
[----:B------:R-:W-:Y:S01]  /*39af0*/  ISETP.LT.AND P4, PT, R22, R14, !P0 ;  /* 0x0000000e1600720c */ /* 0x000fe20004781270 */
[----:B------:R-:W3:Y:S01]  /*39b00*/  LDL.LU R248, [R1+0x154] ;  /* 0x0001540001f87983 */ /* 0x000ee20000300800 */
[----:B------:R-:W-:Y:S01]  /*39b10*/  ISETP.LT.AND P1, PT, R21, R239, !P0 ;  /* 0x000000ef1500720c */ /* 0x000fe20004721270 */
[----:B------:R-:W-:Y:S01]  /*39b20*/  IMAD.WIDE R242, R0, 0x2, R2 ;  /* 0x0000000200f27825 */ /* 0x000fe200078e0202 */
[----:B------:R-:W0:Y:S01]  /*39b30*/  LDC R26, c[0x0][0x228] ;  /* 0x00008a00ff1a7b82 */ /* 0x000e220000000800 */
[----:B------:R-:W3:Y:S02]  /*39b40*/  LDL.LU R250, [R1+0x144] ;  /* 0x0001440001fa7983 */ /* 0x000ee40000300800 */
[----:B------:R-:W-:-:S02]  /*39b50*/  VIADD R252, R16, 0x2 ;  /* 0x0000000210fc7836 */ /* 0x000fc40000000000 */
[----:B------:R1:W-:Y:S03]  /*39b60*/  @P3 STG.E.U16 desc[UR60][R242.64], R251 ;  /* 0x000000fbf2003986 */ /* 0x0003e6000c10153c */
[----:B------:R-:W0:Y:S01]  /*39b70*/  LDC R15, c[0x0][0x228] ;  /* 0x00008a00ff0f7b82 */ /* 0x000e220000000800 */
[----:B-1----:R-:W-:Y:S02]  /*39b80*/  IMAD.MOV.U32 R14, RZ, RZ, R241 ;  /* 0x000000ffff0e7224 */ /* 0x002fe400078e00f1 */
[----:B------:R-:W-:Y:S02]  /*39b90*/  IMAD.MOV.U32 R27, RZ, RZ, R240 ;  /* 0x000000ffff1b7224 */ /* 0x000fe400078e00f0 */
[----:B------:R-:W-:Y:S01]  /*39ba0*/  IMAD.WIDE R240, R0, 0x2, R18 ;  /* 0x0000000200f07825 */ /* 0x000fe200078e0212 */
[----:B------:R-:W3:Y:S02]  /*39bb0*/  LDL.LU R243, [R1+0x504] ;  /* 0x0005040001f37983 */ /* 0x000ee40000300800 */
[----:B------:R-:W1:Y:S02]  /*39bc0*/  LDC R237, c[0x0][0x248] ;  /* 0x00009200ffed7b82 */ /* 0x000e640000000800 */
[----:B------:R0:W-:Y:S01]  /*39bd0*/  @P2 STG.E.U16 desc[UR60][R240.64], R238 ;  /* 0x000000eef0002986 */ /* 0x0001e2000c10153c */
[----:B------:R-:W-:Y:S01]  /*39be0*/  ISETP.GE.AND P0, PT, R252, R8, PT ;  /* 0x00000008fc00720c */ /* 0x000fe20003f06270 */
[----:B0-----:R-:W-:-:S04]  /*39bf0*/  IMAD.WIDE R240, R0, 0x2, R244 ;  /* 0x0000000200f07825 */ /* 0x001fc800078e02f4 */
[----:B------:R-:W0:Y:S01]  /*39c00*/  LDC R8, c[0x0][0x228] ;  /* 0x00008a00ff087b82 */ /* 0x000e220000000800 */
[----:B----4-:R-:W-:Y:S01]  /*39c10*/  PRMT R252, R249, 0x7632, R252 ;  /* 0x00007632f9fc7816 */ /* 0x010fe200000000fc */
[----:B------:R4:W-:Y:S04]  /*39c20*/  @P1 STG.E.U16 desc[UR60][R240.64], R249 ;  /* 0x000000f9f0001986 */ /* 0x0009e8000c10153c */
[----:B----4-:R-:W4:Y:S01]  /*39c30*/  LDL.LU R249, [R1+0x134] ;  /* 0x0001340001f97983 */ /* 0x010f220000300800 */
[----:B------:R-:W-:-:S03]  /*39c40*/  IMAD.WIDE R238, R0, 0x2, R246 ;  /* 0x0000000200ee7825 */ /* 0x000fc600078e02f6 */
[----:B------:R-:W4:Y:S04]  /*39c50*/  LDL.LU R251, [R1+0x124] ;  /* 0x0001240001fb7983 */ /* 0x000f280000300800 */
[----:B------:R0:W-:Y:S01]  /*39c60*/  @P4 STG.E.U16 desc[UR60][R238.64], R252 ;  /* 0x000000fcee004986 */ /* 0x0001e2000c10153c */
[----:B------:R-:W-:Y:S02]  /*39c70*/  ISETP.LT.AND P2, PT, R20, R236, !P0 ;  /* 0x000000ec1400720c */ /* 0x000fe40004741270 */
[----:B--2---:R-:W-:Y:S02]  /*39c80*/  ISETP.LT.AND P3, PT, R17, R30, !P0 ;  /* 0x0000001e1100720c */ /* 0x004fe40004761270 */
[----:B------:R-:W-:Y:S01]  /*39c90*/  ISETP.LT.AND P6, PT, R22, R26, !P0 ;  /* 0x0000001a1600720c */ /* 0x000fe200047c1270 */
[----:B-1----:R-:W-:Y:S01]  /*39ca0*/  IMAD.IADD R0, R0, 0x1, R237 ;  /* 0x0000000100007824 */ /* 0x002fe200078e02ed */
[----:B------:R-:W-:Y:S01]  /*39cb0*/  ISETP.LT.AND P0, PT, R21, R15, !P0 ;  /* 0x0000000f1500720c */ /* 0x000fe20004701270 */
[----:B------:R-:W1:Y:S01]  /*39cc0*/  LDC R236, c[0x0][0x248] ;  /* 0x00009200ffec7b82 */ /* 0x000e620000000800 */
[----:B0-----:R-:W-:-:S07]  /*39cd0*/  VIADD R252, R16, 0x3 ;  /* 0x0000000310fc7836 */ /* 0x001fce0000000000 */
[----:B------:R-:W0:Y:S01]  /*39ce0*/  LDC R30, c[0x0][0x228] ;  /* 0x00008a00ff1e7b82 */ /* 0x000e220000000800 */
[----:B------:R-:W-:-:S07]  /*39cf0*/  ISETP.GE.AND P1, PT, R252, R14, PT ;  /* 0x0000000efc00720c */ /* 0x000fce0003f26270 */
[----:B------:R-:W2:Y:S01]  /*39d00*/  LDC.64 R14, c[0x0][0x228] ;  /* 0x00008a00ff0e7b82 */ /* 0x000ea20000000a00 */
[----:B------:R-:W-:-:S05]  /*39d10*/  IMAD.WIDE R238, R0, 0x2, R2 ;  /* 0x0000000200ee7825 */ /* 0x000fca00078e0202 */
[----:B---3--:R3:W-:Y:S01]  /*39d20*/  @P3 STG.E.U16 desc[UR60][R238.64], R248 ;  /* 0x000000f8ee003986 */ /* 0x0087e2000c10153c */
[----:B------:R-:W-:Y:S01]  /*39d30*/  PRMT R24, R248, 0x7632, R24 ;  /* 0x00007632f8187816 */ /* 0x000fe20000000018 */
[----:B--2---:R-:W-:Y:S02]  /*39d40*/  IMAD.MOV.U32 R26, RZ, RZ, R15 ;  /* 0x000000ffff1a7224 */ /* 0x004fe400078e000f */
[----:B------:R-:W-:Y:S02]  /*39d50*/  IMAD.MOV.U32 R15, RZ, RZ, R14 ;  /* 0x000000ffff0f7224 */ /* 0x000fe400078e000e */
[----:B------:R-:W2:Y:S04]  /*39d60*/  LDL.LU R14, [R1+0x1db8] ;  /* 0x001db800010e7983 */ /* 0x000ea80000300800 */
[----:B---3--:R-:W3:Y:S04]  /*39d70*/  LDL.LU R238, [R1+0x1db4] ;  /* 0x001db40001ee7983 */ /* 0x008ee80000300800 */
[----:B------:R-:W2:Y:S01]  /*39d80*/  LDL.LU R248, [R1+0x158] ;  /* 0x0001580001f87983 */ /* 0x000ea20000300800 */
[----:B------:R-:W-:Y:S01]  /*39d90*/  IMAD.WIDE R240, R0, 0x2, R18 ;  /* 0x0000000200f07825 */ /* 0x000fe200078e0212 */
[----:B------:R-:W-:-:S03]  /*39da0*/  ISETP.LT.AND P3, PT, R17, R12, !P1 ;  /* 0x0000000c1100720c */ /* 0x000fc60004f61270 */
[----:B-1----:R-:W-:Y:S02]  /*39db0*/  IMAD.IADD R252, R0, 0x1, R236 ;  /* 0x0000000100fc7824 */ /* 0x002fe400078e02ec */
[----:B------:R-:W-:Y:S01]  /*39dc0*/  VIADD R239, R16, 0x98 ;  /* 0x0000009810ef7836 */ /* 0x000fe20000000000 */
[----:B------:R1:W-:Y:S01]  /*39dd0*/  @P2 STG.E.U16 desc[UR60][R240.64], R24 ;  /* 0x00000018f0002986 */ /* 0x0003e2000c10153c */
[----:B------:R-:W-:Y:S01]  /*39de0*/  IMAD.WIDE R236, R0, 0x2, R246 ;  /* 0x0000000200ec7825 */ /* 0x000fe200078e02f6 */
[----:B----4-:R-:W-:-:S03]  /*39df0*/  PRMT R25, R249, 0x7632, R25 ;  /* 0x00007632f9197816 */ /* 0x010fc60000000019 */
[----:B-1----:R-:W-:Y:S01]  /*39e00*/  IMAD.WIDE R240, R0, 0x2, R244 ;  /* 0x0000000200f07825 */ /* 0x002fe200078e02f4 */
[----:B------:R-:W-:Y:S01]  /*39e10*/  PRMT R0, R250, 0x7632, R0 ;  /* 0x00007632fa007816 */ /* 0x000fe20000000000 */
[----:B------:R-:W1:Y:S01]  /*39e20*/  LDC R12, c[0x0][0x228] ;  /* 0x00008a00ff0c7b82 */ /* 0x000e620000000800 */
[----:B------:R-:W-:Y:S01]  /*39e30*/  ISETP.GE.AND P2, PT, R239, R243, PT ;  /* 0x000000f3ef00720c */ /* 0x000fe20003f46270 */
[----:B------:R-:W-:Y:S01]  /*39e40*/  IMAD.WIDE R242, R252, 0x2, R2 ;  /* 0x00000002fcf27825 */ /* 0x000fe200078e0202 */
[----:B------:R4:W-:Y:S04]  /*39e50*/  @P0 STG.E.U16 desc[UR60][R240.64], R250 ;  /* 0x000000faf0000986 */ /* 0x0009e8000c10153c */
[----:B------:R-:W-:Y:S01]  /*39e60*/  @P6 STG.E.U16 desc[UR60][R236.64], R0 ;  /* 0x00000000ec006986 */ /* 0x000fe2000c10153c */
[----:B0-----:R-:W-:Y:S01]  /*39e70*/  ISETP.LT.AND P5, PT, R20, R30, !P1 ;  /* 0x0000001e1400720c */ /* 0x001fe20004fa1270 */
[----:B------:R-:W0:Y:S02]  /*39e80*/  LDC R24, c[0x0][0x228] ;  /* 0x00008a00ff187b82 */ /* 0x000e240000000800 */
[----:B------:R4:W-:Y:S01]  /*39e90*/  @P3 STG.E.U16 desc[UR60][R242.64], R249 ;  /* 0x000000f9f2003986 */ /* 0x0009e2000c10153c */
[----:B------:R-:W-:Y:S01]  /*39ea0*/  ISETP.LT.AND P4, PT, R21, R8, !P1 ;  /* 0x000000081500720c */ /* 0x000fe20004f81270 */
[----:B----4-:R-:W-:Y:S01]  /*39eb0*/  IMAD.WIDE R240, R252, 0x2, R18 ;  /* 0x00000002fcf07825 */ /* 0x010fe200078e0212 */
[----:B------:R-:W-:-:S03]  /*39ec0*/  PRMT R6, R251, 0x7632, R6 ;  /* 0x00007632fb067816 */ /* 0x000fc60000000006 */
[----:B------:R-:W4:Y:S01]  /*39ed0*/  LDC R8, c[0x0][0x248] ;  /* 0x00009200ff087b82 */ /* 0x000f220000000800 */
[----:B------:R-:W3:Y:S01]  /*39ee0*/  LDL.LU R249, [R1+0x148] ;  /* 0x0001480001f97983 */ /* 0x000ee20000300800 */
[----:B------:R-:W-:Y:S01]  /*39ef0*/  ISETP.LT.AND P1, PT, R22, R35, !P1 ;  /* 0x000000231600720c */ /* 0x000fe20004f21270 */
[----:B------:R-:W-:-:S05]  /*39f00*/  IMAD.WIDE R236, R252, 0x2, R244 ;  /* 0x00000002fcec7825 */ /* 0x000fca00078e02f4 */
[----:B------:R-:W0:Y:S01]  /*39f10*/  LDC R30, c[0x0][0x228] ;  /* 0x00008a00ff1e7b82 */ /* 0x000e220000000800 */
[----:B------:R-:W-:Y:S04]  /*39f20*/  @P5 STG.E.U16 desc[UR60][R240.64], R25 ;  /* 0x00000019f0005986 */ /* 0x000fe8000c10153c */
[----:B------:R1:W-:Y:S01]  /*39f30*/  @P4 STG.E.U16 desc[UR60][R236.64], R251 ;  /* 0x000000fbec004986 */ /* 0x0003e2000c10153c */
[----:B------:R-:W-:Y:S02]  /*39f40*/  VIADD R0, R16, 0x4 ;  /* 0x0000000410007836 */ /* 0x000fe40000000000 */
[----:B------:R-:W3:Y:S01]  /*39f50*/  LDC R35, c[0x0][0x248] ;  /* 0x00009200ff237b82 */ /* 0x000ee20000000800 */
[----:B-1----:R-:W-:Y:S01]  /*39f60*/  IMAD.WIDE R236, R252, 0x2, R246 ;  /* 0x00000002fcec7825 */ /* 0x002fe200078e02f6 */
[----:B------:R-:W3:Y:S04]  /*39f70*/  LDL.LU R251, [R1+0x138] ;  /* 0x0001380001fb7983 */ /* 0x000ee80000300800 */
[----:B------:R1:W-:Y:S01]  /*39f80*/  @P1 STG.E.U16 desc[UR60][R236.64], R6 ;  /* 0x00000006ec001986 */ /* 0x0003e2000c10153c */
[----:B------:R-:W-:Y:S01]  /*39f90*/  ISETP.GE.AND P0, PT, R0, R26, PT ;  /* 0x0000001a0000720c */ /* 0x000fe20003f06270 */
[----:B-1----:R-:W1:Y:S03]  /*39fa0*/  LDC.64 R236, c[0x0][0x228] ;  /* 0x00008a00ffec7b82 */ /* 0x002e660000000a00 */
[----:B------:R-:W-:Y:S01]  /*39fb0*/  ISETP.LT.AND P5, PT, R17, R12, !P0 ;  /* 0x0000000c1100720c */ /* 0x000fe200047a1270 */
[----:B----4-:R-:W-:-:S04]  /*39fc0*/  IMAD.IADD R0, R252, 0x1, R8 ;  /* 0x00000001fc007824 */ /* 0x010fc800078e0208 */
[----:B------:R-:W-:Y:S01]  /*39fd0*/  IMAD.WIDE R242, R0, 0x2, R2 ;  /* 0x0000000200f27825 */ /* 0x000fe200078e0202 */
[----:B--2---:R-:W-:Y:S01]  /*39fe0*/  PRMT R252, R248, 0x7632, R252 ;  /* 0x00007632f8fc7816 */ /* 0x004fe200000000fc */
[----:B------:R-:W2:Y:S06]  /*39ff0*/  LDC R12, c[0x0][0x228] ;  /* 0x00008a00ff0c7b82 */ /* 0x000eac0000000800 */
[----:B------:R4:W-:Y:S01]  /*3a000*/  @P5 STG.E.U16 desc[UR60][R242.64], R248 ;  /* 0x000000f8f2005986 */ /* 0x0009e2000c10153c */
[----:B-1----:R-:W-:Y:S01]  /*3a010*/  IMAD.MOV.U32 R6, RZ, RZ, R237 ;  /* 0x000000ffff067224 */ /* 0x002fe200078e00ed */
[----:B0-----:R-:W-:Y:S01]  /*3a020*/  ISETP.LT.AND P4, PT, R20, R24, !P0 ;  /* 0x000000181400720c */ /* 0x001fe20004781270 */
[----:B------:R-:W-:Y:S01]  /*3a030*/  IMAD.MOV.U32 R237, RZ, RZ, R236 ;  /* 0x000000ffffed7224 */ /* 0x000fe200078e00ec */
[----:B------:R-:W-:Y:S01]  /*3a040*/  ISETP.LT.AND P3, PT, R21, R30, !P0 ;  /* 0x0000001e1500720c */ /* 0x000fe20004761270 */
[----:B------:R-:W2:Y:S01]  /*3a050*/  LDL.LU R236, [R1+0x1db0] ;  /* 0x001db00001ec7983 */ /* 0x000ea20000300800 */
[C---:B------:R-:W-:Y:S01]  /*3a060*/  IMAD.WIDE R240, R0.reuse, 0x2, R18 ;  /* 0x0000000200f07825 */ /* 0x040fe200078e0212 */
[----:B------:R-:W0:Y:S02]  /*3a070*/  LDC.64 R24, c[0x0][0x228] ;  /* 0x00008a00ff187b82 */ /* 0x000e240000000a00 */
[----:B----4-:R-:W4:Y:S01]  /*3a080*/  LDL.LU R248, [R1+0x128] ;  /* 0x0001280001f87983 */ /* 0x010f220000300800 */
[----:B------:R-:W-:-:S05]  /*3a090*/  IMAD.WIDE R242, R0, 0x2, R244 ;  /* 0x0000000200f27825 */ /* 0x000fca00078e02f4 */
[----:B------:R-:W-:Y:S01]  /*3a0a0*/  @P4 STG.E.U16 desc[UR60][R240.64], R252 ;  /* 0x000000fcf0004986 */ /* 0x000fe2000c10153c */
[----:B------:R-:W-:Y:S01]  /*3a0b0*/  ISETP.LT.AND P0, PT, R22, R4, !P0 ;  /* 0x000000041600720c */ /* 0x000fe20004701270 */
[----:B------:R-:W1:Y:S08]  /*3a0c0*/  LDC R8, c[0x0][0x228] ;  /* 0x00008a00ff087b82 */ /* 0x000e700000000800 */
[----:B------:R-:W4:Y:S08]  /*3a0d0*/  LDC R4, c[0x0][0x228] ;  /* 0x00008a00ff047b82 */ /* 0x000f300000000800 */
[----:B------:R-:W4:Y:S01]  /*3a0e0*/  LDC R30, c[0x0][0x248] ;  /* 0x00009200ff1e7b82 */ /* 0x000f220000000800 */
[----:B---3--:R-:W-:Y:S01]  /*3a0f0*/  PRMT R238, R249, 0x7632, R238 ;  /* 0x00007632f9ee7816 */ /* 0x008fe200000000ee */
[----:B------:R3:W-:Y:S04]  /*3a100*/  @P3 STG.E.U16 desc[UR60][R242.64], R249 ;  /* 0x000000f9f2003986 */ /* 0x0007e8000c10153c */
[----:B---3--:R-:W3:Y:S01]  /*3a110*/  LDL.LU R249, [R1+0x15c] ;  /* 0x00015c0001f97983 */ /* 0x008ee20000300800 */
[----:B0-----:R-:W-:-:S02]  /*3a120*/  IMAD.MOV.U32 R26, RZ, RZ, R25 ;  /* 0x000000ffff1a7224 */ /* 0x001fc400078e0019 */
[----:B------:R-:W-:Y:S02]  /*3a130*/  IMAD.MOV.U32 R25, RZ, RZ, R24 ;  /* 0x000000ffff197224 */ /* 0x000fe400078e0018 */
[----:B------:R-:W0:Y:S01]  /*3a140*/  LDC R24, c[0x0][0x228] ;  /* 0x00008a00ff187b82 */ /* 0x000e220000000800 */
[----:B------:R-:W-:-:S05]  /*3a150*/  IMAD.WIDE R240, R0, 0x2, R246 ;  /* 0x0000000200f07825 */ /* 0x000fca00078e02f6 */
[----:B------:R1:W-:Y:S01]  /*3a160*/  @P0 STG.E.U16 desc[UR60][R240.64], R238 ;  /* 0x000000eef0000986 */ /* 0x0003e2000c10153c */
[----:B------:R-:W-:Y:S01]  /*3a170*/  VIADD R252, R16, 0x5 ;  /* 0x0000000510fc7836 */ /* 0x000fe20000000000 */
[----:B-1----:R-:W1:Y:S04]  /*3a180*/  LDC.64 R238, c[0x0][0x228] ;  /* 0x00008a00ffee7b82 */ /* 0x002e680000000a00 */
[----:B------:R-:W-:Y:S01]  /*3a190*/  ISETP.GE.AND P1, PT, R252, R26, PT ;  /* 0x0000001afc00720c */ /* 0x000fe20003f26270 */
[----:B------:R-:W-:-:S03]  /*3a1a0*/  IMAD.IADD R0, R0, 0x1, R35 ;  /* 0x0000000100007824 */ /* 0x000fc600078e0223 */
[----:B--2---:R-:W-:Y:S02]  /*3a1b0*/  ISETP.LT.AND P3, PT, R20, R12, !P1 ;  /* 0x0000000c1400720c */ /* 0x004fe40004f61270 */
[----:B0-----:R-:W-:Y:S02]  /*3a1c0*/  ISETP.LT.AND P4, PT, R17, R24, !P1 ;  /* 0x000000181100720c */ /* 0x001fe40004f81270 */
[----:B------:R-:W-:Y:S01]  /*3a1d0*/  PRMT R34, R251, 0x7632, R34 ;  /* 0x00007632fb227816 */ /* 0x000fe20000000022 */
[----:B------:R-:W-:Y:S01]  /*3a1e0*/  VIADD R252, R16, 0x6 ;  /* 0x0000000610fc7836 */ /* 0x000fe20000000000 */
[----:B------:R-:W-:Y:S01]  /*3a1f0*/  ISETP.LT.AND P5, PT, R22, R10, !P1 ;  /* 0x0000000a1600720c */ /* 0x000fe20004fa1270 */
[----:B------:R-:W-:Y:S01]  /*3a200*/  IMAD.WIDE R240, R0, 0x2, R2 ;  /* 0x0000000200f07825 */ /* 0x000fe200078e0202 */
[----:B------:R-:W-:Y:S01]  /*3a210*/  ISETP.LT.AND P1, PT, R21, R8, !P1 ;  /* 0x000000081500720c */ /* 0x000fe20004f21270 */
[----:B------:R-:W0:Y:S08]  /*3a220*/  LDC R26, c[0x0][0x228] ;  /* 0x00008a00ff1a7b82 */ /* 0x000e300000000800 */
[----:B------:R-:W2:Y:S01]  /*3a230*/  LDC R24, c[0x0][0x228] ;  /* 0x00008a00ff187b82 */ /* 0x000ea20000000800 */
[----:B-1----:R-:W-:-:S02]  /*3a240*/  IMAD.MOV.U32 R12, RZ, RZ, R239 ;  /* 0x000000ffff0c7224 */ /* 0x002fc400078e00ef */
[----:B------:R-:W-:Y:S02]  /*3a250*/  IMAD.MOV.U32 R10, RZ, RZ, R238 ;  /* 0x000000ffff0a7224 */ /* 0x000fe400078e00ee */
[----:B------:R-:W-:Y:S01]  /*3a260*/  IMAD.WIDE R238, R0, 0x2, R18 ;  /* 0x0000000200ee7825 */ /* 0x000fe200078e0212 */
[----:B------:R1:W-:Y:S01]  /*3a270*/  @P4 STG.E.U16 desc[UR60][R240.64], R251 ;  /* 0x000000fbf0004986 */ /* 0x0003e2000c10153c */
[----:B------:R-:W-:Y:S01]  /*3a280*/  ISETP.GE.AND P0, PT, R252, R6, PT ;  /* 0x00000006fc00720c */ /* 0x000fe20003f06270 */
[----:B------:R-:W2:Y:S02]  /*3a290*/  LDC R8, c[0x0][0x228] ;  /* 0x00008a00ff087b82 */ /* 0x000ea40000000800 */
[----:B------:R1:W-:Y:S01]  /*3a2a0*/  @P3 STG.E.U16 desc[UR60][R238.64], R34 ;  /* 0x00000022ee003986 */ /* 0x0003e2000c10153c */
[----:B----4-:R-:W-:-:S05]  /*3a2b0*/  PRMT R252, R248, 0x7632, R252 ;  /* 0x00007632f8fc7816 */ /* 0x010fca00000000fc */
[----:B------:R-:W4:Y:S01]  /*3a2c0*/  LDC R6, c[0x0][0x228] ;  /* 0x00008a00ff067b82 */ /* 0x000f220000000800 */
[----:B-1----:R-:W4:Y:S01]  /*3a2d0*/  LDL.LU R251, [R1+0x14c] ;  /* 0x00014c0001fb7983 */ /* 0x002f220000300800 */
[----:B------:R-:W-:-:S05]  /*3a2e0*/  IMAD.WIDE R238, R0, 0x2, R244 ;  /* 0x0000000200ee7825 */ /* 0x000fca00078e02f4 */
[----:B------:R1:W-:Y:S04]  /*3a2f0*/  @P1 STG.E.U16 desc[UR60][R238.64], R248 ;  /* 0x000000f8ee001986 */ /* 0x0003e8000c10153c */
[----:B-1----:R-:W4:Y:S01]  /*3a300*/  LDL.LU R248, [R1+0x13c] ;  /* 0x00013c0001f87983 */ /* 0x002f220000300800 */
[----:B------:R-:W-:Y:S01]  /*3a310*/  ISETP.LT.AND P4, PT, R17, R4, !P0 ;  /* 0x000000041100720c */ /* 0x000fe20004781270 */
[C---:B------:R-:W-:Y:S01]  /*3a320*/  IMAD.WIDE R34, R0.reuse, 0x2, R246 ;  /* 0x0000000200227825 */ /* 0x040fe200078e02f6 */
[----:B------:R-:W1:Y:S03]  /*3a330*/  LDC R4, c[0x0][0x248] ;  /* 0x00009200ff047b82 */ /* 0x000e660000000800 */
[----:B------:R-:W-:-:S04]  /*3a340*/  IMAD.IADD R0, R0, 0x1, R30 ;  /* 0x0000000100007824 */ /* 0x000fc800078e021e */
[----:B------:R-:W-:Y:S01]  /*3a350*/  IMAD.WIDE R238, R0, 0x2, R2 ;  /* 0x0000000200ee7825 */ /* 0x000fe200078e0202 */
[----:B------:R-:W-:Y:S01]  /*3a360*/  @P5 STG.E.U16 desc[UR60][R34.64], R252 ;  /* 0x000000fc22005986 */ /* 0x000fe2000c10153c */
[----:B---3--:R-:W-:-:S03]  /*3a370*/  PRMT R13, R249, 0x7632, R13 ;  /* 0x00007632f90d7816 */ /* 0x008fc6000000000d */
[----:B------:R3:W-:Y:S04]  /*3a380*/  @P4 STG.E.U16 desc[UR60][R238.64], R249 ;  /* 0x000000f9ee004986 */ /* 0x0007e8000c10153c */
[----:B---3--:R-:W3:Y:S01]  /*3a390*/  LDL.LU R249, [R1+0x12c] ;  /* 0x00012c0001f97983 */ /* 0x008ee20000300800 */
[----:B------:R-:W1:Y:S03]  /*3a3a0*/  LDC.64 R238, c[0x0][0x228] ;  /* 0x00008a00ffee7b82 */ /* 0x000e660000000a00 */
[----:B------:R-:W3:Y:S01]  /*3a3b0*/  LDL.LU R250, [R1+0x110] ;  /* 0x0001100001fa7983 */ /* 0x000ee20000300800 */
[----:B0-----:R-:W-:-:S04]  /*3a3c0*/  ISETP.LT.AND P3, PT, R20, R26, !P0 ;  /* 0x0000001a1400720c */ /* 0x001fc80004761270 */
[----:B------:R-:W0:Y:S01]  /*3a3d0*/  LDC R26, c[0x0][0x228] ;  /* 0x00008a00ff1a7b82 */ /* 0x000e220000000800 */
[----:B------:R-:W-:Y:S01]  /*3a3e0*/  VIADD R252, R16, 0x7 ;  /* 0x0000000710fc7836 */ /* 0x000fe20000000000 */
[----:B------:R-:W-:Y:S01]  /*3a3f0*/  ISETP.LT.AND P5, PT, R22, R27, !P0 ;  /* 0x0000001b1600720c */ /* 0x000fe200047a1270 */
[----:B------:R-:W-:Y:S01]  /*3a400*/  IMAD.WIDE R34, R0, 0x2, R18 ;  /* 0x0000000200227825 */ /* 0x000fe200078e0212 */
[----:B--2---:R-:W-:Y:S02]  /*3a410*/  ISETP.LT.AND P0, PT, R21, R24, !P0 ;  /* 0x000000181500720c */ /* 0x004fe40004701270 */
[----:B------:R-:W-:-:S03]  /*3a420*/  ISETP.GE.AND P1, PT, R252, R12, PT ;  /* 0x0000000cfc00720c */ /* 0x000fc60003f26270 */
[----:B------:R2:W-:Y:S01]  /*3a430*/  @P3 STG.E.U16 desc[UR60][R34.64], R13 ;  /* 0x0000000d22003986 */ /* 0x0005e2000c10153c */
[----:B----4-:R-:W-:Y:S01]  /*3a440*/  ISETP.LT.AND P3, PT, R17, R6, !P1 ;  /* 0x000000061100720c */ /* 0x010fe20004f61270 */
[----:B-1----:R-:W-:Y:S02]  /*3a450*/  IMAD.IADD R252, R0, 0x1, R4 ;  /* 0x0000000100fc7824 */ /* 0x002fe400078e0204 */
[----:B------:R-:W-:Y:S02]  /*3a460*/  IMAD.MOV.U32 R24, RZ, RZ, R239 ;  /* 0x000000ffff187224 */ /* 0x000fe400078e00ef */
[----:B------:R-:W-:Y:S01]  /*3a470*/  IMAD.MOV.U32 R12, RZ, RZ, R238 ;  /* 0x000000ffff0c7224 */ /* 0x000fe200078e00ee */
[----:B------:R-:W-:Y:S01]  /*3a480*/  ISETP.LT.AND P4, PT, R20, R8, !P1 ;  /* 0x000000081400720c */ /* 0x000fe20004f81270 */
[C---:B------:R-:W-:Y:S01]  /*3a490*/  IMAD.WIDE R238, R0.reuse, 0x2, R244 ;  /* 0x0000000200ee7825 */ /* 0x040fe200078e02f4 */
[----:B--2---:R-:W1:Y:S03]  /*3a4a0*/  LDC R13, c[0x0][0x228] ;  /* 0x00008a00ff0d7b82 */ /* 0x004e660000000800 */
[----:B------:R-:W-:-:S05]  /*3a4b0*/  IMAD.WIDE R34, R0, 0x2, R246 ;  /* 0x0000000200227825 */ /* 0x000fca00078e02f6 */
[----:B------:R-:W2:Y:S08]  /*3a4c0*/  LDC R8, c[0x0][0x228] ;  /* 0x00008a00ff087b82 */ /* 0x000eb00000000800 */
[----:B------:R-:W4:Y:S01]  /*3a4d0*/  LDC R6, c[0x0][0x228] ;  /* 0x00008a00ff067b82 */ /* 0x000f220000000800 */
[----:B------:R0:W-:Y:S01]  /*3a4e0*/  @P0 STG.E.U16 desc[UR60][R238.64], R251 ;  /* 0x000000fbee000986 */ /* 0x0001e2000c10153c */
[----:B------:R-:W-:-:S02]  /*3a4f0*/  PRMT R0, R251, 0x7632, R0 ;  /* 0x00007632fb007816 */ /* 0x000fc40000000000 */
[----:B0-----:R-:W-:Y:S01]  /*3a500*/  ISETP.LT.AND P0, PT, R21, R26, !P1 ;  /* 0x0000001a1500720c */ /* 0x001fe20004f01270 */
[----:B------:R-:W-:-:S03]  /*3a510*/  IMAD.WIDE R26, R252, 0x2, R2 ;  /* 0x00000002fc1a7825 */ /* 0x000fc600078e0202 */
[----:B------:R-:W0:Y:S01]  /*3a520*/  LDC R4, c[0x0][0x248] ;  /* 0x00009200ff047b82 */ /* 0x000e220000000800 */
[----:B------:R-:W-:Y:S04]  /*3a530*/  @P5 STG.E.U16 desc[UR60][R34.64], R0 ;  /* 0x0000000022005986 */ /* 0x000fe8000c10153c */
[----:B------:R-:W3:Y:S03]  /*3a540*/  LDL.LU R251, [R1+0x100] ;  /* 0x0001000001fb7983 */ /* 0x000ee60000300800 */
[----:B------:R-:W3:Y:S01]  /*3a550*/  LDC R238, c[0x0][0x228] ;  /* 0x00008a00ffee7b82 */ /* 0x000ee20000000800 */
[----:B------:R1:W-:Y:S07]  /*3a560*/  @P3 STG.E.U16 desc[UR60][R26.64], R248 ;  /* 0x000000f81a003986 */ /* 0x0003ee000c10153c */
[----:B-1----:R-:W1:Y:S01]  /*3a570*/  LDC.64 R26, c[0x0][0x228] ;  /* 0x00008a00ff1a7b82 */ /* 0x002e620000000a00 */
[----:B------:R-:W-:Y:S01]  /*3a580*/  ISETP.LT.AND P1, PT, R22, R15, !P1 ;  /* 0x0000000f1600720c */ /* 0x000fe20004f21270 */
[----:B------:R-:W-:Y:S01]  /*3a590*/  IMAD.WIDE R34, R252, 0x2, R18 ;  /* 0x00000002fc227825 */ /* 0x000fe200078e0212 */
[----:B------:R-:W-:-:S02]  /*3a5a0*/  PRMT R28, R248, 0x7632, R28 ;  /* 0x00007632f81c7816 */ /* 0x000fc4000000001c */
[----:B------:R-:W3:Y:S04]  /*3a5b0*/  LDL.LU R248, [R1+0xf0] ;  /* 0x0000f00001f87983 */ /* 0x000ee80000300800 */
[----:B------:R2:W-:Y:S01]  /*3a5c0*/  @P4 STG.E.U16 desc[UR60][R34.64], R28 ;  /* 0x0000001c22004986 */ /* 0x0005e2000c10153c */
[----:B------:R-:W-:Y:S02]  /*3a5d0*/  VIADD R0, R16, 0x8 ;  /* 0x0000000810007836 */ /* 0x000fe40000000000 */
[----:B-1----:R-:W-:Y:S02]  /*3a5e0*/  IMAD.MOV.U32 R30, RZ, RZ, R27 ;  /* 0x000000ffff1e7224 */ /* 0x002fe400078e001b */
[----:B------:R-:W-:Y:S01]  /*3a5f0*/  IMAD.MOV.U32 R15, RZ, RZ, R26 ;  /* 0x000000ffff0f7224 */ /* 0x000fe200078e001a */
[----:B--2---:R-:W1:Y:S01]  /*3a600*/  LDC R28, c[0x0][0x248] ;  /* 0x00009200ff1c7b82 */ /* 0x004e620000000800 */
[----:B------:R-:W-:Y:S01]  /*3a610*/  IMAD.WIDE R26, R252, 0x2, R244 ;  /* 0x00000002fc1a7825 */ /* 0x000fe200078e02f4 */
[----:B------:R-:W-:-:S04]  /*3a620*/  ISETP.GE.AND P3, PT, R0, R24, PT ;  /* 0x000000180000720c */ /* 0x000fc80003f66270 */
[----:B------:R-:W-:Y:S02]  /*3a630*/  ISETP.LT.AND P4, PT, R22, R25, !P3 ;  /* 0x000000191600720c */ /* 0x000fe40005f81270 */
[----:B------:R-:W-:Y:S01]  /*3a640*/  ISETP.LT.AND P5, PT, R21, R13, !P3 ;  /* 0x0000000d1500720c */ /* 0x000fe20005fa1270 */
[----:B0-----:R-:W-:Y:S01]  /*3a650*/  IMAD.IADD R0, R252, 0x1, R4 ;  /* 0x00000001fc007824 */ /* 0x001fe200078e0204 */
[----:B------:R-:W-:Y:S01]  /*3a660*/  ISETP.LT.AND P6, PT, R20, R8, !P3 ;  /* 0x000000081400720c */ /* 0x000fe20005fc1270 */
[----:B------:R-:W-:Y:S01]  /*3a670*/  IMAD.WIDE R34, R252, 0x2, R246 ;  /* 0x00000002fc227825 */ /* 0x000fe200078e02f6 */
[----:B----4-:R-:W-:Y:S01]  /*3a680*/  ISETP.LT.AND P3, PT, R17, R6, !P3 ;  /* 0x000000061100720c */ /* 0x010fe20005f61270 */
[----:B------:R-:W0:Y:S02]  /*3a690*/  LDC R24, c[0x0][0x228] ;  /* 0x00008a00ff187b82 */ /* 0x000e240000000800 */
[----:B------:R-:W-:Y:S01]  /*3a6a0*/  IMAD.WIDE R240, R0, 0x2, R18 ;  /* 0x0000000200f07825 */ /* 0x000fe200078e0212 */
[----:B---3--:R2:W-:Y:S01]  /*3a6b0*/  @P0 STG.E.U16 desc[UR60][R26.64], R249 ;  /* 0x000000f91a000986 */ /* 0x0085e2000c10153c */
[----:B------:R-:W-:-:S02]  /*3a6c0*/  PRMT R236, R249, 0x7632, R236 ;  /* 0x00007632f9ec7816 */ /* 0x000fc400000000ec */
[----:B------:R-:W-:Y:S02]  /*3a6d0*/  IMAD.WIDE R242, R0, 0x2, R244 ;  /* 0x0000000200f27825 */ /* 0x000fe400078e02f4 */
[----:B------:R-:W3:Y:S01]  /*3a6e0*/  LDC R13, c[0x0][0x228] ;  /* 0x00008a00ff0d7b82 */ /* 0x000ee20000000800 */
[----:B------:R-:W-:Y:S01]  /*3a6f0*/  PRMT R252, R250, 0x7632, R252 ;  /* 0x00007632fafc7816 */ /* 0x000fe200000000fc */
[----:B------:R-:W-:-:S06]  /*3a700*/  VIADD R25, R16, 0x9 ;  /* 0x0000000910197836 */ /* 0x000fcc0000000000 */
[----:B------:R-:W4:Y:S08]  /*3a710*/  LDC R6, c[0x0][0x228] ;  /* 0x00008a00ff067b82 */ /* 0x000f300000000800 */
[----:B--2---:R-:W2:Y:S01]  /*3a720*/  LDC.64 R26, c[0x0][0x228] ;  /* 0x00008a00ff1a7b82 */ /* 0x004ea20000000a00 */
[----:B------:R1:W-:Y:S04]  /*3a730*/  @P1 STG.E.U16 desc[UR60][R34.64], R236 ;  /* 0x000000ec22001986 */ /* 0x0003e8000c10153c */
[----:B-1----:R-:W3:Y:S01]  /*3a740*/  LDL.LU.64 R34, [R1+0x1da8] ;  /* 0x001da80001227983 */ /* 0x002ee20000300a00 */
[----:B------:R-:W-:-:S02]  /*3a750*/  ISETP.GE.AND P0, PT, R25, R30, PT ;  /* 0x0000001e1900720c */ /* 0x000fc40003f06270 */
[----:B------:R-:W1:Y:S01]  /*3a760*/  LDC R236, c[0x0][0x228] ;  /* 0x00008a00ffec7b82 */ /* 0x000e620000000800 */
[----:B------:R-:W3:Y:S01]  /*3a770*/  LDL.LU R249, [R1+0xe0] ;  /* 0x0000e00001f97983 */ /* 0x000ee20000300800 */
[----:B--2---:R-:W-:Y:S02]  /*3a780*/  IMAD.MOV.U32 R4, RZ, RZ, R27 ;  /* 0x000000ffff047224 */ /* 0x004fe400078e001b */
[----:B------:R-:W-:-:S04]  /*3a790*/  IMAD.MOV.U32 R8, RZ, RZ, R26 ;  /* 0x000000ffff087224 */ /* 0x000fc800078e001a */
[----:B------:R-:W2:Y:S01]  /*3a7a0*/  LDC R30, c[0x0][0x248] ;  /* 0x00009200ff1e7b82 */ /* 0x000ea20000000800 */
[----:B------:R-:W-:-:S05]  /*3a7b0*/  IMAD.WIDE R26, R0, 0x2, R2 ;  /* 0x00000002001a7825 */ /* 0x000fca00078e0202 */
[----:B------:R0:W-:Y:S04]  /*3a7c0*/  @P3 STG.E.U16 desc[UR60][R26.64], R250 ;  /* 0x000000fa1a003986 */ /* 0x0001e8000c10153c */
[----:B------:R4:W-:Y:S04]  /*3a7d0*/  @P6 STG.E.U16 desc[UR60][R240.64], R252 ;  /* 0x000000fcf0006986 */ /* 0x0009e8000c10153c */
[----:B0-----:R-:W2:Y:S04]  /*3a7e0*/  LDL.LU.64 R26, [R1+0x1da0] ;  /* 0x001da000011a7983 */ /* 0x001ea80000300a00 */
[----:B----4-:R-:W4:Y:S01]  /*3a7f0*/  LDL.LU R240, [R1+0x1d98] ;  /* 0x001d980001f07983 */ /* 0x010f220000300800 */
[----:B------:R-:W-:Y:S01]  /*3a800*/  PRMT R252, R251, 0x7632, R252 ;  /* 0x00007632fbfc7816 */ /* 0x000fe200000000fc */
[----:B------:R-:W0:Y:S02]  /*3a810*/  LDC R241, c[0x0][0x228] ;  /* 0x00008a00fff17b82 */ /* 0x000e240000000800 */
[----:B------:R1:W-:Y:S04]  /*3a820*/  @P5 STG.E.U16 desc[UR60][R242.64], R251 ;  /* 0x000000fbf2005986 */ /* 0x0003e8000c10153c */
[----:B-1----:R-:W2:Y:S01]  /*3a830*/  LDL.LU R251, [R1+0x114] ;  /* 0x0001140001fb7983 */ /* 0x002ea20000300800 */
[----:B------:R-:W-:Y:S01]  /*3a840*/  ISETP.LT.AND P5, PT, R17, R24, !P0 ;  /* 0x000000181100720c */ /* 0x000fe200047a1270 */
[----:B------:R-:W-:-:S04]  /*3a850*/  IMAD.WIDE R24, R0, 0x2, R246 ;  /* 0x0000000200187825 */ /* 0x000fc800078e02f6 */
[----:B------:R-:W-:Y:S01]  /*3a860*/  IMAD.IADD R0, R0, 0x1, R28 ;  /* 0x0000000100007824 */ /* 0x000fe200078e021c */
[----:B------:R1:W-:Y:S01]  /*3a870*/  @P4 STG.E.U16 desc[UR60][R24.64], R252 ;  /* 0x000000fc18004986 */ /* 0x0003e2000c10153c */
[----:B------:R-:W-:Y:S01]  /*3a880*/  ISETP.LT.AND P1, PT, R21, R6, !P0 ;  /* 0x000000061500720c */ /* 0x000fe20004721270 */
[----:B------:R-:W0:Y:S01]  /*3a890*/  LDC R28, c[0x0][0x228] ;  /* 0x00008a00ff1c7b82 */ /* 0x000e220000000800 */
[----:B-1----:R-:W-:Y:S01]  /*3a8a0*/  IMAD.WIDE R24, R0, 0x2, R2 ;  /* 0x0000000200187825 */ /* 0x002fe200078e0202 */
[----:B---3--:R-:W-:-:S06]  /*3a8b0*/  ISETP.LT.AND P4, PT, R20, R13, !P0 ;  /* 0x0000000d1400720c */ /* 0x008fcc0004781270 */
[----:B------:R-:W1:Y:S01]  /*3a8c0*/  LDC R6, c[0x0][0x228] ;  /* 0x00008a00ff067b82 */ /* 0x000e620000000800 */
[----:B------:R3:W-:Y:S07]  /*3a8d0*/  @P5 STG.E.U16 desc[UR60][R24.64], R248 ;  /* 0x000000f818005986 */ /* 0x0007ee000c10153c */
[----:B---3--:R-:W3:Y:S01]  /*3a8e0*/  LDC.64 R24, c[0x0][0x228] ;  /* 0x00008a00ff187b82 */ /* 0x008ee20000000a00 */
[----:B------:R-:W-:Y:S01]  /*3a8f0*/  ISETP.LT.AND P3, PT, R22, R238, !P0 ;  /* 0x000000ee1600720c */ /* 0x000fe20004761270 */
[----:B------:R-:W-:-:S02]  /*3a900*/  VIADD R252, R16, 0xa ;  /* 0x0000000a10fc7836 */ /* 0x000fc40000000000 */
[----:B------:R-:W-:-:S03]  /*3a910*/  IMAD.WIDE R238, R0, 0x2, R244 ;  /* 0x0000000200ee7825 */ /* 0x000fc600078e02f4 */
[----:B------:R-:W-:Y:S01]  /*3a920*/  ISETP.GE.AND P0, PT, R252, R4, PT ;  /* 0x00000004fc00720c */ /* 0x000fe20003f06270 */
[C---:B------:R-:W-:Y:S01]  /*3a930*/  IMAD.WIDE R242, R0.reuse, 0x2, R246 ;  /* 0x0000000200f27825 */ /* 0x040fe200078e02f6 */
[----:B------:R-:W1:Y:S03]  /*3a940*/  LDC R4, c[0x0][0x248] ;  /* 0x00009200ff047b82 */ /* 0x000e660000000800 */
[----:B---3--:R-:W-:Y:S02]  /*3a950*/  IMAD.MOV.U32 R250, RZ, RZ, R25 ;  /* 0x000000fffffa7224 */ /* 0x008fe400078e0019 */
[----:B------:R-:W-:Y:S02]  /*3a960*/  IMAD.MOV.U32 R13, RZ, RZ, R24 ;  /* 0x000000ffff0d7224 */ /* 0x000fe400078e0018 */
[----:B------:R-:W-:Y:S01]  /*3a970*/  IMAD.WIDE R24, R0, 0x2, R18 ;  /* 0x0000000200187825 */ /* 0x000fe200078e0212 */
[----:B----4-:R-:W-:-:S02]  /*3a980*/  PRMT R240, R248, 0x7632, R240 ;  /* 0x00007632f8f07816 */ /* 0x010fc400000000f0 */
[----:B------:R-:W3:Y:S01]  /*3a990*/  LDL.LU R248, [R1+0x104] ;  /* 0x0001040001f87983 */ /* 0x000ee20000300800 */
[----:B------:R-:W-:-:S03]  /*3a9a0*/  PRMT R252, R249, 0x7632, R252 ;  /* 0x00007632f9fc7816 */ /* 0x000fc600000000fc */
[----:B------:R4:W-:Y:S04]  /*3a9b0*/  @P4 STG.E.U16 desc[UR60][R24.64], R240 ;  /* 0x000000f018004986 */ /* 0x0009e8000c10153c */
[----:B------:R0:W-:Y:S04]  /*3a9c0*/  @P1 STG.E.U16 desc[UR60][R238.64], R249 ;  /* 0x000000f9ee001986 */ /* 0x0001e8000c10153c */
[----:B----4-:R-:W4:Y:S04]  /*3a9d0*/  LDL.LU.64 R24, [R1+0x1d90] ;  /* 0x001d900001187983 */ /* 0x010f280000300a00 */
[----:B0-----:R-:W4:Y:S01]  /*3a9e0*/  LDL.LU R238, [R1+0x1d8c] ;  /* 0x001d8c0001ee7983 */ /* 0x001f220000300800 */
[----:B------:R-:W-:Y:S01]  /*3a9f0*/  ISETP.LT.AND P5, PT, R17, R237, !P0 ;  /* 0x000000ed1100720c */ /* 0x000fe200047a1270 */
[----:B--2---:R-:W-:Y:S01]  /*3aa00*/  IMAD.IADD R0, R0, 0x1, R30 ;  /* 0x0000000100007824 */ /* 0x004fe200078e021e */
[----:B------:R-:W-:Y:S01]  /*3aa10*/  PRMT R14, R251, 0x7632, R14 ;  /* 0x00007632fb0e7816 */ /* 0x000fe2000000000e */
[----:B------:R-:W4:Y:S01]  /*3aa20*/  LDL.LU R249, [R1+0xf4] ;  /* 0x0000f40001f97983 */ /* 0x000f220000300800 */
[----:B------:R-:W-:Y:S01]  /*3aa30*/  ISETP.LT.AND P4, PT, R20, R236, !P0 ;  /* 0x000000ec1400720c */ /* 0x000fe20004781270 */
[----:B------:R-:W0:Y:S02]  /*3aa40*/  LDC R239, c[0x0][0x228] ;  /* 0x00008a00ffef7b82 */ /* 0x000e240000000800 */
[----:B------:R2:W-:Y:S06]  /*3aa50*/  @P3 STG.E.U16 desc[UR60][R242.64], R252 ;  /* 0x000000fcf2003986 */ /* 0x0005ec000c10153c */
[----:B------:R-:W1:Y:S01]  /*3aa60*/  LDC.64 R236, c[0x0][0x228] ;  /* 0x00008a00ffec7b82 */ /* 0x000e620000000a00 */
[----:B--2---:R-:W-:-:S05]  /*3aa70*/  IMAD.WIDE R242, R0, 0x2, R2 ;  /* 0x0000000200f27825 */ /* 0x004fca00078e0202 */
[----:B------:R2:W-:Y:S04]  /*3aa80*/  @P5 STG.E.U16 desc[UR60][R242.64], R251 ;  /* 0x000000fbf2005986 */ /* 0x0005e8000c10153c */
[----:B--2---:R-:W2:Y:S01]  /*3aa90*/  LDL.LU R251, [R1+0xe4] ;  /* 0x0000e40001fb7983 */ /* 0x004ea20000300800 */
[----:B------:R-:W-:Y:S01]  /*3aaa0*/  ISETP.LT.AND P3, PT, R21, R28, !P0 ;  /* 0x0000001c1500720c */ /* 0x000fe20004761270 */
[----:B-1----:R-:W-:Y:S02]  /*3aab0*/  IMAD.MOV.U32 R240, RZ, RZ, R237 ;  /* 0x000000fffff07224 */ /* 0x002fe400078e00ed */
[----:B------:R-:W-:Y:S01]  /*3aac0*/  IMAD.MOV.U32 R30, RZ, RZ, R236 ;  /* 0x000000ffff1e7224 */ /* 0x000fe200078e00ec */
[----:B------:R-:W1:Y:S01]  /*3aad0*/  LDC R28, c[0x0][0x228] ;  /* 0x00008a00ff1c7b82 */ /* 0x000e620000000800 */
[----:B------:R-:W-:-:S02]  /*3aae0*/  VIADD R252, R16, 0xb ;  /* 0x0000000b10fc7836 */ /* 0x000fc40000000000 */
[----:B------:R-:W-:-:S04]  /*3aaf0*/  IMAD.WIDE R236, R0, 0x2, R18 ;  /* 0x0000000200ec7825 */ /* 0x000fc800078e0212 */
[----:B------:R-:W-:Y:S01]  /*3ab00*/  IMAD.WIDE R242, R0, 0x2, R244 ;  /* 0x0000000200f27825 */ /* 0x000fe200078e02f4 */
[----:B------:R-:W-:Y:S01]  /*3ab10*/  ISETP.GE.AND P1, PT, R252, R250, PT ;  /* 0x000000fafc00720c */ /* 0x000fe20003f26270 */
[----:B------:R0:W-:Y:S02]  /*3ab20*/  @P4 STG.E.U16 desc[UR60][R236.64], R14 ;  /* 0x0000000eec004986 */ /* 0x0001e4000c10153c */
[C---:B------:R-:W-:Y:S02]  /*3ab30*/  IMAD.IADD R252, R0.reuse, 0x1, R4 ;  /* 0x0000000100fc7824 */ /* 0x040fe400078e0204 */
[----:B0-----:R-:W-:Y:S01]  /*3ab40*/  IMAD.WIDE R236, R0, 0x2, R246 ;  /* 0x0000000200ec7825 */ /* 0x001fe200078e02f6 */
[----:B------:R-:W-:Y:S01]  /*3ab50*/  ISETP.LT.AND P0, PT, R22, R241, !P0 ;  /* 0x000000f11600720c */ /* 0x000fe20004701270 */
[----:B------:R-:W0:Y:S01]  /*3ab60*/  LDC R14, c[0x0][0x248] ;  /* 0x00009200ff0e7b82 */ /* 0x000e220000000800 */
[----:B------:R-:W-:Y:S02]  /*3ab70*/  ISETP.LT.AND P5, PT, R17, R10, !P1 ;  /* 0x0000000a1100720c */ /* 0x000fe40004fa1270 */
[----:B------:R-:W-:-:S05]  /*3ab80*/  ISETP.LT.AND P4, PT, R20, R6, !P1 ;  /* 0x000000061400720c */ /* 0x000fca0004f81270 */
[----:B------:R-:W2:Y:S08]  /*3ab90*/  LDC R4, c[0x0][0x228] ;  /* 0x00008a00ff047b82 */ /* 0x000eb00000000800 */
[----:B------:R-:W2:Y:S08]  /*3aba0*/  LDC R6, c[0x0][0x228] ;  /* 0x00008a00ff067b82 */ /* 0x000eb00000000800 */
[----:B------:R-:W2:Y:S01]  /*3abb0*/  LDC R10, c[0x0][0x228] ;  /* 0x00008a00ff0a7b82 */ /* 0x000ea20000000800 */
[----:B---3--:R-:W-:Y:S01]  /*3abc0*/  PRMT R0, R248, 0x7632, R0 ;  /* 0x00007632f8007816 */ /* 0x008fe20000000000 */
[----:B------:R3:W-:Y:S04]  /*3abd0*/  @P3 STG.E.U16 desc[UR60][R242.64], R248 ;  /* 0x000000f8f2003986 */ /* 0x0007e8000c10153c */
[----:B---3--:R-:W3:Y:S01]  /*3abe0*/  LDL.LU R248, [R1+0x118] ;  /* 0x0001180001f87983 */ /* 0x008ee20000300800 */
[----:B------:R-:W-:-:S03]  /*3abf0*/  IMAD.WIDE R242, R252, 0x2, R2 ;  /* 0x00000002fcf27825 */ /* 0x000fc600078e0202 */
[----:B------:R1:W-:Y:S01]  /*3ac00*/  @P0 STG.E.U16 desc[UR60][R236.64], R0 ;  /* 0x00000000ec000986 */ /* 0x0003e2000c10153c */
[----:B----4-:R-:W-:-:S03]  /*3ac10*/  PRMT R25, R249, 0x7632, R25 ;  /* 0x00007632f9197816 */ /* 0x010fc60000000019 */
[----:B------:R4:W-:Y:S01]  /*3ac20*/  @P5 STG.E.U16 desc[UR60][R242.64], R249 ;  /* 0x000000f9f2005986 */ /* 0x0009e2000c10153c */
[----:B-1----:R-:W-:-:S05]  /*3ac30*/  IMAD.WIDE R236, R252, 0x2, R18 ;  /* 0x00000002fcec7825 */ /* 0x002fca00078e0212 */
[----:B------:R1:W-:Y:S01]  /*3ac40*/  @P4 STG.E.U16 desc[UR60][R236.64], R25 ;  /* 0x00000019ec004986 */ /* 0x0003e2000c10153c */
[----:B------:R-:W-:Y:S01]  /*3ac50*/  ISETP.LT.AND P3, PT, R21, R239, !P1 ;  /* 0x000000ef1500720c */ /* 0x000fe20004f61270 */
[----:B------:R-:W-:Y:S01]  /*3ac60*/  VIADD R0, R16, 0xc ;  /* 0x0000000c10007836 */ /* 0x000fe20000000000 */
[----:B------:R-:W3:Y:S01]  /*3ac70*/  LDC R239, c[0x0][0x228] ;  /* 0x00008a00ffef7b82 */ /* 0x000ee20000000800 */
[----:B----4-:R-:W4:Y:S07]  /*3ac80*/  LDL.LU R249, [R1+0x108] ;  /* 0x0001080001f97983 */ /* 0x010f2e0000300800 */
[----:B-1----:R-:W1:Y:S01]  /*3ac90*/  LDC.64 R236, c[0x0][0x228] ;  /* 0x00008a00ffec7b82 */ /* 0x002e620000000a00 */
[----:B------:R-:W-:Y:S01]  /*3aca0*/  ISETP.GE.AND P0, PT, R0, R240, PT ;  /* 0x000000f00000720c */ /* 0x000fe20003f06270 */
[----:B------:R-:W-:-:S03]  /*3acb0*/  IMAD.WIDE R240, R252, 0x2, R244 ;  /* 0x00000002fcf07825 */ /* 0x000fc600078e02f4 */
[----:B------:R-:W-:Y:S01]  /*3acc0*/  ISETP.LT.AND P4, PT, R17, R12, !P0 ;  /* 0x0000000c1100720c */ /* 0x000fe20004781270 */
[----:B0-----:R-:W-:Y:S01]  /*3acd0*/  IMAD.IADD R0, R252, 0x1, R14 ;  /* 0x00000001fc007824 */ /* 0x001fe200078e020e */
[----:B------:R-:W-:Y:S01]  /*3ace0*/  ISETP.LT.AND P1, PT, R22, R28, !P1 ;  /* 0x0000001c1600720c */ /* 0x000fe20004f21270 */
[----:B------:R-:W0:Y:S01]  /*3acf0*/  LDC R14, c[0x0][0x228] ;  /* 0x00008a00ff0e7b82 */ /* 0x000e220000000800 */
[----:B--2---:R2:W-:Y:S01]  /*3ad00*/  @P3 STG.E.U16 desc[UR60][R240.64], R251 ;  /* 0x000000fbf0003986 */ /* 0x0045e2000c10153c */
[----:B-1----:R-:W-:Y:S01]  /*3ad10*/  IMAD.MOV.U32 R25, RZ, RZ, R237 ;  /* 0x000000ffff197224 */ /* 0x002fe200078e00ed */
[----:B------:R-:W-:Y:S01]  /*3ad20*/  ISETP.LT.AND P5, PT, R20, R6, !P0 ;  /* 0x000000061400720c */ /* 0x000fe200047a1270 */
[----:B------:R-:W-:-:S04]  /*3ad30*/  IMAD.MOV.U32 R12, RZ, RZ, R236 ;  /* 0x000000ffff0c7224 */ /* 0x000fc800078e00ec */
[----:B------:R-:W1:Y:S01]  /*3ad40*/  LDC R28, c[0x0][0x248] ;  /* 0x00009200ff1c7b82 */ /* 0x000e620000000800 */
[----:B------:R-:W-:Y:S01]  /*3ad50*/  IMAD.WIDE R236, R252, 0x2, R246 ;  /* 0x00000002fcec7825 */ /* 0x000fe200078e02f6 */
[----:B------:R-:W-:Y:S02]  /*3ad60*/  PRMT R252, R251, 0x7632, R252 ;  /* 0x00007632fbfc7816 */ /* 0x000fe400000000fc */
[----:B--2---:R-:W2:Y:S04]  /*3ad70*/  LDL.LU R251, [R1+0xf8] ;  /* 0x0000f80001fb7983 */ /* 0x004ea80000300800 */
[----:B------:R0:W-:Y:S01]  /*3ad80*/  @P1 STG.E.U16 desc[UR60][R236.64], R252 ;  /* 0x000000fcec001986 */ /* 0x0001e2000c10153c */
[----:B------:R-:W-:-:S04]  /*3ad90*/  IMAD.WIDE R242, R0, 0x2, R2 ;  /* 0x0000000200f27825 */ /* 0x000fc800078e0202 */
[----:B------:R-:W-:Y:S01]  /*3ada0*/  IMAD.WIDE R240, R0, 0x2, R18 ;  /* 0x0000000200f07825 */ /* 0x000fe200078e0212 */
[----:B------:R-:W-:Y:S01]  /*3adb0*/  ISETP.LT.AND P3, PT, R21, R10, !P0 ;  /* 0x0000000a1500720c */ /* 0x000fe20004761270 */
[----:B------:R-:W1:Y:S08]  /*3adc0*/  LDC R6, c[0x0][0x228] ;  /* 0x00008a00ff067b82 */ /* 0x000e700000000800 */
[----:B0-----:R-:W0:Y:S01]  /*3add0*/  LDC.64 R236, c[0x0][0x228] ;  /* 0x00008a00ffec7b82 */ /* 0x001e220000000a00 */
[----:B------:R-:W-:Y:S01]  /*3ade0*/  ISETP.LT.AND P1, PT, R22, R4, !P0 ;  /* 0x000000041600720c */ /* 0x000fe20004721270 */
[----:B0-----:R-:W-:-:S02]  /*3adf0*/  IMAD.MOV.U32 R4, RZ, RZ, R237 ;  /* 0x000000ffff047224 */ /* 0x001fc400078e00ed */
[----:B------:R-:W2:Y:S01]  /*3ae00*/  LDL.LU R237, [R1+0x1d88] ;  /* 0x001d880001ed7983 */ /* 0x000ea20000300800 */
[----:B---3--:R-:W-:-:S03]  /*3ae10*/  PRMT R252, R248, 0x7632, R252 ;  /* 0x00007632f8fc7816 */ /* 0x008fc600000000fc */
[----:B------:R0:W-:Y:S04]  /*3ae20*/  @P4 STG.E.U16 desc[UR60][R242.64], R248 ;  /* 0x000000f8f2004986 */ /* 0x0001e8000c10153c */
[----:B0-----:R-:W3:Y:S04]  /*3ae30*/  LDL.LU R248, [R1+0xe8] ;  /* 0x0000e80001f87983 */ /* 0x001ee80000300800 */
[----:B------:R0:W-:Y:S02]  /*3ae40*/  @P5 STG.E.U16 desc[UR60][R240.64], R252 ;  /* 0x000000fcf0005986 */ /* 0x0001e4000c10153c */
[----:B0-----:R-:W-:-:S05]  /*3ae50*/  VIADD R252, R16, 0xd ;  /* 0x0000000d10fc7836 */ /* 0x001fca0000000000 */
[----:B------:R-:W-:Y:S01]  /*3ae60*/  ISETP.GE.AND P0, PT, R252, R25, PT ;  /* 0x00000019fc00720c */ /* 0x000fe20003f06270 */
[----:B------:R-:W-:Y:S01]  /*3ae70*/  IMAD.WIDE R242, R0, 0x2, R244 ;  /* 0x0000000200f27825 */ /* 0x000fe200078e02f4 */
[----:B----4-:R-:W-:Y:S01]  /*3ae80*/  PRMT R29, R249, 0x7632, R29 ;  /* 0x00007632f91d7816 */ /* 0x010fe2000000001d */
[----:B------:R-:W0:Y:S01]  /*3ae90*/  LDC R25, c[0x0][0x228] ;  /* 0x00008a00ff197b82 */ /* 0x000e220000000800 */
[----:B------:R-:W-:Y:S02]  /*3aea0*/  ISETP.LT.AND P5, PT, R17, R15, !P0 ;  /* 0x0000000f1100720c */ /* 0x000fe400047a1270 */
[----:B------:R-:W-:-:S05]  /*3aeb0*/  ISETP.LT.AND P4, PT, R20, R14, !P0 ;  /* 0x0000000e1400720c */ /* 0x000fca0004781270 */
[----:B------:R-:W4:Y:S01]  /*3aec0*/  LDC.64 R14, c[0x0][0x228] ;  /* 0x00008a00ff0e7b82 */ /* 0x000f220000000a00 */
[C---:B------:R-:W-:Y:S01]  /*3aed0*/  IMAD.WIDE R240, R0.reuse, 0x2, R246 ;  /* 0x0000000200f07825 */ /* 0x040fe200078e02f6 */
[----:B------:R1:W-:Y:S02]  /*3aee0*/  @P3 STG.E.U16 desc[UR60][R242.64], R249 ;  /* 0x000000f9f2003986 */ /* 0x0003e4000c10153c */
[----:B-1----:R-:W-:Y:S01]  /*3aef0*/  ISETP.LT.AND P3, PT, R21, R6, !P0 ;  /* 0x000000061500720c */ /* 0x002fe20004761270 */
[----:B------:R-:W-:Y:S02]  /*3af00*/  IMAD.IADD R0, R0, 0x1, R28 ;  /* 0x0000000100007824 */ /* 0x000fe400078e021c */
[----:B------:R-:W-:Y:S01]  /*3af10*/  IMAD.MOV.U32 R10, RZ, RZ, R236 ;  /* 0x000000ffff0a7224 */ /* 0x000fe200078e00ec */
[----:B------:R1:W-:Y:S04]  /*3af20*/  @P1 STG.E.U16 desc[UR60][R240.64], R29 ;  /* 0x0000001df0001986 */ /* 0x0003e8000c10153c */
[----:B------:R-:W3:Y:S01]  /*3af30*/  LDL.LU R249, [R1+0x11c] ;  /* 0x00011c0001f97983 */ /* 0x000ee20000300800 */
[----:B------:R-:W0:Y:S01]  /*3af40*/  LDC R242, c[0x0][0x248] ;  /* 0x00009200fff27b82 */ /* 0x000e220000000800 */
[----:B----4-:R-:W-:Y:S01]  /*3af50*/  IMAD.MOV.U32 R6, RZ, RZ, R14 ;  /* 0x000000ffff067224 */ /* 0x010fe200078e000e */
[----:B--2---:R-:W-:Y:S01]  /*3af60*/  PRMT R238, R251, 0x7632, R238 ;  /* 0x00007632fbee7816 */ /* 0x004fe200000000ee */
[----:B------:R-:W-:-:S02]  /*3af70*/  IMAD.MOV.U32 R236, RZ, RZ, R15 ;  /* 0x000000ffffec7224 */ /* 0x000fc400078e000f */
[----:B------:R-:W-:Y:S01]  /*3af80*/  VIADD R252, R16, 0xe ;  /* 0x0000000e10fc7836 */ /* 0x000fe20000000000 */
[----:B------:R-:W-:Y:S01]  /*3af90*/  ISETP.LT.AND P0, PT, R22, R239, !P0 ;  /* 0x000000ef1600720c */ /* 0x000fe20004701270 */
[C---:B------:R-:W-:Y:S01]  /*3afa0*/  IMAD.WIDE R14, R0.reuse, 0x2, R2 ;  /* 0x00000002000e7825 */ /* 0x040fe200078e0202 */
[----:B-1----:R-:W1:Y:S04]  /*3afb0*/  LDC R29, c[0x0][0x228] ;  /* 0x00008a00ff1d7b82 */ /* 0x002e680000000800 */
[----:B------:R2:W-:Y:S04]  /*3afc0*/  @P5 STG.E.U16 desc[UR60][R14.64], R251 ;  /* 0x000000fb0e005986 */ /* 0x0005e8000c10153c */
[----:B------:R-:W4:Y:S01]  /*3afd0*/  LDC R28, c[0x0][0x228] ;  /* 0x00008a00ff1c7b82 */ /* 0x000f220000000800 */
[----:B--2---:R-:W2:Y:S04]  /*3afe0*/  LDL.LU.64 R14, [R1+0x1d80] ;  /* 0x001d8000010e7983 */ /* 0x004ea80000300a00 */
[----:B------:R-:W4:Y:S01]  /*3aff0*/  LDL.LU R251, [R1+0x10c] ;  /* 0x00010c0001fb7983 */ /* 0x000f220000300800 */
[----:B------:R-:W-:-:S05]  /*3b000*/  IMAD.WIDE R240, R0, 0x2, R18 ;  /* 0x0000000200f07825 */ /* 0x000fca00078e0212 */
[----:B------:R0:W-:Y:S02]  /*3b010*/  @P4 STG.E.U16 desc[UR60][R240.64], R238 ;  /* 0x000000eef0004986 */ /* 0x0001e4000c10153c */
[----:B0-----:R-:W-:Y:S01]  /*3b020*/  IMAD.WIDE R240, R0, 0x2, R244 ;  /* 0x0000000200f07825 */ /* 0x001fe200078e02f4 */
[----:B---3--:R-:W-:-:S04]  /*3b030*/  PRMT R24, R248, 0x7632, R24 ;  /* 0x00007632f8187816 */ /* 0x008fc80000000018 */
[----:B------:R0:W-:Y:S04]  /*3b040*/  @P3 STG.E.U16 desc[UR60][R240.64], R248 ;  /* 0x000000f8f0003986 */ /* 0x0001e8000c10153c */
[----:B0-----:R-:W3:Y:S01]  /*3b050*/  LDL.LU R248, [R1+0xfc] ;  /* 0x0000fc0001f87983 */ /* 0x001ee20000300800 */
[----:B------:R-:W-:Y:S01]  /*3b060*/  ISETP.GE.AND P1, PT, R252, R4, PT ;  /* 0x00000004fc00720c */ /* 0x000fe20003f26270 */
[----:B------:R-:W-:Y:S01]  /*3b070*/  IMAD.WIDE R238, R0, 0x2, R246 ;  /* 0x0000000200ee7825 */ /* 0x000fe200078e02f6 */
[----:B------:R-:W0:Y:S02]  /*3b080*/  LDC R4, c[0x0][0x228] ;  /* 0x00008a00ff047b82 */ /* 0x000e240000000800 */
[----:B------:R-:W-:Y:S02]  /*3b090*/  ISETP.LT.AND P5, PT, R17, R8, !P1 ;  /* 0x000000081100720c */ /* 0x000fe40004fa1270 */
[----:B------:R-:W-:Y:S01]  /*3b0a0*/  ISETP.LT.AND P4, PT, R20, R25, !P1 ;  /* 0x000000191400720c */ /* 0x000fe20004f81270 */
[----:B------:R-:W-:Y:S01]  /*3b0b0*/  IMAD.IADD R252, R0, 0x1, R242 ;  /* 0x0000000100fc7824 */ /* 0x000fe200078e02f2 */
[----:B------:R1:W-:Y:S02]  /*3b0c0*/  @P0 STG.E.U16 desc[UR60][R238.64], R24 ;  /* 0x00000018ee000986 */ /* 0x0003e4000c10153c */
[----:B------:R-:W0:Y:S08]  /*3b0d0*/  LDC R8, c[0x0][0x248] ;  /* 0x00009200ff087b82 */ /* 0x000e300000000800 */
[----:B------:R-:W3:Y:S01]  /*3b0e0*/  LDC R241, c[0x0][0x228] ;  /* 0x00008a00fff17b82 */ /* 0x000ee20000000800 */
[----:B-1----:R-:W-:-:S04]  /*3b0f0*/  IMAD.WIDE R238, R252, 0x2, R2 ;  /* 0x00000002fcee7825 */ /* 0x002fc800078e0202 */
[----:B------:R-:W-:-:S03]  /*3b100*/  IMAD.WIDE R24, R252, 0x2, R18 ;  /* 0x00000002fc187825 */ /* 0x000fc600078e0212 */
[----:B------:R-:W1:Y:S01]  /*3b110*/  LDC R240, c[0x0][0x228] ;  /* 0x00008a00fff07b82 */ /* 0x000e620000000800 */
[----:B------:R0:W-:Y:S01]  /*3b120*/  @P5 STG.E.U16 desc[UR60][R238.64], R249 ;  /* 0x000000f9ee005986 */ /* 0x0001e2000c10153c */
[----:B------:R-:W-:-:S06]  /*3b130*/  VIADD R0, R16, 0xf ;  /* 0x0000000f10007836 */ /* 0x000fcc0000000000 */
[----:B0-----:R-:W0:Y:S01]  /*3b140*/  LDC.64 R238, c[0x0][0x228] ;  /* 0x00008a00ffee7b82 */ /* 0x001e220000000a00 */
[----:B--2---:R-:W-:Y:S02]  /*3b150*/  PRMT R15, R249, 0x7632, R15 ;  /* 0x00007632f90f7816 */ /* 0x004fe4000000000f */
[----:B------:R-:W-:Y:S01]  /*3b160*/  ISETP.LT.AND P3, PT, R22, R29, !P1 ;  /* 0x0000001d1600720c */ /* 0x000fe20004f61270 */
[----:B------:R-:W2:Y:S04]  /*3b170*/  LDL.LU R249, [R1+0xec] ;  /* 0x0000ec0001f97983 */ /* 0x000ea80000300800 */
[----:B------:R1:W-:Y:S01]  /*3b180*/  @P4 STG.E.U16 desc[UR60][R24.64], R15 ;  /* 0x0000000f18004986 */ /* 0x0003e2000c10153c */
[----:B------:R-:W-:Y:S01]  /*3b190*/  ISETP.GE.AND P0, PT, R0, R236, PT ;  /* 0x000000ec0000720c */ /* 0x000fe20003f06270 */
[----:B------:R-:W2:Y:S08]  /*3b1a0*/  LDC R29, c[0x0][0x228] ;  /* 0x00008a00ff1d7b82 */ /* 0x000eb00000000800 */
[----:B-1----:R-:W1:Y:S01]  /*3b1b0*/  LDC.64 R24, c[0x0][0x228] ;  /* 0x00008a00ff187b82 */ /* 0x002e620000000a00 */
[----:B----4-:R-:W-:-:S02]  /*3b1c0*/  ISETP.LT.AND P1, PT, R21, R28, !P1 ;  /* 0x0000001c1500720c */ /* 0x010fc40004f21270 */
[----:B------:R-:W-:Y:S01]  /*3b1d0*/  ISETP.LT.AND P6, PT, R20, R4, !P0 ;  /* 0x000000041400720c */ /* 0x000fe200047c1270 */
[C---:B------:R-:W-:Y:S01]  /*3b1e0*/  IMAD.IADD R0, R252.reuse, 0x1, R8 ;  /* 0x00000001fc007824 */ /* 0x040fe200078e0208 */
[----:B------:R-:W-:Y:S01]  /*3b1f0*/  ISETP.LT.AND P5, PT, R17, R13, !P0 ;  /* 0x0000000d1100720c */ /* 0x000fe200047a1270 */
[----:B0-----:R-:W-:Y:S02]  /*3b200*/  IMAD.MOV.U32 R13, RZ, RZ, R239 ;  /* 0x000000ffff0d7224 */ /* 0x001fe400078e00ef */
[----:B------:R-:W-:Y:S01]  /*3b210*/  IMAD.MOV.U32 R8, RZ, RZ, R238 ;  /* 0x000000ffff087224 */ /* 0x000fe200078e00ee */
[----:B------:R-:W0:Y:S01]  /*3b220*/  LDC R236, c[0x0][0x248] ;  /* 0x00009200ffec7b82 */ /* 0x000e220000000800 */
[----:B------:R-:W-:Y:S01]  /*3b230*/  IMAD.WIDE R238, R252, 0x2, R246 ;  /* 0x00000002fcee7825 */ /* 0x000fe200078e02f6 */
[----:B---3--:R-:W-:-:S03]  /*3b240*/  PRMT R27, R248, 0x7632, R27 ;  /* 0x00007632f81b7816 */ /* 0x008fc6000000001b */
[----:B-1----:R-:W-:-:S03]  /*3b250*/  IMAD.MOV.U32 R242, RZ, RZ, R25 ;  /* 0x000000fffff27224 */ /* 0x002fc600078e0019 */
[----:B------:R-:W1:Y:S01]  /*3b260*/  LDC R28, c[0x0][0x228] ;  /* 0x00008a00ff1c7b82 */ /* 0x000e620000000800 */
[----:B------:R-:W-:Y:S02]  /*3b270*/  IMAD.MOV.U32 R4, RZ, RZ, R24 ;  /* 0x000000ffff047224 */ /* 0x000fe400078e0018 */
[----:B------:R-:W-:Y:S01]  /*3b280*/  IMAD.WIDE R24, R252, 0x2, R244 ;  /* 0x00000002fc187825 */ /* 0x000fe200078e02f4 */
[----:B------:R-:W-:-:S04]  /*3b290*/  PRMT R252, R251, 0x7632, R252 ;  /* 0x00007632fbfc7816 */ /* 0x000fc800000000fc */
[----:B------:R3:W-:Y:S01]  /*3b2a0*/  @P1 STG.E.U16 desc[UR60][R24.64], R251 ;  /* 0x000000fb18001986 */ /* 0x0007e2000c10153c */
[----:B------:R-:W4:Y:S03]  /*3b2b0*/  LDC R15, c[0x0][0x228] ;  /* 0x00008a00ff0f7b82 */ /* 0x000f260000000800 */
[----:B---3--:R-:W3:Y:S01]  /*3b2c0*/  LDL.LU R251, [R1+0xd0] ;  /* 0x0000d00001fb7983 */ /* 0x008ee20000300800 */
[----:B------:R-:W-:-:S03]  /*3b2d0*/  IMAD.WIDE R24, R0, 0x2, R2 ;  /* 0x0000000200187825 */ /* 0x000fc600078e0202 */
[----:B------:R-:W-:Y:S04]  /*3b2e0*/  @P3 STG.E.U16 desc[UR60][R238.64], R252 ;  /* 0x000000fcee003986 */ /* 0x000fe8000c10153c */
[----:B------:R0:W-:Y:S04]  /*3b2f0*/  @P5 STG.E.U16 desc[UR60][R24.64], R248 ;  /* 0x000000f818005986 */ /* 0x0001e8000c10153c */
[----:B0-----:R-:W4:Y:S01]  /*3b300*/  LDL.LU R248, [R1+0xc0] ;  /* 0x0000c00001f87983 */ /* 0x001f220000300800 */
[----:B------:R-:W-:Y:S01]  /*3b310*/  VIADD R252, R16, 0x10 ;  /* 0x0000001010fc7836 */ /* 0x000fe20000000000 */
[----:B------:R-:W-:-:S02]  /*3b320*/  ISETP.LT.AND P4, PT, R21, R241, !P0 ;  /* 0x000000f11500720c */ /* 0x000fc40004781270 */
[----:B------:R-:W-:Y:S02]  /*3b330*/  ISETP.LT.AND P1, PT, R22, R240, !P0 ;  /* 0x000000f01600720c */ /* 0x000fe40004721270 */
[----:B------:R-:W-:Y:S01]  /*3b340*/  ISETP.GE.AND P0, PT, R252, R242, PT ;  /* 0x000000f2fc00720c */ /* 0x000fe20003f06270 */
[----:B------:R-:W-:-:S03]  /*3b350*/  IMAD.WIDE R24, R0, 0x2, R18 ;  /* 0x0000000200187825 */ /* 0x000fc600078e0212 */
[----:B------:R-:W-:Y:S01]  /*3b360*/  ISETP.LT.AND P5, PT, R17, R30, !P0 ;  /* 0x0000001e1100720c */ /* 0x000fe200047a1270 */
[C---:B------:R-:W-:Y:S01]  /*3b370*/  IMAD.WIDE R240, R0.reuse, 0x2, R244 ;  /* 0x0000000200f07825 */ /* 0x040fe200078e02f4 */
[----:B------:R0:W-:Y:S03]  /*3b380*/  @P6 STG.E.U16 desc[UR60][R24.64], R27 ;  /* 0x0000001b18006986 */ /* 0x0001e6000c10153c */
[----:B------:R-:W-:Y:S01]  /*3b390*/  IMAD.WIDE R238, R0, 0x2, R246 ;  /* 0x0000000200ee7825 */ /* 0x000fe200078e02f6 */
[----:B--2---:R-:W-:-:S03]  /*3b3a0*/  PRMT R237, R249, 0x7632, R237 ;  /* 0x00007632f9ed7816 */ /* 0x004fc600000000ed */
[----:B------:R-:W-:Y:S01]  /*3b3b0*/  IMAD.IADD R0, R0, 0x1, R236 ;  /* 0x0000000100007824 */ /* 0x000fe200078e02ec */
[----:B0-----:R-:W2:Y:S01]  /*3b3c0*/  LDL.LU.64 R24, [R1+0x1d78] ;  /* 0x001d780001187983 */ /* 0x001ea20000300a00 */
[----:B------:R-:W-:Y:S01]  /*3b3d0*/  ISETP.LT.AND P3, PT, R22, R29, !P0 ;  /* 0x0000001d1600720c */ /* 0x000fe20004761270 */
[----:B------:R-:W0:Y:S02]  /*3b3e0*/  LDC R27, c[0x0][0x248] ;  /* 0x00009200ff1b7b82 */ /* 0x000e240000000800 */
[----:B------:R1:W-:Y:S04]  /*3b3f0*/  @P4 STG.E.U16 desc[UR60][R240.64], R249 ;  /* 0x000000f9f0004986 */ /* 0x0003e8000c10153c */
[----:B------:R1:W-:Y:S01]  /*3b400*/  @P1 STG.E.U16 desc[UR60][R238.64], R237 ;  /* 0x000000edee001986 */ /* 0x0003e2000c10153c */
[----:B---3--:R-:W-:-:S03]  /*3b410*/  PRMT R11, R251, 0x7632, R11 ;  /* 0x00007632fb0b7816 */ /* 0x008fc6000000000b */
[----:B-1----:R-:W3:Y:S01]  /*3b420*/  LDL.LU R249, [R1+0xb0] ;  /* 0x0000b00001f97983 */ /* 0x002ee20000300800 */
[----:B------:R-:W-:Y:S01]  /*3b430*/  IMAD.WIDE R238, R0, 0x2, R2 ;  /* 0x0000000200ee7825 */ /* 0x000fe200078e0202 */
[----:B------:R-:W1:Y:S02]  /*3b440*/  LDC R236, c[0x0][0x228] ;  /* 0x00008a00ffec7b82 */ /* 0x000e640000000800 */
[----:B------:R-:W2:Y:S01]  /*3b450*/  LDL.LU R250, [R1+0xa0] ;  /* 0x0000a00001fa7983 */ /* 0x000ea20000300800 */
[----:B------:R-:W-:-:S03]  /*3b460*/  ISETP.LT.AND P4, PT, R21, R28, !P0 ;  /* 0x0000001c1500720c */ /* 0x000fc60004781270 */
[----:B------:R0:W-:Y:S01]  /*3b470*/  @P5 STG.E.U16 desc[UR60][R238.64], R251 ;  /* 0x000000fbee005986 */ /* 0x0001e2000c10153c */
[----:B----4-:R-:W-:Y:S01]  /*3b480*/  ISETP.LT.AND P0, PT, R20, R15, !P0 ;  /* 0x0000000f1400720c */ /* 0x010fe20004701270 */
[----:B------:R-:W-:Y:S01]  /*3b490*/  IMAD.WIDE R242, R0, 0x2, R18 ;  /* 0x0000000200f27825 */ /* 0x000fe200078e0212 */
[----:B------:R-:W4:Y:S01]  /*3b4a0*/  LDC.64 R28, c[0x0][0x228] ;  /* 0x00008a00ff1c7b82 */ /* 0x000f220000000a00 */
[----:B------:R-:W-:Y:S01]  /*3b4b0*/  PRMT R7, R248, 0x7632, R7 ;  /* 0x00007632f8077816 */ /* 0x000fe20000000007 */
[----:B0-----:R-:W2:Y:S01]  /*3b4c0*/  LDL.LU R239, [R1+0x1d74] ;  /* 0x001d740001ef7983 */ /* 0x001ea20000300800 */
[----:B------:R-:W-:-:S05]  /*3b4d0*/  VIADD R252, R16, 0x11 ;  /* 0x0000001110fc7836 */ /* 0x000fca0000000000 */
[----:B------:R-:W0:Y:S01]  /*3b4e0*/  LDC R30, c[0x0][0x228] ;  /* 0x00008a00ff1e7b82 */ /* 0x000e220000000800 */
[----:B------:R-:W2:Y:S01]  /*3b4f0*/  LDL.LU R251, [R1+0xd4] ;  /* 0x0000d40001fb7983 */ /* 0x000ea20000300800 */
[----:B------:R-:W-:-:S03]  /*3b500*/  IMAD.WIDE R240, R0, 0x2, R244 ;  /* 0x0000000200f07825 */ /* 0x000fc600078e02f4 */
[----:B------:R-:W-:Y:S04]  /*3b510*/  @P0 STG.E.U16 desc[UR60][R242.64], R11 ;  /* 0x0000000bf2000986 */ /* 0x000fe8000c10153c */
[----:B------:R1:W-:Y:S01]  /*3b520*/  @P4 STG.E.U16 desc[UR60][R240.64], R248 ;  /* 0x000000f8f0004986 */ /* 0x0003e2000c10153c */
[----:B----4-:R-:W-:Y:S02]  /*3b530*/  IMAD.MOV.U32 R237, RZ, RZ, R29 ;  /* 0x000000ffffed7224 */ /* 0x010fe400078e001d */
[----:B------:R-:W4:Y:S01]  /*3b540*/  LDC R29, c[0x0][0x228] ;  /* 0x00008a00ff1d7b82 */ /* 0x000f220000000800 */
[----:B-1----:R-:W2:Y:S01]  /*3b550*/  LDL.LU R248, [R1+0xc4] ;  /* 0x0000c40001f87983 */ /* 0x002ea20000300800 */
[----:B------:R-:W-:Y:S01]  /*3b560*/  ISETP.GE.AND P1, PT, R252, R13, PT ;  /* 0x0000000dfc00720c */ /* 0x000fe20003f26270 */
[----:B------:R-:W-:-:S05]  /*3b570*/  IMAD.MOV.U32 R15, RZ, RZ, R28 ;  /* 0x000000ffff0f7224 */ /* 0x000fca00078e001c */
[----:B------:R-:W1:Y:S01]  /*3b580*/  LDC.64 R242, c[0x0][0x228] ;  /* 0x00008a00fff27b82 */ /* 0x000e620000000a00 */
[----:B------:R-:W-:Y:S01]  /*3b590*/  ISETP.LT.AND P6, PT, R17, R12, !P1 ;  /* 0x0000000c1100720c */ /* 0x000fe20004fc1270 */
[----:B------:R-:W-:-:S06]  /*3b5a0*/  IMAD.WIDE R12, R0, 0x2, R246 ;  /* 0x00000002000c7825 */ /* 0x000fcc00078e02f6 */
[----:B------:R-:W1:Y:S01]  /*3b5b0*/  LDC R28, c[0x0][0x248] ;  /* 0x00009200ff1c7b82 */ /* 0x000e620000000800 */
[----:B------:R-:W-:Y:S01]  /*3b5c0*/  IMAD.IADD R252, R0, 0x1, R27 ;  /* 0x0000000100fc7824 */ /* 0x000fe200078e021b */
[----:B------:R0:W-:Y:S01]  /*3b5d0*/  @P3 STG.E.U16 desc[UR60][R12.64], R7 ;  /* 0x000000070c003986 */ /* 0x0001e2000c10153c */
[----:B------:R-:W-:-:S05]  /*3b5e0*/  VIADD R0, R16, 0x12 ;  /* 0x0000001210007836 */ /* 0x000fca0000000000 */
[----:B------:R-:W2:Y:S01]  /*3b5f0*/  LDC R11, c[0x0][0x228] ;  /* 0x00008a00ff0b7b82 */ /* 0x000ea20000000800 */
[----:B------:R-:W-:-:S07]  /*3b600*/  ISETP.GE.AND P0, PT, R0, R237, PT ;  /* 0x000000ed0000720c */ /* 0x000fce0003f06270 */
[----:B0-----:R-:W0:Y:S01]  /*3b610*/  LDC R13, c[0x0][0x228] ;  /* 0x00008a00ff0d7b82 */ /* 0x001e220000000800 */
[----:B------:R-:W-:-:S07]  /*3b620*/  ISETP.LT.AND P5, PT, R20, R236, !P1 ;  /* 0x000000ec1400720c */ /* 0x000fce0004fa1270 */
[----:B------:R-:W0:Y:S01]  /*3b630*/  LDC R12, c[0x0][0x228] ;  /* 0x00008a00ff0c7b82 */ /* 0x000e220000000800 */
[----:B------:R-:W-:Y:S01]  /*3b640*/  ISETP.LT.AND P4, PT, R21, R30, !P1 ;  /* 0x0000001e1500720c */ /* 0x000fe20004f81270 */
[----:B------:R-:W-:Y:S01]  /*3b650*/  IMAD.WIDE R240, R252, 0x2, R2 ;  /* 0x00000002fcf07825 */ /* 0x000fe200078e0202 */
[----:B------:R-:W-:Y:S02]  /*3b660*/  ISETP.LT.AND P3, PT, R17, R10, !P0 ;  /* 0x0000000a1100720c */ /* 0x000fe40004761270 */
[----:B----4-:R-:W-:-:S03]  /*3b670*/  ISETP.LT.AND P1, PT, R22, R29, !P1 ;  /* 0x0000001d1600720c */ /* 0x010fc60004f21270 */
[----:B------:R-:W4:Y:S01]  /*3b680*/  LDC R10, c[0x0][0x248] ;  /* 0x00009200ff0a7b82 */ /* 0x000f220000000800 */
[C---:B-1----:R-:W-:Y:S02]  /*3b690*/  IMAD.IADD R0, R252.reuse, 0x1, R28 ;  /* 0x00000001fc007824 */ /* 0x042fe400078e021c */
[----:B------:R-:W-:Y:S02]  /*3b6a0*/  IMAD.MOV.U32 R7, RZ, RZ, R243 ;  /* 0x000000ffff077224 */ /* 0x000fe400078e00f3 */
[----:B------:R-:W-:Y:S02]  /*3b6b0*/  IMAD.MOV.U32 R27, RZ, RZ, R242 ;  /* 0x000000ffff1b7224 */ /* 0x000fe400078e00f2 */
[C---:B------:R-:W-:Y:S01]  /*3b6c0*/  IMAD.WIDE R242, R252.reuse, 0x2, R244 ;  /* 0x00000002fcf27825 */ /* 0x040fe200078e02f4 */
[----:B------:R-:W1:Y:S03]  /*3b6d0*/  LDC R30, c[0x0][0x228] ;  /* 0x00008a00ff1e7b82 */ /* 0x000e660000000800 */
[----:B------:R-:W-:-:S04]  /*3b6e0*/  IMAD.WIDE R236, R252, 0x2, R246 ;  /* 0x00000002fcec7825 */ /* 0x000fc800078e02f6 */
[----:B------:R-:W-:Y:S01]  /*3b6f0*/  IMAD.WIDE R28, R0, 0x2, R2 ;  /* 0x00000002001c7825 */ /* 0x000fe200078e0202 */
[----:B---3--:R3:W-:Y:S01]  /*3b700*/  @P6 STG.E.U16 desc[UR60][R240.64], R249 ;  /* 0x000000f9f0006986 */ /* 0x0087e2000c10153c */
[----:B--2---:R-:W-:Y:S02]  /*3b710*/  PRMT R25, R249, 0x7632, R25 ;  /* 0x00007632f9197816 */ /* 0x004fe40000000019 */
[----:B---3--:R-:W-:Y:S01]  /*3b720*/  IMAD.WIDE R240, R252, 0x2, R18 ;  /* 0x00000002fcf07825 */ /* 0x008fe200078e0212 */
[----:B------:R-:W-:-:S04]  /*3b730*/  PRMT R252, R250, 0x7632, R252 ;  /* 0x00007632fafc7816 */ /* 0x000fc800000000fc */
[----:B------:R2:W-:Y:S01]  /*3b740*/  @P5 STG.E.U16 desc[UR60][R240.64], R25 ;  /* 0x00000019f0005986 */ /* 0x0005e2000c10153c */
[----:B0-----:R-:W-:-:S03]  /*3b750*/  ISETP.LT.AND P5, PT, R21, R12, !P0 ;  /* 0x0000000c1500720c */ /* 0x001fc600047a1270 */
[----:B------:R-:W-:Y:S04]  /*3b760*/  @P4 STG.E.U16 desc[UR60][R242.64], R250 ;  /* 0x000000faf2004986 */ /* 0x000fe8000c10153c */
[----:B------:R0:W-:Y:S04]  /*3b770*/  @P1 STG.E.U16 desc[UR60][R236.64], R252 ;  /* 0x000000fcec001986 */ /* 0x0001e8000c10153c */
[----:B------:R3:W-:Y:S01]  /*3b780*/  @P3 STG.E.U16 desc[UR60][R28.64], R251 ;  /* 0x000000fb1c003986 */ /* 0x0007e2000c10153c */
[----:B------:R-:W-:Y:S01]  /*3b790*/  ISETP.LT.AND P3, PT, R22, R13, !P0 ;  /* 0x0000000d1600720c */ /* 0x000fe20004761270 */
[----:B--2---:R-:W2:Y:S01]  /*3b7a0*/  LDC R25, c[0x0][0x228] ;  /* 0x00008a00ff197b82 */ /* 0x004ea20000000800 */
[----:B------:R-:W-:Y:S01]  /*3b7b0*/  ISETP.LT.AND P0, PT, R20, R11, !P0 ;  /* 0x0000000b1400720c */ /* 0x000fe20004701270 */
[----:B------:R-:W2:Y:S01]  /*3b7c0*/  LDL.LU R240, [R1+0x1d70] ;  /* 0x001d700001f07983 */ /* 0x000ea20000300800 */
[----:B0-----:R-:W-:Y:S01]  /*3b7d0*/  VIADD R252, R16, 0x13 ;  /* 0x0000001310fc7836 */ /* 0x001fe20000000000 */
[----:B------:R-:W-:-:S02]  /*3b7e0*/  PRMT R14, R251, 0x7632, R14 ;  /* 0x00007632fb0e7816 */ /* 0x000fc4000000000e */
[----:B------:R-:W2:Y:S01]  /*3b7f0*/  LDL.LU R249, [R1+0xb4] ;  /* 0x0000b40001f97983 */ /* 0x000ea20000300800 */
[----:B------:R-:W-:Y:S01]  /*3b800*/  IMAD.WIDE R242, R0, 0x2, R246 ;  /* 0x0000000200f27825 */ /* 0x000fe200078e02f6 */
[----:B------:R-:W0:Y:S01]  /*3b810*/  LDC.64 R12, c[0x0][0x228] ;  /* 0x00008a00ff0c7b82 */ /* 0x000e220000000a00 */
[----:B------:R-:W-:Y:S01]  /*3b820*/  ISETP.GE.AND P1, PT, R252, R7, PT ;  /* 0x00000007fc00720c */ /* 0x000fe20003f26270 */
[----:B---3--:R-:W3:Y:S01]  /*3b830*/  LDL.LU R251, [R1+0xa4] ;  /* 0x0000a40001fb7983 */ /* 0x008ee20000300800 */
[C---:B----4-:R-:W-:Y:S02]  /*3b840*/  IMAD.IADD R252, R0.reuse, 0x1, R10 ;  /* 0x0000000100fc7824 */ /* 0x050fe400078e020a */
[----:B------:R-:W-:-:S03]  /*3b850*/  IMAD.WIDE R28, R0, 0x2, R18 ;  /* 0x00000002001c7825 */ /* 0x000fc600078e0212 */
[----:B------:R-:W4:Y:S01]  /*3b860*/  LDC R7, c[0x0][0x228] ;  /* 0x00008a00ff077b82 */ /* 0x000f220000000800 */
[----:B------:R-:W-:Y:S01]  /*3b870*/  IMAD.WIDE R10, R0, 0x2, R244 ;  /* 0x00000002000a7825 */ /* 0x000fe200078e02f4 */
[----:B------:R1:W-:Y:S04]  /*3b880*/  @P0 STG.E.U16 desc[UR60][R28.64], R14 ;  /* 0x0000000e1c000986 */ /* 0x0003e8000c10153c */
[----:B------:R1:W-:Y:S04]  /*3b890*/  @P5 STG.E.U16 desc[UR60][R10.64], R248 ;  /* 0x000000f80a005986 */ /* 0x0003e8000c10153c */
[----:B-1----:R-:W4:Y:S01]  /*3b8a0*/  LDL.LU.64 R28, [R1+0x1d68] ;  /* 0x001d6800011c7983 */ /* 0x002f220000300a00 */
[----:B------:R-:W-:-:S02]  /*3b8b0*/  PRMT R0, R248, 0x7632, R0 ;  /* 0x00007632f8007816 */ /* 0x000fc40000000000 */
[----:B------:R-:W-:Y:S01]  /*3b8c0*/  ISETP.LT.AND P6, PT, R17, R6, !P1 ;  /* 0x000000061100720c */ /* 0x000fe20004fc1270 */
[----:B------:R-:W3:Y:S01]  /*3b8d0*/  LDL.LU R10, [R1+0x1d64] ;  /* 0x001d6400010a7983 */ /* 0x000ee20000300800 */
[----:B------:R-:W-:-:S04]  /*3b8e0*/  IMAD.WIDE R236, R252, 0x2, R2 ;  /* 0x00000002fcec7825 */ /* 0x000fc800078e0202 */
[----:B0-----:R-:W-:Y:S01]  /*3b8f0*/  IMAD.MOV.U32 R238, RZ, RZ, R13 ;  /* 0x000000ffffee7224 */ /* 0x001fe200078e000d */
[----:B------:R-:W4:Y:S01]  /*3b900*/  LDL.LU R248, [R1+0xd8] ;  /* 0x0000d80001f87983 */ /* 0x000f220000300800 */
[----:B------:R-:W-:Y:S01]  /*3b910*/  IMAD.MOV.U32 R241, RZ, RZ, R12 ;  /* 0x000000fffff17224 */ /* 0x000fe200078e000c */
[----:B------:R-:W0:Y:S02]  /*3b920*/  LDC R13, c[0x0][0x228] ;  /* 0x00008a00ff0d7b82 */ /* 0x000e240000000800 */
[----:B------:R1:W-:Y:S06]  /*3b930*/  @P3 STG.E.U16 desc[UR60][R242.64], R0 ;  /* 0x00000000f2003986 */ /* 0x0003ec000c10153c */
[----:B------:R-:W0:Y:S01]  /*3b940*/  LDC R12, c[0x0][0x248] ;  /* 0x00009200ff0c7b82 */ /* 0x000e220000000800 */
[----:B------:R-:W-:-:S07]  /*3b950*/  ISETP.LT.AND P4, PT, R20, R30, !P1 ;  /* 0x0000001e1400720c */ /* 0x000fce0004f81270 */
[----:B-1----:R-:W1:Y:S01]  /*3b960*/  LDC.64 R242, c[0x0][0x228] ;  /* 0x00008a00fff27b82 */ /* 0x002e620000000a00 */
[----:B--2---:R-:W-:Y:S01]  /*3b970*/  ISETP.LT.AND P3, PT, R21, R25, !P1 ;  /* 0x000000191500720c */ /* 0x004fe20004f61270 */
[----:B------:R-:W-:-:S05]  /*3b980*/  VIADD R0, R16, 0x14 ;  /* 0x0000001410007836 */ /* 0x000fca0000000000 */
[----:B------:R-:W-:Y:S01]  /*3b990*/  ISETP.GE.AND P0, PT, R0, R238, PT ;  /* 0x000000ee0000720c */ /* 0x000fe20003f06270 */
[----:B------:R-:W2:Y:S01]  /*3b9a0*/  LDC R6, c[0x0][0x228] ;  /* 0x00008a00ff067b82 */ /* 0x000ea20000000800 */
[----:B0-----:R-:W-:Y:S01]  /*3b9b0*/  ISETP.LT.AND P1, PT, R22, R13, !P1 ;  /* 0x0000000d1600720c */ /* 0x001fe20004f21270 */
[----:B------:R-:W-:-:S06]  /*3b9c0*/  IMAD.IADD R0, R252, 0x1, R12 ;  /* 0x00000001fc007824 */ /* 0x000fcc00078e020c */
[----:B------:R-:W0:Y:S01]  /*3b9d0*/  LDC R14, c[0x0][0x228] ;  /* 0x00008a00ff0e7b82 */ /* 0x000e220000000800 */
[----:B------:R-:W-:-:S04]  /*3b9e0*/  IMAD.WIDE R12, R252, 0x2, R246 ;  /* 0x00000002fc0c7825 */ /* 0x000fc800078e02f6 */
[----:B-1----:R-:W-:-:S03]  /*3b9f0*/  IMAD.MOV.U32 R11, RZ, RZ, R243 ;  /* 0x000000ffff0b7224 */ /* 0x002fc600078e00f3 */
[----:B------:R-:W1:Y:S01]  /*3ba00*/  LDC R25, c[0x0][0x228] ;  /* 0x00008a00ff197b82 */ /* 0x000e620000000800 */
[----:B------:R-:W-:Y:S02]  /*3ba10*/  IMAD.MOV.U32 R30, RZ, RZ, R242 ;  /* 0x000000ffff1e7224 */ /* 0x000fe400078e00f2 */
[----:B------:R-:W-:Y:S01]  /*3ba20*/  IMAD.WIDE R242, R0, 0x2, R2 ;  /* 0x0000000200f27825 */ /* 0x000fe200078e0202 */
[----:B------:R0:W-:Y:S01]  /*3ba30*/  @P6 STG.E.U16 desc[UR60][R236.64], R249 ;  /* 0x000000f9ec006986 */ /* 0x0001e2000c10153c */
[----:B---3--:R-:W-:-:S03]  /*3ba40*/  PRMT R10, R249, 0x7632, R10 ;  /* 0x00007632f90a7816 */ /* 0x008fc6000000000a */
[----:B0-----:R-:W3:Y:S01]  /*3ba50*/  LDL.LU R249, [R1+0xc8] ;  /* 0x0000c80001f97983 */ /* 0x001ee20000300800 */
[----:B------:R-:W-:Y:S01]  /*3ba60*/  IMAD.WIDE R236, R252, 0x2, R18 ;  /* 0x00000002fcec7825 */ /* 0x000fe200078e0212 */
[----:B------:R-:W-:Y:S02]  /*3ba70*/  ISETP.LT.AND P6, PT, R17, R4, !P0 ;  /* 0x000000041100720c */ /* 0x000fe400047c1270 */
[----:B----4-:R-:W-:Y:S01]  /*3ba80*/  PRMT R9, R248, 0x7632, R9 ;  /* 0x00007632f8097816 */ /* 0x010fe20000000009 */
[----:B------:R-:W0:Y:S01]  /*3ba90*/  LDC R4, c[0x0][0x228] ;  /* 0x00008a00ff047b82 */ /* 0x000e220000000800 */
[----:B------:R4:W-:Y:S02]  /*3baa0*/  @P4 STG.E.U16 desc[UR60][R236.64], R10 ;  /* 0x0000000aec004986 */ /* 0x0009e4000c10153c */
[----:B----4-:R-:W-:Y:S01]  /*3bab0*/  IMAD.WIDE R236, R252, 0x2, R244 ;  /* 0x00000002fcec7825 */ /* 0x010fe200078e02f4 */
[----:B------:R-:W-:-:S04]  /*3bac0*/  PRMT R252, R251, 0x7632, R252 ;  /* 0x00007632fbfc7816 */ /* 0x000fc800000000fc */
[----:B------:R-:W4:Y:S01]  /*3bad0*/  LDC R10, c[0x0][0x248] ;  /* 0x00009200ff0a7b82 */ /* 0x000f220000000800 */
[----:B------:R1:W-:Y:S04]  /*3bae0*/  @P3 STG.E.U16 desc[UR60][R236.64], R251 ;  /* 0x000000fbec003986 */ /* 0x0003e8000c10153c */
[----:B-1----:R-:W4:Y:S04]  /*3baf0*/  LDL.LU R251, [R1+0xb8] ;  /* 0x0000b80001fb7983 */ /* 0x002f280000300800 */
[----:B------:R-:W-:Y:S04]  /*3bb00*/  @P1 STG.E.U16 desc[UR60][R12.64], R252 ;  /* 0x000000fc0c001986 */ /* 0x000fe8000c10153c */
[----:B------:R1:W-:Y:S04]  /*3bb10*/  @P6 STG.E.U16 desc[UR60][R242.64], R248 ;  /* 0x000000f8f2006986 */ /* 0x0003e8000c10153c */
[----:B-1----:R-:W4:Y:S01]  /*3bb20*/  LDL.LU R248, [R1+0xa8] ;  /* 0x0000a80001f87983 */ /* 0x002f220000300800 */
[----:B--2---:R-:W-:-:S02]  /*3bb30*/  ISETP.LT.AND P5, PT, R20, R6, !P0 ;  /* 0x000000061400720c */ /* 0x004fc400047a1270 */
[----:B------:R-:W-:Y:S01]  /*3bb40*/  ISETP.LT.AND P4, PT, R21, R7, !P0 ;  /* 0x000000071500720c */ /* 0x000fe20004781270 */
[----:B------:R-:W-:Y:S02]  /*3bb50*/  VIADD R252, R16, 0x15 ;  /* 0x0000001510fc7836 */ /* 0x000fe40000000000 */
[----:B------:R-:W-:Y:S01]  /*3bb60*/  IMAD.WIDE R236, R0, 0x2, R18 ;  /* 0x0000000200ec7825 */ /* 0x000fe200078e0212 */
[----:B------:R-:W-:Y:S01]  /*3bb70*/  ISETP.LT.AND P1, PT, R22, R14, !P0 ;  /* 0x0000000e1600720c */ /* 0x000fe20004721270 */
[----:B------:R-:W1:Y:S02]  /*3bb80*/  LDC R6, c[0x0][0x228] ;  /* 0x00008a00ff067b82 */ /* 0x000e640000000800 */
[----:B------:R-:W-:Y:S01]  /*3bb90*/  IMAD.WIDE R12, R0, 0x2, R244 ;  /* 0x00000002000c7825 */ /* 0x000fe200078e02f4 */
[----:B------:R-:W-:-:S03]  /*3bba0*/  ISETP.GE.AND P0, PT, R252, R11, PT ;  /* 0x0000000bfc00720c */ /* 0x000fc60003f06270 */
[----:B------:R2:W-:Y:S02]  /*3bbb0*/  @P5 STG.E.U16 desc[UR60][R236.64], R9 ;  /* 0x00000009ec005986 */ /* 0x0005e4000c10153c */
[----:B------:R-:W1:Y:S01]  /*3bbc0*/  LDC R7, c[0x0][0x228] ;  /* 0x00008a00ff077b82 */ /* 0x000e620000000800 */
[----:B0-----:R-:W-:-:S07]  /*3bbd0*/  ISETP.LT.AND P3, PT, R20, R4, !P0 ;  /* 0x000000041400720c */ /* 0x001fce0004761270 */
[----:B--2---:R-:W0:Y:S01]  /*3bbe0*/  LDC.64 R236, c[0x0][0x228] ;  /* 0x00008a00ffec7b82 */ /* 0x004e220000000a00 */
[----:B---3--:R2:W-:Y:S01]  /*3bbf0*/  @P4 STG.E.U16 desc[UR60][R12.64], R249 ;  /* 0x000000f90c004986 */ /* 0x0085e2000c10153c */
[----:B------:R-:W-:-:S06]  /*3bc00*/  ISETP.LT.AND P4, PT, R17, R8, !P0 ;  /* 0x000000081100720c */ /* 0x000fcc0004781270 */
[----:B------:R-:W3:Y:S01]  /*3bc10*/  LDC.64 R8, c[0x0][0x228] ;  /* 0x00008a00ff087b82 */ /* 0x000ee20000000a00 */
[----:B------:R-:W-:-:S07]  /*3bc20*/  PRMT R252, R249, 0x7632, R252 ;  /* 0x00007632f9fc7816 */ /* 0x000fce00000000fc */
[----:B--2---:R-:W2:Y:S01]  /*3bc30*/  LDC.64 R12, c[0x0][0x228] ;  /* 0x00008a00ff0c7b82 */ /* 0x004ea20000000a00 */
[----:B------:R-:W2:Y:S01]  /*3bc40*/  LDL.LU R249, [R1+0xdc] ;  /* 0x0000dc0001f97983 */ /* 0x000ea20000300800 */
[----:B---3--:R-:W-:Y:S02]  /*3bc50*/  IMAD.MOV.U32 R250, RZ, RZ, R9 ;  /* 0x000000fffffa7224 */ /* 0x008fe400078e0009 */
[----:B------:R-:W-:Y:S02]  /*3bc60*/  IMAD.MOV.U32 R11, RZ, RZ, R8 ;  /* 0x000000ffff0b7224 */ /* 0x000fe400078e0008 */
[----:B------:R-:W-:-:S04]  /*3bc70*/  IMAD.WIDE R8, R0, 0x2, R246 ;  /* 0x0000000200087825 */ /* 0x000fc800078e02f6 */
[----:B----4-:R-:W-:Y:S01]  /*3bc80*/  IMAD.IADD R0, R0, 0x1, R10 ;  /* 0x0000000100007824 */ /* 0x010fe200078e020a */
[----:B------:R3:W-:Y:S01]  /*3bc90*/  @P1 STG.E.U16 desc[UR60][R8.64], R252 ;  /* 0x000000fc08001986 */ /* 0x0007e2000c10153c */
[----:B-1----:R-:W-:Y:S01]  /*3bca0*/  ISETP.LT.AND P1, PT, R22, R6, !P0 ;  /* 0x000000061600720c */ /* 0x002fe20004721270 */
[----:B--2---:R-:W-:Y:S01]  /*3bcb0*/  IMAD.MOV.U32 R238, RZ, RZ, R13 ;  /* 0x000000ffffee7224 */ /* 0x004fe200078e000d */
[----:B------:R-:W-:Y:S01]  /*3bcc0*/  ISETP.LT.AND P0, PT, R21, R7, !P0 ;  /* 0x000000071500720c */ /* 0x000fe20004701270 */
[C---:B------:R-:W-:Y:S01]  /*3bcd0*/  IMAD.WIDE R242, R0.reuse, 0x2, R2 ;  /* 0x0000000200f27825 */ /* 0x040fe200078e0202 */
[----:B------:R-:W1:Y:S03]  /*3bce0*/  LDC R6, c[0x0][0x228] ;  /* 0x00008a00ff067b82 */ /* 0x000e660000000800 */
[----:B---3--:R-:W-:Y:S01]  /*3bcf0*/  IMAD.WIDE R8, R0, 0x2, R18 ;  /* 0x0000000200087825 */ /* 0x008fe200078e0212 */
[----:B------:R-:W-:Y:S01]  /*3bd00*/  PRMT R252, R251, 0x7632, R252 ;  /* 0x00007632fbfc7816 */ /* 0x000fe200000000fc */
[----:B------:R2:W-:Y:S03]  /*3bd10*/  @P4 STG.E.U16 desc[UR60][R242.64], R251 ;  /* 0x000000fbf2004986 */ /* 0x0005e6000c10153c */
[----:B------:R-:W3:Y:S01]  /*3bd20*/  LDC R10, c[0x0][0x248] ;  /* 0x00009200ff0a7b82 */ /* 0x000ee20000000800 */
[----:B------:R4:W-:Y:S01]  /*3bd30*/  @P3 STG.E.U16 desc[UR60][R8.64], R252 ;  /* 0x000000fc08003986 */ /* 0x0009e2000c10153c */
[----:B0-----:R-:W-:-:S03]  /*3bd40*/  IMAD.MOV.U32 R13, RZ, RZ, R237 ;  /* 0x000000ffff0d7224 */ /* 0x001fc600078e00ed */
[----:B------:R-:W3:Y:S01]  /*3bd50*/  LDL.LU R237, [R1+0x1d60] ;  /* 0x001d600001ed7983 */ /* 0x000ee20000300800 */
[----:B------:R-:W-:Y:S01]  /*3bd60*/  IMAD.MOV.U32 R14, RZ, RZ, R236 ;  /* 0x000000ffff0e7224 */ /* 0x000fe200078e00ec */
[----:B------:R-:W-:Y:S01]  /*3bd70*/  PRMT R239, R248, 0x7632, R239 ;  /* 0x00007632f8ef7816 */ /* 0x000fe200000000ef */
[----:B------:R-:W-:Y:S01]  /*3bd80*/  IMAD.MOV.U32 R4, RZ, RZ, R12 ;  /* 0x000000ffff047224 */ /* 0x000fe200078e000c */
[----:B--2---:R-:W2:Y:S01]  /*3bd90*/  LDL.LU R251, [R1+0xcc] ;  /* 0x0000cc0001fb7983 */ /* 0x004ea20000300800 */
[----:B------:R-:W0:Y:S01]  /*3bda0*/  LDC R7, c[0x0][0x228] ;  /* 0x00008a00ff077b82 */ /* 0x000e220000000800 */
[----:B----4-:R-:W-:-:S05]  /*3bdb0*/  IMAD.WIDE R8, R0, 0x2, R244 ;  /* 0x0000000200087825 */ /* 0x010fca00078e02f4 */
[----:B------:R4:W-:Y:S01]  /*3bdc0*/  @P0 STG.E.U16 desc[UR60][R8.64], R248 ;  /* 0x000000f808000986 */ /* 0x0009e2000c10153c */
[----:B------:R-:W-:Y:S01]  /*3bdd0*/  IMAD.WIDE R242, R0, 0x2, R246 ;  /* 0x0000000200f27825 */ /* 0x000fe200078e02f6 */
[----:B------:R-:W0:Y:S02]  /*3bde0*/  LDC R12, c[0x0][0x228] ;  /* 0x00008a00ff0c7b82 */ /* 0x000e240000000800 */
[----:B----4-:R-:W4:Y:S01]  /*3bdf0*/  LDL.LU.64 R8, [R1+0x1d58] ;  /* 0x001d580001087983 */ /* 0x010f220000300a00 */
[----:B------:R-:W-:-:S03]  /*3be00*/  VIADD R236, R16, 0x1a ;  /* 0x0000001a10ec7836 */ /* 0x000fc60000000000 */
[----:B------:R1:W-:Y:S02]  /*3be10*/  @P1 STG.E.U16 desc[UR60][R242.64], R239 ;  /* 0x000000eff2001986 */ /* 0x0003e4000c10153c */
[----:B------:R-:W-:Y:S01]  /*3be20*/  ISETP.GE.AND P0, PT, R236, R238, PT ;  /* 0x000000eeec00720c */ /* 0x000fe20003f06270 */
[----:B------:R-:W-:Y:S01]  /*3be30*/  VIADD R252, R16, 0x16 ;  /* 0x0000001610fc7836 */ /* 0x000fe20000000000 */
[----:B------:R-:W4:Y:S01]  /*3be40*/  LDL.LU R248, [R1+0xbc] ;  /* 0x0000bc0001f87983 */ /* 0x000f220000300800 */
[----:B---3--:R-:W-:Y:S01]  /*3be50*/  IMAD.IADD R0, R0, 0x1, R10 ;  /* 0x0000000100007824 */ /* 0x008fe200078e020a */
[----:B------:R-:W3:Y:S08]  /*3be60*/  LDC R236, c[0x0][0x228] ;  /* 0x00008a00ffec7b82 */ /* 0x000ef00000000800 */
[----:B-1----:R-:W1:Y:S01]  /*3be70*/  LDC.64 R238, c[0x0][0x228] ;  /* 0x00008a00ffee7b82 */ /* 0x002e620000000a00 */
[----:B------:R-:W-:Y:S01]  /*3be80*/  ISETP.GE.AND P6, PT, R252, R250, PT ;  /* 0x000000fafc00720c */ /* 0x000fe20003fc6270 */
[----:B------:R-:W-:-:S03]  /*3be90*/  VIADD R252, R16, 0x17 ;  /* 0x0000001710fc7836 */ /* 0x000fc60000000000 */
[----:B------:R-:W-:Y:S02]  /*3bea0*/  ISETP.LT.AND P3, PT, R17, R15, !P6 ;  /* 0x0000000f1100720c */ /* 0x000fe40007761270 */
[----:B------:R-:W-:Y:S01]  /*3beb0*/  ISETP.LT.AND P5, PT, R20, R6, !P6 ;  /* 0x000000061400720c */ /* 0x000fe200077a1270 */
[----:B------:R-:W4:Y:S01]  /*3bec0*/  LDC R243, c[0x0][0x248] ;  /* 0x00009200fff37b82 */ /* 0x000f220000000800 */
[----:B0-----:R-:W-:Y:S02]  /*3bed0*/  ISETP.LT.AND P4, PT, R21, R12, !P6 ;  /* 0x0000000c1500720c */ /* 0x001fe40007781270 */
[----:B------:R-:W-:Y:S01]  /*3bee0*/  ISETP.GE.AND P1, PT, R252, R13, PT ;  /* 0x0000000dfc00720c */ /* 0x000fe20003f26270 */
[----:B------:R-:W-:-:S04]  /*3bef0*/  IMAD.WIDE R12, R0, 0x2, R18 ;  /* 0x00000002000c7825 */ /* 0x000fc800078e0212 */
[----:B------:R-:W0:Y:S01]  /*3bf00*/  LDC R10, c[0x0][0x228] ;  /* 0x00008a00ff0a7b82 */ /* 0x000e220000000800 */
[----:B-1----:R-:W-:Y:S02]  /*3bf10*/  IMAD.MOV.U32 R242, RZ, RZ, R239 ;  /* 0x000000fffff27224 */ /* 0x002fe400078e00ef */
[----:B------:R-:W-:-:S05]  /*3bf20*/  IMAD.MOV.U32 R15, RZ, RZ, R238 ;  /* 0x000000ffff0f7224 */ /* 0x000fca00078e00ee */
[----:B------:R-:W1:Y:S01]  /*3bf30*/  LDC R6, c[0x0][0x228] ;  /* 0x00008a00ff067b82 */ /* 0x000e620000000800 */
[----:B------:R-:W-:Y:S01]  /*3bf40*/  IMAD.WIDE R238, R0, 0x2, R2 ;  /* 0x0000000200ee7825 */ /* 0x000fe200078e0202 */
[----:B------:R-:W-:Y:S02]  /*3bf50*/  ISETP.LT.AND P6, PT, R22, R25, !P6 ;  /* 0x000000191600720c */ /* 0x000fe400077c1270 */
[----:B------:R-:W-:Y:S02]  /*3bf60*/  PRMT R252, R249, 0x7632, R252 ;  /* 0x00007632f9fc7816 */ /* 0x000fe400000000fc */
[----:B------:R0:W-:Y:S04]  /*3bf70*/  @P3 STG.E.U16 desc[UR60][R238.64], R249 ;  /* 0x000000f9ee003986 */ /* 0x0001e8000c10153c */
[----:B------:R1:W-:Y:S04]  /*3bf80*/  @P5 STG.E.U16 desc[UR60][R12.64], R252 ;  /* 0x000000fc0c005986 */ /* 0x0003e8000c10153c */
[----:B0-----:R-:W3:Y:S01]  /*3bf90*/  LDL.LU R249, [R1+0xac] ;  /* 0x0000ac0001f97983 */ /* 0x001ee20000300800 */
[----:B-1----:R-:W-:-:S05]  /*3bfa0*/  IMAD.WIDE R12, R0, 0x2, R244 ;  /* 0x00000002000c7825 */ /* 0x002fca00078e02f4 */
[----:B--2---:R0:W-:Y:S04]  /*3bfb0*/  @P4 STG.E.U16 desc[UR60][R12.64], R251 ;  /* 0x000000fb0c004986 */ /* 0x0041e8000c10153c */
[----:B0-----:R-:W3:Y:S01]  /*3bfc0*/  LDL.LU.64 R12, [R1+0x1d50] ;  /* 0x001d5000010c7983 */ /* 0x001ee20000300a00 */
[----:B----4-:R-:W-:Y:S02]  /*3bfd0*/  PRMT R9, R251, 0x7632, R9 ;  /* 0x00007632fb097816 */ /* 0x010fe40000000009 */
[----:B------:R-:W0:Y:S02]  /*3bfe0*/  LDC.64 R250, c[0x0][0x228] ;  /* 0x00008a00fffa7b82 */ /* 0x000e240000000a00 */
[----:B0-----:R-:W-:Y:S02]  /*3bff0*/  IMAD.MOV.U32 R25, RZ, RZ, R251 ;  /* 0x000000ffff197224 */ /* 0x001fe400078e00fb */
[----:B------:R-:W2:Y:S01]  /*3c000*/  LDL.LU R251, [R1+0x90] ;  /* 0x0000900001fb7983 */ /* 0x000ea20000300800 */
[----:B------:R-:W-:Y:S01]  /*3c010*/  ISETP.LT.AND P3, PT, R17, R27, !P1 ;  /* 0x0000001b1100720c */ /* 0x000fe20004f61270 */
[----:B------:R-:W-:-:S02]  /*3c020*/  VIADD R252, R16, 0x18 ;  /* 0x0000001810fc7836 */ /* 0x000fc40000000000 */
[----:B------:R-:W0:Y:S01]  /*3c030*/  LDC R27, c[0x0][0x248] ;  /* 0x00009200ff1b7b82 */ /* 0x000e220000000800 */
[----:B------:R-:W-:-:S04]  /*3c040*/  IMAD.WIDE R238, R0, 0x2, R246 ;  /* 0x0000000200ee7825 */ /* 0x000fc800078e02f6 */
[----:B------:R-:W-:Y:S01]  /*3c050*/  IMAD.IADD R0, R0, 0x1, R243 ;  /* 0x0000000100007824 */ /* 0x000fe200078e02f3 */
[----:B------:R-:W-:-:S03]  /*3c060*/  ISETP.GE.AND P4, PT, R252, R242, PT ;  /* 0x000000f2fc00720c */ /* 0x000fc60003f86270 */
[----:B------:R-:W-:Y:S01]  /*3c070*/  IMAD.WIDE R242, R0, 0x2, R2 ;  /* 0x0000000200f27825 */ /* 0x000fe200078e0202 */
[----:B------:R1:W-:Y:S01]  /*3c080*/  @P6 STG.E.U16 desc[UR60][R238.64], R9 ;  /* 0x00000009ee006986 */ /* 0x0003e2000c10153c */
[----:B------:R-:W-:-:S03]  /*3c090*/  PRMT R252, R248, 0x7632, R252 ;  /* 0x00007632f8fc7816 */ /* 0x000fc600000000fc */
[----:B------:R4:W-:Y:S01]  /*3c0a0*/  @P3 STG.E.U16 desc[UR60][R242.64], R248 ;  /* 0x000000f8f2003986 */ /* 0x0009e2000c10153c */
[----:B------:R-:W-:Y:S01]  /*3c0b0*/  ISETP.LT.AND P5, PT, R20, R7, !P1 ;  /* 0x000000071400720c */ /* 0x000fe20004fa1270 */
[----:B-1----:R-:W1:Y:S02]  /*3c0c0*/  LDC R9, c[0x0][0x228] ;  /* 0x00008a00ff097b82 */ /* 0x002e640000000800 */
[----:B----4-:R-:W4:Y:S01]  /*3c0d0*/  LDL.LU R248, [R1+0x80] ;  /* 0x0000800001f87983 */ /* 0x010f220000300800 */
[----:B------:R-:W-:Y:S02]  /*3c0e0*/  ISETP.LT.AND P6, PT, R22, R10, !P1 ;  /* 0x0000000a1600720c */ /* 0x000fe40004fc1270 */
[----:B------:R-:W-:Y:S01]  /*3c0f0*/  ISETP.LT.AND P1, PT, R21, R6, !P1 ;  /* 0x000000061500720c */ /* 0x000fe20004f21270 */
[C---:B------:R-:W-:Y:S01]  /*3c100*/  IMAD.WIDE R238, R0.reuse, 0x2, R18 ;  /* 0x0000000200ee7825 */ /* 0x040fe200078e0212 */
[----:B------:R-:W-:Y:S01]  /*3c110*/  ISETP.LT.AND P3, PT, R17, R241, !P4 ;  /* 0x000000f11100720c */ /* 0x000fe20006761270 */
[----:B------:R-:W1:Y:S02]  /*3c120*/  LDC R10, c[0x0][0x228] ;  /* 0x00008a00ff0a7b82 */ /* 0x000e640000000800 */
[----:B------:R-:W-:-:S02]  /*3c130*/  IMAD.WIDE R242, R0, 0x2, R244 ;  /* 0x0000000200f27825 */ /* 0x000fc400078e02f4 */
[----:B------:R0:W-:Y:S04]  /*3c140*/  @P5 STG.E.U16 desc[UR60][R238.64], R252 ;  /* 0x000000fcee005986 */ /* 0x0001e8000c10153c */
[----:B------:R-:W4:Y:S01]  /*3c150*/  LDC R6, c[0x0][0x228] ;  /* 0x00008a00ff067b82 */ /* 0x000f220000000800 */
[----:B0-----:R-:W-:-:S04]  /*3c160*/  IMAD.WIDE R238, R0, 0x2, R246 ;  /* 0x0000000200ee7825 */ /* 0x001fc800078e02f6 */
[----:B------:R-:W-:Y:S02]  /*3c170*/  IMAD.IADD R0, R0, 0x1, R27 ;  /* 0x0000000100007824 */ /* 0x000fe400078e021b */
[----:B------:R-:W-:Y:S01]  /*3c180*/  VIADD R252, R16, 0x19 ;  /* 0x0000001910fc7836 */ /* 0x000fe20000000000 */
[----:B---3--:R-:W-:Y:S01]  /*3c190*/  PRMT R12, R249, 0x7632, R12 ;  /* 0x00007632f90c7816 */ /* 0x008fe2000000000c */
[----:B------:R0:W-:Y:S03]  /*3c1a0*/  @P1 STG.E.U16 desc[UR60][R242.64], R249 ;  /* 0x000000f9f2001986 */ /* 0x0001e6000c10153c */
[----:B------:R-:W-:Y:S01]  /*3c1b0*/  ISETP.GE.AND P1, PT, R252, R25, PT ;  /* 0x00000019fc00720c */ /* 0x000fe20003f26270 */
[----:B------:R-:W3:Y:S01]  /*3c1c0*/  LDC R27, c[0x0][0x228] ;  /* 0x00008a00ff1b7b82 */ /* 0x000ee20000000800 */
[----:B------:R1:W-:Y:S04]  /*3c1d0*/  @P6 STG.E.U16 desc[UR60][R238.64], R12 ;  /* 0x0000000cee006986 */ /* 0x0003e8000c10153c */
[----:B0-----:R-:W3:Y:S01]  /*3c1e0*/  LDL.LU R249, [R1+0x70] ;  /* 0x0000700001f97983 */ /* 0x001ee20000300800 */
[----:B------:R-:W-:-:S02]  /*3c1f0*/  IMAD.WIDE R242, R0, 0x2, R2 ;  /* 0x0000000200f27825 */ /* 0x000fc400078e0202 */
[----:B-1----:R-:W0:Y:S01]  /*3c200*/  LDC.64 R238, c[0x0][0x228] ;  /* 0x00008a00ffee7b82 */ /* 0x002e220000000a00 */
[----:B--2---:R-:W-:Y:S02]  /*3c210*/  PRMT R252, R251, 0x7632, R252 ;  /* 0x00007632fbfc7816 */ /* 0x004fe400000000fc */
[----:B------:R1:W-:Y:S04]  /*3c220*/  @P3 STG.E.U16 desc[UR60][R242.64], R251 ;  /* 0x000000fbf2003986 */ /* 0x0003e8000c10153c */
[----:B-1----:R-:W2:Y:S01]  /*3c230*/  LDL.LU R251, [R1+0x60] ;  /* 0x0000600001fb7983 */ /* 0x002ea20000300800 */
[----:B------:R-:W-:Y:S01]  /*3c240*/  ISETP.LT.AND P5, PT, R20, R236, !P4 ;  /* 0x000000ec1400720c */ /* 0x000fe200067a1270 */
[----:B0-----:R-:W-:Y:S01]  /*3c250*/  IMAD.MOV.U32 R12, RZ, RZ, R239 ;  /* 0x000000ffff0c7224 */ /* 0x001fe200078e00ef */
[----:B------:R-:W-:Y:S01]  /*3c260*/  ISETP.LT.AND P6, PT, R21, R9, !P4 ;  /* 0x000000091500720c */ /* 0x000fe200067c1270 */
[----:B------:R-:W-:Y:S01]  /*3c270*/  IMAD.MOV.U32 R25, RZ, RZ, R238 ;  /* 0x000000ffff197224 */ /* 0x000fe200078e00ee */
[----:B------:R-:W-:Y:S01]  /*3c280*/  ISETP.LT.AND P4, PT, R22, R10, !P4 ;  /* 0x0000000a1600720c */ /* 0x000fe20006781270 */
[C---:B------:R-:W-:Y:S01]  /*3c290*/  IMAD.WIDE R238, R0.reuse, 0x2, R18 ;  /* 0x0000000200ee7825 */ /* 0x040fe200078e0212 */
[----:B------:R-:W0:Y:S03]  /*3c2a0*/  LDC R236, c[0x0][0x248] ;  /* 0x00009200ffec7b82 */ /* 0x000e260000000800 */
[----:B------:R-:W-:-:S04]  /*3c2b0*/  IMAD.WIDE R242, R0, 0x2, R246 ;  /* 0x0000000200f27825 */ /* 0x000fc800078e02f6 */
[----:B------:R1:W-:Y:S01]  /*3c2c0*/  @P5 STG.E.U16 desc[UR60][R238.64], R252 ;  /* 0x000000fcee005986 */ /* 0x0003e2000c10153c */
[----:B----4-:R-:W-:Y:S01]  /*3c2d0*/  PRMT R13, R248, 0x7632, R13 ;  /* 0x00007632f80d7816 */ /* 0x010fe2000000000d */
[----:B------:R-:W-:Y:S01]  /*3c2e0*/  IMAD.MOV.U32 R7, RZ, RZ, R250 ;  /* 0x000000ffff077224 */ /* 0x000fe200078e00fa */
[----:B------:R-:W-:Y:S01]  /*3c2f0*/  ISETP.LT.AND P3, PT, R17, R30, !P1 ;  /* 0x0000001e1100720c */ /* 0x000fe20004f61270 */
[----:B------:R-:W4:Y:S01]  /*3c300*/  LDC R9, c[0x0][0x228] ;  /* 0x00008a00ff097b82 */ /* 0x000f220000000800 */
[----:B-1----:R-:W-:Y:S01]  /*3c310*/  IMAD.WIDE R238, R0, 0x2, R244 ;  /* 0x0000000200ee7825 */ /* 0x002fe200078e02f4 */
[----:B------:R-:W-:-:S06]  /*3c320*/  ISETP.LT.AND P5, PT, R20, R6, !P1 ;  /* 0x000000061400720c */ /* 0x000fcc0004fa1270 */
[----:B------:R-:W1:Y:S01]  /*3c330*/  LDC R10, c[0x0][0x228] ;  /* 0x00008a00ff0a7b82 */ /* 0x000e620000000800 */
[----:B------:R0:W-:Y:S04]  /*3c340*/  @P6 STG.E.U16 desc[UR60][R238.64], R248 ;  /* 0x000000f8ee006986 */ /* 0x0001e8000c10153c */
[----:B------:R0:W-:Y:S02]  /*3c350*/  @P4 STG.E.U16 desc[UR60][R242.64], R13 ;  /* 0x0000000df2004986 */ /* 0x0001e4000c10153c */
[----:B0-----:R-:W-:Y:S01]  /*3c360*/  IMAD.IADD R252, R0, 0x1, R236 ;  /* 0x0000000100fc7824 */ /* 0x001fe200078e02ec */
[----:B------:R-:W0:Y:S01]  /*3c370*/  LDC R6, c[0x0][0x248] ;  /* 0x00009200ff067b82 */ /* 0x000e220000000800 */
[----:B------:R-:W4:Y:S07]  /*3c380*/  LDL.LU R248, [R1+0x94] ;  /* 0x0000940001f87983 */ /* 0x000f2e0000300800 */
[----:B------:R-:W1:Y:S08]  /*3c390*/  LDC R30, c[0x0][0x228] ;  /* 0x00008a00ff1e7b82 */ /* 0x000e700000000800 */
[----:B------:R-:W0:Y:S01]  /*3c3a0*/  LDC.64 R242, c[0x0][0x228] ;  /* 0x00008a00fff27b82 */ /* 0x000e220000000a00 */
[----:B---3--:R-:W-:Y:S01]  /*3c3b0*/  ISETP.LT.AND P6, PT, R21, R27, !P1 ;  /* 0x0000001b1500720c */ /* 0x008fe20004fc1270 */
[----:B------:R-:W-:-:S02]  /*3c3c0*/  VIADD R0, R16, 0x24 ;  /* 0x0000002410007836 */ /* 0x000fc40000000000 */
[----:B------:R-:W-:-:S03]  /*3c3d0*/  IMAD.WIDE R238, R252, 0x2, R2 ;  /* 0x00000002fcee7825 */ /* 0x000fc600078e0202 */
[----:B------:R-:W-:Y:S01]  /*3c3e0*/  ISETP.GE.AND P4, PT, R0, R12, PT ;  /* 0x0000000c0000720c */ /* 0x000fe20003f86270 */
[----:B0-----:R-:W-:Y:S02]  /*3c3f0*/  IMAD.MOV.U32 R27, RZ, RZ, R243 ;  /* 0x000000ffff1b7224 */ /* 0x001fe400078e00f3 */
[----:B------:R-:W-:Y:S01]  /*3c400*/  IMAD.MOV.U32 R13, RZ, RZ, R242 ;  /* 0x000000ffff0d7224 */ /* 0x000fe200078e00f2 */
[----:B--2---:R-:W-:Y:S01]  /*3c410*/  PRMT R240, R251, 0x7632, R240 ;  /* 0x00007632fbf07816 */ /* 0x004fe200000000f0 */
[----:B------:R0:W-:Y:S01]  /*3c420*/  @P3 STG.E.U16 desc[UR60][R238.64], R249 ;  /* 0x000000f9ee003986 */ /* 0x0001e2000c10153c */
[----:B------:R-:W-:Y:S01]  /*3c430*/  PRMT R0, R249, 0x7632, R0 ;  /* 0x00007632f9007816 */ /* 0x000fe20000000000 */
[----:B------:R-:W-:Y:S01]  /*3c440*/  IMAD.WIDE R242, R252, 0x2, R18 ;  /* 0x00000002fcf27825 */ /* 0x000fe200078e0212 */
[----:B----4-:R-:W-:Y:S01]  /*3c450*/  ISETP.LT.AND P1, PT, R22, R9, !P1 ;  /* 0x000000091600720c */ /* 0x010fe20004f21270 */
[----:B------:R-:W2:Y:S03]  /*3c460*/  LDC R12, c[0x0][0x228] ;  /* 0x00008a00ff0c7b82 */ /* 0x000ea60000000800 */
[----:B------:R3:W-:Y:S01]  /*3c470*/  @P5 STG.E.U16 desc[UR60][R242.64], R0 ;  /* 0x00000000f2005986 */ /* 0x0007e2000c10153c */
[----:B0-----:R-:W-:-:S03]  /*3c480*/  IMAD.WIDE R238, R252, 0x2, R244 ;  /* 0x00000002fcee7825 */ /* 0x001fc600078e02f4 */
[----:B------:R-:W4:Y:S01]  /*3c490*/  LDL.LU R249, [R1+0x84] ;  /* 0x0000840001f97983 */ /* 0x000f220000300800 */
[----:B------:R-:W-:Y:S01]  /*3c4a0*/  ISETP.LT.AND P3, PT, R17, R11, !P0 ;  /* 0x0000000b1100720c */ /* 0x000fe20004761270 */
[----:B------:R-:W0:Y:S02]  /*3c4b0*/  LDC R9, c[0x0][0x228] ;  /* 0x00008a00ff097b82 */ /* 0x000e240000000800 */
[----:B------:R1:W-:Y:S01]  /*3c4c0*/  @P6 STG.E.U16 desc[UR60][R238.64], R251 ;  /* 0x000000fbee006986 */ /* 0x0003e2000c10153c */
[C---:B---3--:R-:W-:Y:S02]  /*3c4d0*/  IMAD.IADD R0, R252.reuse, 0x1, R6 ;  /* 0x00000001fc007824 */ /* 0x048fe400078e0206 */
[----:B------:R-:W-:Y:S01]  /*3c4e0*/  IMAD.WIDE R242, R252, 0x2, R246 ;  /* 0x00000002fcf27825 */ /* 0x000fe200078e02f6 */
[----:B-1----:R-:W-:Y:S02]  /*3c4f0*/  ISETP.LT.AND P5, PT, R21, R30, !P0 ;  /* 0x0000001e1500720c */ /* 0x002fe400047a1270 */
[----:B------:R-:W1:Y:S08]  /*3c500*/  LDC R11, c[0x0][0x228] ;  /* 0x00008a00ff0b7b82 */ /* 0x000e700000000800 */
[----:B------:R-:W3:Y:S01]  /*3c510*/  LDC.64 R250, c[0x0][0x228] ;  /* 0x00008a00fffa7b82 */ /* 0x000ee20000000a00 */
[----:B------:R-:W-:Y:S01]  /*3c520*/  ISETP.LT.AND P6, PT, R20, R10, !P0 ;  /* 0x0000000a1400720c */ /* 0x000fe200047c1270 */
[----:B------:R-:W-:-:S02]  /*3c530*/  VIADD R252, R16, 0x1b ;  /* 0x0000001b10fc7836 */ /* 0x000fc40000000000 */
[----:B------:R-:W-:Y:S01]  /*3c540*/  IMAD.WIDE R238, R0, 0x2, R2 ;  /* 0x0000000200ee7825 */ /* 0x000fe200078e0202 */
[----:B------:R2:W-:Y:S03]  /*3c550*/  @P1 STG.E.U16 desc[UR60][R242.64], R240 ;  /* 0x000000f0f2001986 */ /* 0x0005e6000c10153c */
[----:B------:R-:W0:Y:S01]  /*3c560*/  LDC R6, c[0x0][0x228] ;  /* 0x00008a00ff067b82 */ /* 0x000e220000000800 */
[----:B---3--:R-:W-:-:S07]  /*3c570*/  IMAD.MOV.U32 R236, RZ, RZ, R251 ;  /* 0x000000ffffec7224 */ /* 0x008fce00078e00fb */
[----:B--2---:R-:W2:Y:S01]  /*3c580*/  LDC.64 R240, c[0x0][0x228] ;  /* 0x00008a00fff07b82 */ /* 0x004ea20000000a00 */
[----:B------:R-:W3:Y:S01]  /*3c590*/  LDL.LU R251, [R1+0x74] ;  /* 0x0000740001fb7983 */ /* 0x000ee20000300800 */
[----:B------:R-:W-:Y:S02]  /*3c5a0*/  ISETP.GE.AND P1, PT, R252, R27, PT ;  /* 0x0000001bfc00720c */ /* 0x000fe40003f26270 */
[----:B------:R-:W-:Y:S01]  /*3c5b0*/  PRMT R252, R248, 0x7632, R252 ;  /* 0x00007632f8fc7816 */ /* 0x000fe200000000fc */
[----:B------:R1:W-:Y:S03]  /*3c5c0*/  @P3 STG.E.U16 desc[UR60][R238.64], R248 ;  /* 0x000000f8ee003986 */ /* 0x0003e6000c10153c */
[----:B------:R-:W0:Y:S01]  /*3c5d0*/  LDC R10, c[0x0][0x248] ;  /* 0x00009200ff0a7b82 */ /* 0x000e220000000800 */
[----:B-1----:R-:W3:Y:S01]  /*3c5e0*/  LDL.LU R248, [R1+0x64] ;  /* 0x0000640001f87983 */ /* 0x002ee20000300800 */
[----:B------:R-:W-:Y:S01]  /*3c5f0*/  IMAD.WIDE R242, R0, 0x2, R18 ;  /* 0x0000000200f27825 */ /* 0x000fe200078e0212 */
[----:B------:R-:W-:-:S03]  /*3c600*/  ISETP.LT.AND P3, PT, R17, R14, !P1 ;  /* 0x0000000e1100720c */ /* 0x000fc60004f61270 */
[----:B------:R-:W-:Y:S01]  /*3c610*/  IMAD.WIDE R238, R0, 0x2, R244 ;  /* 0x0000000200ee7825 */ /* 0x000fe200078e02f4 */
[----:B------:R-:W-:Y:S01]  /*3c620*/  ISETP.LT.AND P0, PT, R22, R12, !P0 ;  /* 0x0000000c1600720c */ /* 0x000fe20004701270 */
[----:B------:R-:W-:Y:S01]  /*3c630*/  @P6 STG.E.U16 desc[UR60][R242.64], R252 ;  /* 0x000000fcf2006986 */ /* 0x000fe2000c10153c */
[----:B------:R-:W1:Y:S01]  /*3c640*/  LDC R12, c[0x0][0x228] ;  /* 0x00008a00ff0c7b82 */ /* 0x000e620000000800 */
[----:B--2---:R-:W-:Y:S02]  /*3c650*/  IMAD.MOV.U32 R14, RZ, RZ, R240 ;  /* 0x000000ffff0e7224 */ /* 0x004fe400078e00f0 */
[----:B------:R-:W2:Y:S04]  /*3c660*/  LDL.LU R240, [R1+0x1d4c] ;  /* 0x001d4c0001f07983 */ /* 0x000ea80000300800 */
[----:B----4-:R4:W-:Y:S01]  /*3c670*/  @P5 STG.E.U16 desc[UR60][R238.64], R249 ;  /* 0x000000f9ee005986 */ /* 0x0109e2000c10153c */
[----:B------:R-:W-:-:S03]  /*3c680*/  PRMT R237, R249, 0x7632, R237 ;  /* 0x00007632f9ed7816 */ /* 0x000fc600000000ed */
[----:B----4-:R-:W4:Y:S01]  /*3c690*/  LDL.LU R249, [R1+0x98] ;  /* 0x0000980001f97983 */ /* 0x010f220000300800 */
[----:B------:R-:W-:-:S04]  /*3c6a0*/  IMAD.WIDE R238, R0, 0x2, R246 ;  /* 0x0000000200ee7825 */ /* 0x000fc800078e02f6 */
[----:B0-----:R-:W-:Y:S01]  /*3c6b0*/  IMAD.IADD R0, R0, 0x1, R10 ;  /* 0x0000000100007824 */ /* 0x001fe200078e020a */
[----:B------:R-:W-:Y:S01]  /*3c6c0*/  @P0 STG.E.U16 desc[UR60][R238.64], R237 ;  /* 0x000000edee000986 */ /* 0x000fe2000c10153c */
[----:B---3--:R-:W-:Y:S02]  /*3c6d0*/  PRMT R24, R251, 0x7632, R24 ;  /* 0x00007632fb187816 */ /* 0x008fe40000000018 */
[----:B------:R-:W-:Y:S01]  /*3c6e0*/  IMAD.WIDE R242, R0, 0x2, R2 ;  /* 0x0000000200f27825 */ /* 0x000fe200078e0202 */
[----:B------:R-:W-:Y:S01]  /*3c6f0*/  ISETP.LT.AND P6, PT, R21, R11, !P1 ;  /* 0x0000000b1500720c */ /* 0x000fe20004fc1270 */
[----:B------:R-:W0:Y:S03]  /*3c700*/  LDC R10, c[0x0][0x228] ;  /* 0x00008a00ff0a7b82 */ /* 0x000e260000000800 */
[----:B------:R3:W-:Y:S01]  /*3c710*/  @P3 STG.E.U16 desc[UR60][R242.64], R251 ;  /* 0x000000fbf2003986 */ /* 0x0007e2000c10153c */
[----:B------:R-:W-:-:S04]  /*3c720*/  ISETP.LT.AND P5, PT, R20, R9, !P1 ;  /* 0x000000091400720c */ /* 0x000fc80004fa1270 */
[----:B------:R-:W2:Y:S01]  /*3c730*/  LDC R11, c[0x0][0x228] ;  /* 0x00008a00ff0b7b82 */ /* 0x000ea20000000800 */
[----:B---3--:R-:W3:Y:S01]  /*3c740*/  LDL.LU R251, [R1+0x88] ;  /* 0x0000880001fb7983 */ /* 0x008ee20000300800 */
[----:B------:R-:W-:Y:S02]  /*3c750*/  VIADD R252, R16, 0x1c ;  /* 0x0000001c10fc7836 */ /* 0x000fe40000000000 */
[----:B------:R-:W-:Y:S01]  /*3c760*/  IMAD.WIDE R238, R0, 0x2, R18 ;  /* 0x0000000200ee7825 */ /* 0x000fe200078e0212 */
[----:B------:R-:W-:-:S03]  /*3c770*/  ISETP.LT.AND P1, PT, R22, R6, !P1 ;  /* 0x000000061600720c */ /* 0x000fc60004f21270 */
[----:B------:R-:W0:Y:S01]  /*3c780*/  LDC R9, c[0x0][0x248] ;  /* 0x00009200ff097b82 */ /* 0x000e220000000800 */
[----:B------:R-:W-:Y:S01]  /*3c790*/  ISETP.GE.AND P0, PT, R252, R236, PT ;  /* 0x000000ecfc00720c */ /* 0x000fe20003f06270 */
[----:B------:R-:W-:Y:S01]  /*3c7a0*/  IMAD.MOV.U32 R27, RZ, RZ, R241 ;  /* 0x000000ffff1b7224 */ /* 0x000fe200078e00f1 */
[----:B------:R1:W-:Y:S01]  /*3c7b0*/  @P5 STG.E.U16 desc[UR60][R238.64], R24 ;  /* 0x00000018ee005986 */ /* 0x0003e2000c10153c */
[----:B------:R-:W-:Y:S02]  /*3c7c0*/  VIADD R252, R16, 0x1d ;  /* 0x0000001d10fc7836 */ /* 0x000fe40000000000 */
[----:B------:R-:W-:Y:S02]  /*3c7d0*/  IMAD.WIDE R236, R0, 0x2, R244 ;  /* 0x0000000200ec7825 */ /* 0x000fe400078e02f4 */
[----:B------:R-:W4:Y:S01]  /*3c7e0*/  LDC R6, c[0x0][0x228] ;  /* 0x00008a00ff067b82 */ /* 0x000f220000000800 */
[----:B------:R-:W-:Y:S02]  /*3c7f0*/  ISETP.GE.AND P3, PT, R252, R27, PT ;  /* 0x0000001bfc00720c */ /* 0x000fe40003f66270 */
[----:B------:R1:W-:Y:S01]  /*3c800*/  @P6 STG.E.U16 desc[UR60][R236.64], R248 ;  /* 0x000000f8ec006986 */ /* 0x0003e2000c10153c */
[----:B------:R-:W-:-:S04]  /*3c810*/  PRMT R252, R248, 0x7632, R252 ;  /* 0x00007632f8fc7816 */ /* 0x000fc800000000fc */
[----:B-1----:R-:W1:Y:S01]  /*3c820*/  LDC.64 R238, c[0x0][0x228] ;  /* 0x00008a00ffee7b82 */ /* 0x002e620000000a00 */
[----:B------:R-:W-:Y:S01]  /*3c830*/  ISETP.LT.AND P5, PT, R17, R15, !P0 ;  /* 0x0000000f1100720c */ /* 0x000fe200047a1270 */
[----:B------:R-:W-:Y:S01]  /*3c840*/  IMAD.WIDE R236, R0, 0x2, R246 ;  /* 0x0000000200ec7825 */ /* 0x000fe200078e02f6 */
[----:B------:R-:W-:Y:S01]  /*3c850*/  ISETP.LT.AND P6, PT, R20, R12, !P0 ;  /* 0x0000000c1400720c */ /* 0x000fe200047c1270 */
[----:B------:R-:W3:Y:S04]  /*3c860*/  LDL.LU R248, [R1+0x78] ;  /* 0x0000780001f87983 */ /* 0x000ee80000300800 */
[----:B------:R-:W3:Y:S01]  /*3c870*/  LDC R242, c[0x0][0x248] ;  /* 0x00009200fff27b82 */ /* 0x000ee20000000800 */
[----:B------:R1:W-:Y:S01]  /*3c880*/  @P1 STG.E.U16 desc[UR60][R236.64], R252 ;  /* 0x000000fcec001986 */ /* 0x0003e2000c10153c */
[----:B--2---:R-:W-:-:S02]  /*3c890*/  ISETP.LT.AND P1, PT, R22, R11, !P0 ;  /* 0x0000000b1600720c */ /* 0x004fc40004721270 */
[----:B0-----:R-:W-:-:S04]  /*3c8a0*/  ISETP.LT.AND P0, PT, R21, R10, !P0 ;  /* 0x0000000a1500720c */ /* 0x001fc80004701270 */
[----:B------:R-:W0:Y:S01]  /*3c8b0*/  LDC.64 R10, c[0x0][0x228] ;  /* 0x00008a00ff0a7b82 */ /* 0x000e220000000a00 */
[----:B------:R-:W-:Y:S02]  /*3c8c0*/  IMAD.IADD R0, R0, 0x1, R9 ;  /* 0x0000000100007824 */ /* 0x000fe400078e0209 */
[----:B-1----:R-:W-:Y:S02]  /*3c8d0*/  IMAD.MOV.U32 R241, RZ, RZ, R239 ;  /* 0x000000fffff17224 */ /* 0x002fe400078e00ef */
[----:B------:R-:W-:-:S03]  /*3c8e0*/  IMAD.MOV.U32 R24, RZ, RZ, R238 ;  /* 0x000000ffff187224 */ /* 0x000fc600078e00ee */
[----:B------:R-:W1:Y:S01]  /*3c8f0*/  LDC R9, c[0x0][0x228] ;  /* 0x00008a00ff097b82 */ /* 0x000e620000000800 */
[----:B------:R-:W-:-:S04]  /*3c900*/  IMAD.WIDE R238, R0, 0x2, R2 ;  /* 0x0000000200ee7825 */ /* 0x000fc800078e0202 */
[----:B------:R-:W-:-:S03]  /*3c910*/  IMAD.WIDE R236, R0, 0x2, R18 ;  /* 0x0000000200ec7825 */ /* 0x000fc600078e0212 */
[----:B------:R-:W2:Y:S01]  /*3c920*/  LDC R12, c[0x0][0x228] ;  /* 0x00008a00ff0c7b82 */ /* 0x000ea20000000800 */
[----:B0-----:R-:W-:Y:S02]  /*3c930*/  IMAD.MOV.U32 R27, RZ, RZ, R11 ;  /* 0x000000ffff1b7224 */ /* 0x001fe400078e000b */
[----:B------:R-:W2:Y:S01]  /*3c940*/  LDL.LU R11, [R1+0x1d48] ;  /* 0x001d4800010b7983 */ /* 0x000ea20000300800 */
[----:B----4-:R-:W-:-:S03]  /*3c950*/  PRMT R252, R249, 0x7632, R252 ;  /* 0x00007632f9fc7816 */ /* 0x010fc600000000fc */
[----:B------:R0:W-:Y:S01]  /*3c960*/  @P5 STG.E.U16 desc[UR60][R238.64], R249 ;  /* 0x000000f9ee005986 */ /* 0x0001e2000c10153c */
[----:B------:R-:W-:-:S03]  /*3c970*/  ISETP.LT.AND P5, PT, R17, R7, !P3 ;  /* 0x000000071100720c */ /* 0x000fc60005fa1270 */
[----:B------:R-:W-:Y:S01]  /*3c980*/  @P6 STG.E.U16 desc[UR60][R236.64], R252 ;  /* 0x000000fcec006986 */ /* 0x000fe2000c10153c */
[----:B------:R-:W-:Y:S01]  /*3c990*/  ISETP.LT.AND P6, PT, R20, R6, !P3 ;  /* 0x000000061400720c */ /* 0x000fe20005fc1270 */
[----:B------:R-:W-:Y:S02]  /*3c9a0*/  IMAD.WIDE R6, R0, 0x2, R244 ;  /* 0x0000000200067825 */ /* 0x000fe400078e02f4 */
[----:B0-----:R-:W4:Y:S01]  /*3c9b0*/  LDL.LU R249, [R1+0x68] ;  /* 0x0000680001f97983 */ /* 0x001f220000300800 */
[----:B------:R-:W0:Y:S03]  /*3c9c0*/  LDC R238, c[0x0][0x248] ;  /* 0x00009200ffee7b82 */ /* 0x000e260000000800 */
[----:B---3--:R3:W-:Y:S04]  /*3c9d0*/  @P0 STG.E.U16 desc[UR60][R6.64], R251 ;  /* 0x000000fb06000986 */ /* 0x0087e8000c10153c */
[----:B---3--:R-:W3:Y:S01]  /*3c9e0*/  LDL.LU.64 R6, [R1+0x1d40] ;  /* 0x001d400001067983 */ /* 0x008ee20000300a00 */
[----:B------:R-:W-:-:S03]  /*3c9f0*/  PRMT R5, R251, 0x7632, R5 ;  /* 0x00007632fb057816 */ /* 0x000fc60000000005 */
[----:B------:R-:W2:Y:S01]  /*3ca00*/  LDL.LU R251, [R1+0x9c] ;  /* 0x00009c0001fb7983 */ /* 0x000ea20000300800 */
[----:B------:R-:W-:-:S04]  /*3ca10*/  IMAD.WIDE R236, R0, 0x2, R246 ;  /* 0x0000000200ec7825 */ /* 0x000fc800078e02f6 */
[----:B------:R-:W-:Y:S02]  /*3ca20*/  IMAD.IADD R252, R0, 0x1, R242 ;  /* 0x0000000100fc7824 */ /* 0x000fe400078e02f2 */
[----:B------:R-:W-:Y:S01]  /*3ca30*/  IMAD.MOV.U32 R15, RZ, RZ, R10 ;  /* 0x000000ffff0f7224 */ /* 0x000fe200078e000a */
[----:B------:R0:W-:Y:S01]  /*3ca40*/  @P1 STG.E.U16 desc[UR60][R236.64], R5 ;  /* 0x00000005ec001986 */ /* 0x0001e2000c10153c */
[----:B------:R-:W0:Y:S01]  /*3ca50*/  LDC R10, c[0x0][0x228] ;  /* 0x00008a00ff0a7b82 */ /* 0x000e220000000800 */
[----:B-1----:R-:W-:Y:S01]  /*3ca60*/  ISETP.LT.AND P1, PT, R21, R9, !P3 ;  /* 0x000000091500720c */ /* 0x002fe20005f21270 */
[----:B------:R-:W-:-:S04]  /*3ca70*/  IMAD.WIDE R242, R252, 0x2, R2 ;  /* 0x00000002fcf27825 */ /* 0x000fc800078e0202 */
[C---:B------:R-:W-:Y:S01]  /*3ca80*/  VIADD R0, R16.reuse, 0x1e ;  /* 0x0000001e10007836 */ /* 0x040fe20000000000 */
[----:B------:R1:W-:Y:S01]  /*3ca90*/  @P5 STG.E.U16 desc[UR60][R242.64], R248 ;  /* 0x000000f8f2005986 */ /* 0x0003e2000c10153c */
[----:B------:R-:W-:Y:S01]  /*3caa0*/  VIADD R239, R16, 0x1f ;  /* 0x0000001f10ef7836 */ /* 0x000fe20000000000 */
[----:B------:R-:W2:Y:S01]  /*3cab0*/  LDC R9, c[0x0][0x228] ;  /* 0x00008a00ff097b82 */ /* 0x000ea20000000800 */
[----:B0-----:R-:W-:Y:S01]  /*3cac0*/  IMAD.WIDE R236, R252, 0x2, R18 ;  /* 0x00000002fcec7825 */ /* 0x001fe200078e0212 */
[----:B------:R-:W-:Y:S02]  /*3cad0*/  ISETP.GE.AND P5, PT, R0, R27, PT ;  /* 0x0000001b0000720c */ /* 0x000fe40003fa6270 */
[----:B------:R-:W-:Y:S01]  /*3cae0*/  ISETP.GE.AND P0, PT, R239, R241, PT ;  /* 0x000000f1ef00720c */ /* 0x000fe20003f06270 */
[C---:B------:R-:W-:Y:S02]  /*3caf0*/  IMAD.IADD R0, R252.reuse, 0x1, R238 ;  /* 0x00000001fc007824 */ /* 0x040fe400078e02ee */
[----:B------:R-:W-:Y:S01]  /*3cb00*/  IMAD.WIDE R238, R252, 0x2, R246 ;  /* 0x00000002fcee7825 */ /* 0x000fe200078e02f6 */
[----:B------:R-:W0:Y:S01]  /*3cb10*/  LDC R5, c[0x0][0x228] ;  /* 0x00008a00ff057b82 */ /* 0x000e220000000800 */
[----:B------:R-:W-:-:S07]  /*3cb20*/  ISETP.LT.AND P3, PT, R22, R10, !P3 ;  /* 0x0000000a1600720c */ /* 0x000fce0005f61270 */
[----:B-1----:R-:W1:Y:S08]  /*3cb30*/  LDC.64 R242, c[0x0][0x228] ;  /* 0x00008a00fff27b82 */ /* 0x002e700000000a00 */
[----:B------:R-:W1:Y:S01]  /*3cb40*/  LDC R10, c[0x0][0x248] ;  /* 0x00009200ff0a7b82 */ /* 0x000e620000000800 */
[----:B---3--:R-:W-:Y:S02]  /*3cb50*/  PRMT R7, R248, 0x7632, R7 ;  /* 0x00007632f8077816 */ /* 0x008fe40000000007 */
[----:B------:R-:W3:Y:S04]  /*3cb60*/  LDL.LU R248, [R1+0x8c] ;  /* 0x00008c0001f87983 */ /* 0x000ee80000300800 */
[----:B------:R0:W-:Y:S02]  /*3cb70*/  @P6 STG.E.U16 desc[UR60][R236.64], R7 ;  /* 0x00000007ec006986 */ /* 0x0001e4000c10153c */
[----:B0-----:R-:W-:Y:S01]  /*3cb80*/  IMAD.WIDE R236, R252, 0x2, R244 ;  /* 0x00000002fcec7825 */ /* 0x001fe200078e02f4 */
[----:B----4-:R-:W-:Y:S01]  /*3cb90*/  PRMT R252, R249, 0x7632, R252 ;  /* 0x00007632f9fc7816 */ /* 0x010fe200000000fc */
[----:B------:R-:W0:Y:S03]  /*3cba0*/  LDC R7, c[0x0][0x228] ;  /* 0x00008a00ff077b82 */ /* 0x000e260000000800 */
[----:B------:R4:W-:Y:S01]  /*3cbb0*/  @P1 STG.E.U16 desc[UR60][R236.64], R249 ;  /* 0x000000f9ec001986 */ /* 0x0009e2000c10153c */
[----:B------:R-:W-:-:S03]  /*3cbc0*/  ISETP.LT.AND P6, PT, R17, R4, !P5 ;  /* 0x000000041100720c */ /* 0x000fc60006fc1270 */
[----:B----4-:R-:W4:Y:S01]  /*3cbd0*/  LDL.LU R249, [R1+0x7c] ;  /* 0x00007c0001f97983 */ /* 0x010f220000300800 */
[----:B------:R-:W-:-:S03]  /*3cbe0*/  IMAD.WIDE R236, R0, 0x2, R2 ;  /* 0x0000000200ec7825 */ /* 0x000fc600078e0202 */
[----:B------:R1:W-:Y:S06]  /*3cbf0*/  @P3 STG.E.U16 desc[UR60][R238.64], R252 ;  /* 0x000000fcee003986 */ /* 0x0003ec000c10153c */
[----:B--2---:R2:W-:Y:S01]  /*3cc00*/  @P6 STG.E.U16 desc[UR60][R236.64], R251 ;  /* 0x000000fbec006986 */ /* 0x0045e2000c10153c */
[----:B-1----:R-:W-:-:S03]  /*3cc10*/  PRMT R252, R251, 0x7632, R252 ;  /* 0x00007632fbfc7816 */ /* 0x002fc600000000fc */
[----:B--2---:R-:W2:Y:S01]  /*3cc20*/  LDL.LU R251, [R1+0x6c] ;  /* 0x00006c0001fb7983 */ /* 0x004ea20000300800 */
[----:B------:R-:W-:Y:S01]  /*3cc30*/  ISETP.LT.AND P1, PT, R20, R12, !P5 ;  /* 0x0000000c1400720c */ /* 0x000fe20006f21270 */
[C---:B------:R-:W-:Y:S01]  /*3cc40*/  IMAD.WIDE R238, R0.reuse, 0x2, R18 ;  /* 0x0000000200ee7825 */ /* 0x040fe200078e0212 */
[----:B------:R-:W-:Y:S01]  /*3cc50*/  ISETP.LT.AND P3, PT, R21, R5, !P5 ;  /* 0x000000051500720c */ /* 0x000fe20006f61270 */
[----:B------:R-:W1:Y:S10]  /*3cc60*/  LDC R12, c[0x0][0x228] ;  /* 0x00008a00ff0c7b82 */ /* 0x000e740000000800 */
[----:B------:R0:W-:Y:S01]  /*3cc70*/  @P1 STG.E.U16 desc[UR60][R238.64], R252 ;  /* 0x000000fcee001986 */ /* 0x0001e2000c10153c */
[----:B------:R-:W-:Y:S01]  /*3cc80*/  ISETP.LT.AND P6, PT, R17, R13, !P0 ;  /* 0x0000000d1100720c */ /* 0x000fe200047c1270 */
[----:B------:R-:W-:Y:S01]  /*3cc90*/  IMAD.WIDE R236, R0, 0x2, R244 ;  /* 0x0000000200ec7825 */ /* 0x000fe200078e02f4 */
[----:B------:R-:W2:Y:S08]  /*3cca0*/  LDC R5, c[0x0][0x228] ;  /* 0x00008a00ff057b82 */ /* 0x000eb00000000800 */
[----:B0-----:R-:W0:Y:S01]  /*3ccb0*/  LDC.64 R238, c[0x0][0x228] ;  /* 0x00008a00ffee7b82 */ /* 0x001e220000000a00 */
[----:B------:R-:W-:Y:S01]  /*3ccc0*/  ISETP.LT.AND P5, PT, R22, R9, !P5 ;  /* 0x000000091600720c */ /* 0x000fe20006fa1270 */
[----:B------:R-:W-:Y:S01]  /*3ccd0*/  IMAD.MOV.U32 R27, RZ, RZ, R243 ;  /* 0x000000ffff1b7224 */ /* 0x000fe200078e00f3 */
[----:B------:R-:W-:Y:S01]  /*3cce0*/  ISETP.LT.AND P1, PT, R20, R7, !P0 ;  /* 0x000000071400720c */ /* 0x000fe20004721270 */
[----:B------:R-:W-:-:S02]  /*3ccf0*/  VIADD R7, R16, 0x20 ;  /* 0x0000002010077836 */ /* 0x000fc40000000000 */
[C---:B------:R-:W-:Y:S02]  /*3cd00*/  IMAD.IADD R252, R0.reuse, 0x1, R10 ;  /* 0x0000000100fc7824 */ /* 0x040fe400078e020a */
[----:B------:R-:W-:Y:S01]  /*3cd10*/  IMAD.MOV.U32 R4, RZ, RZ, R242 ;  /* 0x000000ffff047224 */ /* 0x000fe200078e00f2 */
[----:B------:R-:W2:Y:S01]  /*3cd20*/  LDC R10, c[0x0][0x228] ;  /* 0x00008a00ff0a7b82 */ /* 0x000ea20000000800 */
[----:B------:R-:W-:-:S07]  /*3cd30*/  IMAD.WIDE R242, R0, 0x2, R246 ;  /* 0x0000000200f27825 */ /* 0x000fce00078e02f6 */
[----:B------:R-:W2:Y:S08]  /*3cd40*/  LDC R13, c[0x0][0x248] ;  /* 0x00009200ff0d7b82 */ /* 0x000eb00000000800 */
[----:B------:R-:W2:Y:S01]  /*3cd50*/  LDC R9, c[0x0][0x228] ;  /* 0x00008a00ff097b82 */ /* 0x000ea20000000800 */
[----:B---3--:R3:W-:Y:S01]  /*3cd60*/  @P3 STG.E.U16 desc[UR60][R236.64], R248 ;  /* 0x000000f8ec003986 */ /* 0x0087e2000c10153c */
[----:B------:R-:W-:Y:S01]  /*3cd70*/  ISETP.GE.AND P3, PT, R7, R27, PT ;  /* 0x0000001b0700720c */ /* 0x000fe20003f66270 */
[----:B0-----:R-:W-:Y:S01]  /*3cd80*/  IMAD.MOV.U32 R7, RZ, RZ, R238 ;  /* 0x000000ffff077224 */ /* 0x001fe200078e00ee */
[----:B------:R-:W-:Y:S01]  /*3cd90*/  PRMT R26, R248, 0x7632, R26 ;  /* 0x00007632f81a7816 */ /* 0x000fe2000000001a */
[----:B---3--:R-:W-:Y:S01]  /*3cda0*/  IMAD.MOV.U32 R236, RZ, RZ, R239 ;  /* 0x000000ffffec7224 */ /* 0x008fe200078e00ef */
[----:B------:R-:W3:Y:S01]  /*3cdb0*/  LDL.LU R248, [R1+0x50] ;  /* 0x0000500001f87983 */ /* 0x000ee20000300800 */
[----:B------:R-:W-:-:S03]  /*3cdc0*/  IMAD.WIDE R238, R252, 0x2, R2 ;  /* 0x00000002fcee7825 */ /* 0x000fc600078e0202 */
[----:B------:R0:W-:Y:S01]  /*3cdd0*/  @P5 STG.E.U16 desc[UR60][R242.64], R26 ;  /* 0x0000001af2005986 */ /* 0x0001e2000c10153c */
[----:B-1----:R-:W-:-:S03]  /*3cde0*/  ISETP.LT.AND P5, PT, R21, R12, !P0 ;  /* 0x0000000c1500720c */ /* 0x002fc600047a1270 */
[----:B----4-:R1:W-:Y:S01]  /*3cdf0*/  @P6 STG.E.U16 desc[UR60][R238.64], R249 ;  /* 0x000000f9ee006986 */ /* 0x0103e2000c10153c */
[C---:B0-----:R-:W-:Y:S01]  /*3ce00*/  IMAD.WIDE R26, R252.reuse, 0x2, R18 ;  /* 0x00000002fc1a7825 */ /* 0x041fe200078e0212 */
[----:B------:R-:W-:Y:S01]  /*3ce10*/  PRMT R0, R249, 0x7632, R0 ;  /* 0x00007632f9007816 */ /* 0x000fe20000000000 */
[----:B------:R-:W0:Y:S08]  /*3ce20*/  LDC R12, c[0x0][0x228] ;  /* 0x00008a00ff0c7b82 */ /* 0x000e300000000800 */
[----:B-1----:R-:W1:Y:S01]  /*3ce30*/  LDC.64 R238, c[0x0][0x228] ;  /* 0x00008a00ffee7b82 */ /* 0x002e620000000a00 */
[----:B------:R4:W-:Y:S04]  /*3ce40*/  @P1 STG.E.U16 desc[UR60][R26.64], R0 ;  /* 0x000000001a001986 */ /* 0x0009e8000c10153c */
[----:B------:R-:W3:Y:S01]  /*3ce50*/  LDL.LU R249, [R1+0x40] ;  /* 0x0000400001f97983 */ /* 0x000ee20000300800 */
[----:B----4-:R-:W-:Y:S01]  /*3ce60*/  IMAD.WIDE R26, R252, 0x2, R244 ;  /* 0x00000002fc1a7825 */ /* 0x010fe200078e02f4 */
[----:B--2---:R-:W-:-:S04]  /*3ce70*/  PRMT R240, R251, 0x7632, R240 ;  /* 0x00007632fbf07816 */ /* 0x004fc800000000f0 */
[----:B------:R2:W-:Y:S01]  /*3ce80*/  @P5 STG.E.U16 desc[UR60][R26.64], R251 ;  /* 0x000000fb1a005986 */ /* 0x0005e2000c10153c */
[----:B------:R-:W-:Y:S01]  /*3ce90*/  ISETP.LT.AND P5, PT, R21, R10, !P3 ;  /* 0x0000000a1500720c */ /* 0x000fe20005fa1270 */
[----:B-1----:R-:W-:Y:S02]  /*3cea0*/  IMAD.MOV.U32 R237, RZ, RZ, R239 ;  /* 0x000000ffffed7224 */ /* 0x002fe400078e00ef */
[----:B------:R-:W-:Y:S01]  /*3ceb0*/  IMAD.MOV.U32 R10, RZ, RZ, R238 ;  /* 0x000000ffff0a7224 */ /* 0x000fe200078e00ee */
[----:B--2---:R-:W2:Y:S04]  /*3cec0*/  LDL.LU R251, [R1+0x30] ;  /* 0x0000300001fb7983 */ /* 0x004ea80000300800 */
[----:B------:R-:W4:Y:S01]  /*3ced0*/  LDL.LU.64 R238, [R1+0x1d38] ;  /* 0x001d380001ee7983 */ /* 0x000f220000300a00 */
[----:B------:R-:W-:Y:S01]  /*3cee0*/  IMAD.MOV.U32 R30, RZ, RZ, R250 ;  /* 0x000000ffff1e7224 */ /* 0x000fe200078e00fa */
[----:B------:R-:W-:Y:S01]  /*3cef0*/  ISETP.LT.AND P0, PT, R22, R5, !P0 ;  /* 0x000000051600720c */ /* 0x000fe20004701270 */
[----:B------:R-:W-:Y:S01]  /*3cf00*/  IMAD.IADD R0, R252, 0x1, R13 ;  /* 0x00000001fc007824 */ /* 0x000fe200078e020d */
[----:B------:R-:W-:Y:S01]  /*3cf10*/  ISETP.LT.AND P1, PT, R20, R9, !P3 ;  /* 0x000000091400720c */ /* 0x000fe20005f21270 */
[----:B------:R-:W-:Y:S01]  /*3cf20*/  IMAD.WIDE R242, R252, 0x2, R246 ;  /* 0x00000002fcf27825 */ /* 0x000fe200078e02f6 */
[----:B------:R-:W-:Y:S01]  /*3cf30*/  ISETP.LT.AND P6, PT, R17, R30, !P3 ;  /* 0x0000001e1100720c */ /* 0x000fe20005fc1270 */
[----:B------:R-:W1:Y:S02]  /*3cf40*/  LDC R9, c[0x0][0x248] ;  /* 0x00009200ff097b82 */ /* 0x000e640000000800 */
[----:B------:R-:W-:-:S06]  /*3cf50*/  IMAD.WIDE R26, R0, 0x2, R2 ;  /* 0x00000002001a7825 */ /* 0x000fcc00078e0202 */
[----:B------:R0:W-:Y:S01]  /*3cf60*/  @P0 STG.E.U16 desc[UR60][R242.64], R240 ;  /* 0x000000f0f2000986 */ /* 0x0001e2000c10153c */
[----:B------:R-:W-:Y:S01]  /*3cf70*/  VIADD R13, R16, 0x21 ;  /* 0x00000021100d7836 */ /* 0x000fe20000000000 */
[----:B------:R-:W1:Y:S08]  /*3cf80*/  LDC R5, c[0x0][0x228] ;  /* 0x00008a00ff057b82 */ /* 0x000e700000000800 */
[----:B------:R-:W2:Y:S01]  /*3cf90*/  LDC R30, c[0x0][0x228] ;  /* 0x00008a00ff1e7b82 */ /* 0x000ea20000000800 */
[----:B0-----:R-:W-:Y:S01]  /*3cfa0*/  IMAD.WIDE R240, R0, 0x2, R18 ;  /* 0x0000000200f07825 */ /* 0x001fe200078e0212 */
[----:B------:R-:W-:-:S02]  /*3cfb0*/  ISETP.GE.AND P0, PT, R13, R236, PT ;  /* 0x000000ec0d00720c */ /* 0x000fc40003f06270 */
[----:B------:R-:W-:-:S04]  /*3cfc0*/  ISETP.LT.AND P3, PT, R22, R12, !P3 ;  /* 0x0000000c1600720c */ /* 0x000fc80005f61270 */
[----:B------:R-:W0:Y:S08]  /*3cfd0*/  LDC R13, c[0x0][0x228] ;  /* 0x00008a00ff0d7b82 */ /* 0x000e300000000800 */
[----:B------:R-:W0:Y:S08]  /*3cfe0*/  LDC.64 R242, c[0x0][0x228] ;  /* 0x00008a00fff27b82 */ /* 0x000e300000000a00 */
[----:B------:R-:W0:Y:S01]  /*3cff0*/  LDC R12, c[0x0][0x228] ;  /* 0x00008a00ff0c7b82 */ /* 0x000e220000000800 */
[----:B---3--:R3:W-:Y:S01]  /*3d000*/  @P6 STG.E.U16 desc[UR60][R26.64], R248 ;  /* 0x000000f81a006986 */ /* 0x0087e2000c10153c */
[----:B------:R-:W-:-:S05]  /*3d010*/  PRMT R252, R248, 0x7632, R252 ;  /* 0x00007632f8fc7816 */ /* 0x000fca00000000fc */
[----:B------:R-:W-:Y:S04]  /*3d020*/  @P1 STG.E.U16 desc[UR60][R240.64], R252 ;  /* 0x000000fcf0001986 */ /* 0x000fe8000c10153c */
[----:B---3--:R-:W3:Y:S01]  /*3d030*/  LDL.LU R248, [R1+0x20] ;  /* 0x0000200001f87983 */ /* 0x008ee20000300800 */
[----:B------:R-:W-:-:S05]  /*3d040*/  IMAD.WIDE R26, R0, 0x2, R244 ;  /* 0x00000002001a7825 */ /* 0x000fca00078e02f4 */
[----:B------:R1:W-:Y:S01]  /*3d050*/  @P5 STG.E.U16 desc[UR60][R26.64], R249 ;  /* 0x000000f91a005986 */ /* 0x0003e2000c10153c */
[----:B----4-:R-:W-:-:S03]  /*3d060*/  PRMT R239, R249, 0x7632, R239 ;  /* 0x00007632f9ef7816 */ /* 0x010fc600000000ef */
[----:B-1----:R-:W4:Y:S01]  /*3d070*/  LDL.LU R249, [R1+0x54] ;  /* 0x0000540001f97983 */ /* 0x002f220000300800 */
[----:B------:R-:W-:Y:S01]  /*3d080*/  ISETP.LT.AND P6, PT, R17, R14, !P0 ;  /* 0x0000000e1100720c */ /* 0x000fe200047c1270 */
[C---:B------:R-:W-:Y:S02]  /*3d090*/  IMAD.IADD R252, R0.reuse, 0x1, R9 ;  /* 0x0000000100fc7824 */ /* 0x040fe400078e0209 */
[----:B------:R-:W-:Y:S01]  /*3d0a0*/  IMAD.WIDE R240, R0, 0x2, R246 ;  /* 0x0000000200f07825 */ /* 0x000fe200078e02f6 */
[----:B------:R-:W-:Y:S01]  /*3d0b0*/  ISETP.LT.AND P1, PT, R20, R5, !P0 ;  /* 0x000000051400720c */ /* 0x000fe20004721270 */
[----:B------:R-:W1:Y:S02]  /*3d0c0*/  LDC R14, c[0x0][0x228] ;  /* 0x00008a00ff0e7b82 */ /* 0x000e640000000800 */
[----:B------:R-:W-:Y:S01]  /*3d0d0*/  IMAD.WIDE R26, R252, 0x2, R2 ;  /* 0x00000002fc1a7825 */ /* 0x000fe200078e0202 */
[----:B------:R-:W-:Y:S01]  /*3d0e0*/  @P3 STG.E.U16 desc[UR60][R240.64], R239 ;  /* 0x000000eff0003986 */ /* 0x000fe2000c10153c */
[----:B--2---:R-:W-:-:S04]  /*3d0f0*/  PRMT R0, R251, 0x7632, R0 ;  /* 0x00007632fb007816 */ /* 0x004fc80000000000 */
[----:B------:R2:W-:Y:S01]  /*3d100*/  @P6 STG.E.U16 desc[UR60][R26.64], R251 ;  /* 0x000000fb1a006986 */ /* 0x0005e2000c10153c */
[----:B------:R-:W1:Y:S03]  /*3d110*/  LDC R5, c[0x0][0x248] ;  /* 0x00009200ff057b82 */ /* 0x000e660000000800 */
[----:B--2---:R-:W2:Y:S01]  /*3d120*/  LDL.LU R251, [R1+0x44] ;  /* 0x0000440001fb7983 */ /* 0x004ea20000300800 */
[----:B------:R-:W-:-:S05]  /*3d130*/  IMAD.WIDE R240, R252, 0x2, R18 ;  /* 0x00000002fcf07825 */ /* 0x000fca00078e0212 */
[----:B------:R0:W-:Y:S01]  /*3d140*/  @P1 STG.E.U16 desc[UR60][R240.64], R0 ;  /* 0x00000000f0001986 */ /* 0x0001e2000c10153c */
[----:B------:R-:W-:Y:S01]  /*3d150*/  VIADD R9, R16, 0x22 ;  /* 0x0000002210097836 */ /* 0x000fe20000000000 */
[----:B------:R-:W-:Y:S01]  /*3d160*/  ISETP.LT.AND P5, PT, R21, R30, !P0 ;  /* 0x0000001e1500720c */ /* 0x000fe200047a1270 */
[----:B0-----:R-:W0:Y:S03]  /*3d170*/  LDC.64 R240, c[0x0][0x228] ;  /* 0x00008a00fff07b82 */ /* 0x001e260000000a00 */
[----:B------:R-:W-:Y:S02]  /*3d180*/  ISETP.GE.AND P3, PT, R9, R237, PT ;  /* 0x000000ed0900720c */ /* 0x000fe40003f66270 */
[----:B------:R-:W-:Y:S02]  /*3d190*/  ISETP.LT.AND P0, PT, R22, R13, !P0 ;  /* 0x0000000d1600720c */ /* 0x000fe40004701270 */
[----:B------:R-:W-:Y:S01]  /*3d1a0*/  ISETP.LT.AND P6, PT, R17, R15, !P3 ;  /* 0x0000000f1100720c */ /* 0x000fe20005fc1270 */
[C---:B------:R-:W-:Y:S01]  /*3d1b0*/  IMAD.WIDE R26, R252.reuse, 0x2, R244 ;  /* 0x00000002fc1a7825 */ /* 0x040fe200078e02f4 */
[----:B------:R-:W2:Y:S03]  /*3d1c0*/  LDC R9, c[0x0][0x228] ;  /* 0x00008a00ff097b82 */ /* 0x000ea60000000800 */
[----:B-1----:R-:W-:-:S02]  /*3d1d0*/  IMAD.IADD R0, R252, 0x1, R5 ;  /* 0x00000001fc007824 */ /* 0x002fc400078e0205 */
[----:B------:R-:W-:Y:S02]  /*3d1e0*/  IMAD.MOV.U32 R30, RZ, RZ, R243 ;  /* 0x000000ffff1e7224 */ /* 0x000fe400078e00f3 */
[----:B------:R-:W-:Y:S02]  /*3d1f0*/  IMAD.MOV.U32 R236, RZ, RZ, R242 ;  /* 0x000000ffffec7224 */ /* 0x000fe400078e00f2 */
[----:B------:R-:W-:-:S04]  /*3d200*/  IMAD.WIDE R242, R252, 0x2, R246 ;  /* 0x00000002fcf27825 */ /* 0x000fc800078e02f6 */
[----:B0-----:R-:W-:Y:S01]  /*3d210*/  IMAD.MOV.U32 R237, RZ, RZ, R241 ;  /* 0x000000ffffed7224 */ /* 0x001fe200078e00f1 */
[----:B------:R-:W-:Y:S01]  /*3d220*/  ISETP.LT.AND P1, PT, R20, R12, !P3 ;  /* 0x0000000c1400720c */ /* 0x000fe20005f21270 */
[----:B------:R-:W-:Y:S01]  /*3d230*/  VIADD R15, R16, 0x23 ;  /* 0x00000023100f7836 */ /* 0x000fe20000000000 */
[----:B------:R-:W0:Y:S08]  /*3d240*/  LDC R13, c[0x0][0x228] ;  /* 0x00008a00ff0d7b82 */ /* 0x000e300000000800 */
[----:B------:R-:W1:Y:S08]  /*3d250*/  LDC R12, c[0x0][0x248] ;  /* 0x00009200ff0c7b82 */ /* 0x000e700000000800 */
[----:B------:R-:W0:Y:S01]  /*3d260*/  LDC R5, c[0x0][0x228] ;  /* 0x00008a00ff057b82 */ /* 0x000e220000000800 */
[----:B---3--:R3:W-:Y:S01]  /*3d270*/  @P5 STG.E.U16 desc[UR60][R26.64], R248 ;  /* 0x000000f81a005986 */ /* 0x0087e2000c10153c */
[----:B------:R-:W-:-:S05]  /*3d280*/  PRMT R31, R248, 0x7632, R31 ;  /* 0x00007632f81f7816 */ /* 0x000fca000000001f */
[----:B------:R-:W-:Y:S01]  /*3d290*/  @P0 STG.E.U16 desc[UR60][R242.64], R31 ;  /* 0x0000001ff2000986 */ /* 0x000fe2000c10153c */
[----:B---3--:R-:W-:-:S03]  /*3d2a0*/  IMAD.WIDE R26, R0, 0x2, R2 ;  /* 0x00000002001a7825 */ /* 0x008fc600078e0202 */
[----:B------:R-:W3:Y:S04]  /*3d2b0*/  LDL.LU R248, [R1+0x34] ;  /* 0x0000340001f87983 */ /* 0x000ee80000300800 */
[----:B------:R-:W3:Y:S04]  /*3d2c0*/  LDL.LU R241, [R1+0x1d30] ;  /* 0x001d300001f17983 */ /* 0x000ee80000300800 */
[----:B----4-:R4:W-:Y:S01]  /*3d2d0*/  @P6 STG.E.U16 desc[UR60][R26.64], R249 ;  /* 0x000000f91a006986 */ /* 0x0109e2000c10153c */
[----:B------:R-:W-:-:S03]  /*3d2e0*/  PRMT R252, R249, 0x7632, R252 ;  /* 0x00007632f9fc7816 */ /* 0x000fc600000000fc */
[----:B----4-:R-:W4:Y:S01]  /*3d2f0*/  LDL.LU R249, [R1+0x24] ;  /* 0x0000240001f97983 */ /* 0x010f220000300800 */
[----:B------:R-:W-:Y:S02]  /*3d300*/  ISETP.LT.AND P5, PT, R21, R14, !P3 ;  /* 0x0000000e1500720c */ /* 0x000fe40005fa1270 */
[----:B------:R-:W-:Y:S01]  /*3d310*/  ISETP.GE.AND P0, PT, R15, R30, PT ;  /* 0x0000001e0f00720c */ /* 0x000fe20003f06270 */
[----:B------:R-:W-:-:S04]  /*3d320*/  IMAD.WIDE R30, R0, 0x2, R18 ;  /* 0x00000002001e7825 */ /* 0x000fc800078e0212 */
[----:B------:R-:W-:Y:S01]  /*3d330*/  IMAD.WIDE R26, R0, 0x2, R244 ;  /* 0x00000002001a7825 */ /* 0x000fe200078e02f4 */
[----:B------:R1:W-:Y:S01]  /*3d340*/  @P1 STG.E.U16 desc[UR60][R30.64], R252 ;  /* 0x000000fc1e001986 */ /* 0x0003e2000c10153c */
[----:B--2---:R-:W-:-:S04]  /*3d350*/  PRMT R238, R251, 0x7632, R238 ;  /* 0x00007632fbee7816 */ /* 0x004fc800000000ee */
[----:B------:R2:W-:Y:S01]  /*3d360*/  @P5 STG.E.U16 desc[UR60][R26.64], R251 ;  /* 0x000000fb1a005986 */ /* 0x0005e2000c10153c */
[----:B------:R-:W-:Y:S01]  /*3d370*/  ISETP.LT.AND P3, PT, R22, R9, !P3 ;  /* 0x000000091600720c */ /* 0x000fe20005f61270 */
[C---:B------:R-:W-:Y:S01]  /*3d380*/  IMAD.WIDE R242, R0.reuse, 0x2, R246 ;  /* 0x0000000200f27825 */ /* 0x040fe200078e02f6 */
[----:B------:R-:W2:Y:S03]  /*3d390*/  LDC R15, c[0x0][0x228] ;  /* 0x00008a00ff0f7b82 */ /* 0x000ea60000000800 */
[----:B-1----:R-:W-:Y:S01]  /*3d3a0*/  IMAD.IADD R252, R0, 0x1, R12 ;  /* 0x0000000100fc7824 */ /* 0x002fe200078e020c */
[----:B0-----:R-:W-:-:S04]  /*3d3b0*/  ISETP.LT.AND P1, PT, R20, R13, !P0 ;  /* 0x0000000d1400720c */ /* 0x001fc80004721270 */
[----:B------:R-:W0:Y:S01]  /*3d3c0*/  LDC R13, c[0x0][0x248] ;  /* 0x00009200ff0d7b82 */ /* 0x000e220000000800 */
[----:B--2---:R-:W2:Y:S01]  /*3d3d0*/  LDL.LU R251, [R1+0x58] ;  /* 0x0000580001fb7983 */ /* 0x004ea20000300800 */
[----:B------:R-:W-:-:S06]  /*3d3e0*/  ISETP.LT.AND P6, PT, R17, R24, !P0 ;  /* 0x000000181100720c */ /* 0x000fcc00047c1270 */
[----:B------:R-:W1:Y:S08]  /*3d3f0*/  LDC R12, c[0x0][0x228] ;  /* 0x00008a00ff0c7b82 */ /* 0x000e700000000800 */
[----:B------:R-:W0:Y:S01]  /*3d400*/  LDC.64 R30, c[0x0][0x228] ;  /* 0x00008a00ff1e7b82 */ /* 0x000e220000000a00 */
[----:B------:R-:W-:Y:S01]  /*3d410*/  ISETP.LT.AND P5, PT, R21, R5, !P0 ;  /* 0x000000051500720c */ /* 0x000fe200047a1270 */
[----:B------:R-:W-:Y:S01]  /*3d420*/  IMAD.WIDE R26, R252, 0x2, R2 ;  /* 0x00000002fc1a7825 */ /* 0x000fe200078e0202 */
[----:B------:R1:W-:Y:S03]  /*3d430*/  @P3 STG.E.U16 desc[UR60][R242.64], R238 ;  /* 0x000000eef2003986 */ /* 0x0003e6000c10153c */
[----:B------:R-:W-:-:S02]  /*3d440*/  IMAD.MOV.U32 R14, RZ, RZ, R240 ;  /* 0x000000ffff0e7224 */ /* 0x000fc400078e00f0 */
[----:B------:R-:W2:Y:S01]  /*3d450*/  LDC R9, c[0x0][0x228] ;  /* 0x00008a00ff097b82 */ /* 0x000ea20000000800 */
[----:B-1----:R-:W-:-:S04]  /*3d460*/  IMAD.WIDE R238, R252, 0x2, R18 ;  /* 0x00000002fcee7825 */ /* 0x002fc800078e0212 */
[----:B0-----:R-:W-:Y:S01]  /*3d470*/  IMAD.MOV.U32 R5, RZ, RZ, R30 ;  /* 0x000000ffff057224 */ /* 0x001fe200078e001e */
[----:B------:R-:W-:Y:S01]  /*3d480*/  ISETP.LT.AND P0, PT, R22, R15, !P0 ;  /* 0x0000000f1600720c */ /* 0x000fe20004701270 */
[----:B------:R-:W-:Y:S01]  /*3d490*/  IMAD.MOV.U32 R240, RZ, RZ, R31 ;  /* 0x000000fffff07224 */ /* 0x000fe200078e001f */
[----:B------:R-:W0:Y:S01]  /*3d4a0*/  LDC R15, c[0x0][0x228] ;  /* 0x00008a00ff0f7b82 */ /* 0x000e220000000800 */
[----:B------:R-:W2:Y:S01]  /*3d4b0*/  LDL.LU.64 R30, [R1+0x1d28] ;  /* 0x001d2800011e7983 */ /* 0x000ea20000300a00 */
[----:B------:R-:W-:-:S05]  /*3d4c0*/  VIADD R24, R16, 0x25 ;  /* 0x0000002510187836 */ /* 0x000fca0000000000 */
[----:B------:R-:W-:Y:S01]  /*3d4d0*/  ISETP.GE.AND P3, PT, R24, R237, PT ;  /* 0x000000ed1800720c */ /* 0x000fe20003f66270 */
[----:B------:R-:W1:Y:S01]  /*3d4e0*/  LDC R242, c[0x0][0x228] ;  /* 0x00008a00fff27b82 */ /* 0x000e620000000800 */
[----:B---3--:R3:W-:Y:S01]  /*3d4f0*/  @P6 STG.E.U16 desc[UR60][R26.64], R248 ;  /* 0x000000f81a006986 */ /* 0x0087e2000c10153c */
[----:B------:R-:W-:-:S05]  /*3d500*/  PRMT R0, R248, 0x7632, R0 ;  /* 0x00007632f8007816 */ /* 0x000fca0000000000 */
[----:B------:R0:W-:Y:S01]  /*3d510*/  @P1 STG.E.U16 desc[UR60][R238.64], R0 ;  /* 0x00000000ee001986 */ /* 0x0001e2000c10153c */
[----:B---3--:R-:W-:-:S03]  /*3d520*/  IMAD.WIDE R26, R252, 0x2, R244 ;  /* 0x00000002fc1a7825 */ /* 0x008fc600078e02f4 */
[----:B------:R-:W3:Y:S01]  /*3d530*/  LDL.LU R248, [R1+0x48] ;  /* 0x0000480001f87983 */ /* 0x000ee20000300800 */
[----:B0-----:R-:W-:-:S03]  /*3d540*/  IMAD.IADD R0, R252, 0x1, R13 ;  /* 0x00000001fc007824 */ /* 0x001fc600078e020d */
[----:B----4-:R0:W-:Y:S01]  /*3d550*/  @P5 STG.E.U16 desc[UR60][R26.64], R249 ;  /* 0x000000f91a005986 */ /* 0x0101e2000c10153c */
[----:B------:R-:W-:Y:S02]  /*3d560*/  ISETP.LT.AND P5, PT, R21, R12, !P4 ;  /* 0x0000000c1500720c */ /* 0x000fe400067a1270 */
[----:B------:R-:W4:Y:S01]  /*3d570*/  LDC.64 R12, c[0x0][0x228] ;  /* 0x00008a00ff0c7b82 */ /* 0x000f220000000a00 */
[----:B------:R-:W-:Y:S01]  /*3d580*/  PRMT R241, R249, 0x7632, R241 ;  /* 0x00007632f9f17816 */ /* 0x000fe200000000f1 */
[----:B0-----:R-:W-:Y:S01]  /*3d590*/  IMAD.WIDE R26, R252, 0x2, R246 ;  /* 0x00000002fc1a7825 */ /* 0x001fe200078e02f6 */
[----:B------:R-:W3:Y:S04]  /*3d5a0*/  LDL.LU R249, [R1+0x38] ;  /* 0x0000380001f97983 */ /* 0x000ee80000300800 */
[----:B------:R0:W-:Y:S01]  /*3d5b0*/  @P0 STG.E.U16 desc[UR60][R26.64], R241 ;  /* 0x000000f11a000986 */ /* 0x0001e2000c10153c */
[----:B----4-:R-:W-:-:S03]  /*3d5c0*/  IMAD.MOV.U32 R24, RZ, RZ, R13 ;  /* 0x000000ffff187224 */ /* 0x010fc600078e000d */
[----:B------:R-:W4:Y:S04]  /*3d5d0*/  LDL.LU R13, [R1+0x1d20] ;  /* 0x001d2000010d7983 */ /* 0x000f280000300800 */
[----:B0-----:R-:W4:Y:S01]  /*3d5e0*/  LDL.LU.64 R26, [R1+0x1d18] ;  /* 0x001d1800011a7983 */ /* 0x001f220000300a00 */
[----:B------:R-:W-:Y:S01]  /*3d5f0*/  ISETP.LT.AND P6, PT, R17, R4, !P4 ;  /* 0x000000041100720c */ /* 0x000fe200067c1270 */
[----:B------:R-:W-:Y:S01]  /*3d600*/  IMAD.WIDE R238, R0, 0x2, R2 ;  /* 0x0000000200ee7825 */ /* 0x000fe200078e0202 */
[----:B--2---:R-:W-:Y:S01]  /*3d610*/  PRMT R252, R251, 0x7632, R252 ;  /* 0x00007632fbfc7816 */ /* 0x004fe200000000fc */
[----:B------:R-:W0:Y:S10]  /*3d620*/  LDC R4, c[0x0][0x228] ;  /* 0x00008a00ff047b82 */ /* 0x000e340000000800 */
[----:B------:R2:W-:Y:S04]  /*3d630*/  @P6 STG.E.U16 desc[UR60][R238.64], R251 ;  /* 0x000000fbee006986 */ /* 0x0005e8000c10153c */
[----:B--2---:R-:W2:Y:S01]  /*3d640*/  LDL.LU R251, [R1+0x28] ;  /* 0x0000280001fb7983 */ /* 0x004ea20000300800 */
[----:B------:R-:W-:Y:S01]  /*3d650*/  ISETP.LT.AND P1, PT, R20, R9, !P4 ;  /* 0x000000091400720c */ /* 0x000fe20006721270 */
[----:B------:R-:W-:Y:S01]  /*3d660*/  VIADD R237, R16, 0x2a ;  /* 0x0000002a10ed7836 */ /* 0x000fe20000000000 */
[----:B------:R-:W1:Y:S01]  /*3d670*/  LDC R9, c[0x0][0x248] ;  /* 0x00009200ff097b82 */ /* 0x000e620000000800 */
[----:B------:R-:W-:-:S03]  /*3d680*/  IMAD.WIDE R238, R0, 0x2, R244 ;  /* 0x0000000200ee7825 */ /* 0x000fc600078e02f4 */
[----:B------:R-:W-:Y:S01]  /*3d690*/  ISETP.GE.AND P0, PT, R237, R240, PT ;  /* 0x000000f0ed00720c */ /* 0x000fe20003f06270 */
[----:B------:R-:W-:Y:S01]  /*3d6a0*/  IMAD.WIDE R240, R0, 0x2, R18 ;  /* 0x0000000200f07825 */ /* 0x000fe200078e0212 */
[----:B0-----:R-:W-:Y:S02]  /*3d6b0*/  ISETP.LT.AND P4, PT, R22, R4, !P4 ;  /* 0x000000041600720c */ /* 0x001fe40006781270 */
[----:B------:R-:W-:Y:S01]  /*3d6c0*/  ISETP.LT.AND P6, PT, R17, R7, !P3 ;  /* 0x000000071100720c */ /* 0x000fe20005fc1270 */
[----:B------:R-:W0:Y:S02]  /*3d6d0*/  LDC R237, c[0x0][0x248] ;  /* 0x00009200ffed7b82 */ /* 0x000e240000000800 */
[----:B------:R1:W-:Y:S01]  /*3d6e0*/  @P1 STG.E.U16 desc[UR60][R240.64], R252 ;  /* 0x000000fcf0001986 */ /* 0x0003e2000c10153c */
[----:B------:R-:W-:-:S05]  /*3d6f0*/  ISETP.LT.AND P1, PT, R20, R15, !P3 ;  /* 0x0000000f1400720c */ /* 0x000fca0005f21270 */
[----:B------:R-:W0:Y:S01]  /*3d700*/  LDC R7, c[0x0][0x228] ;  /* 0x00008a00ff077b82 */ /* 0x000e220000000800 */
[----:B-1----:R-:W-:-:S07]  /*3d710*/  IMAD.IADD R252, R0, 0x1, R9 ;  /* 0x0000000100fc7824 */ /* 0x002fce00078e0209 */
[----:B------:R-:W1:Y:S01]  /*3d720*/  LDC R4, c[0x0][0x228] ;  /* 0x00008a00ff047b82 */ /* 0x000e620000000800 */
[----:B------:R-:W-:-:S04]  /*3d730*/  IMAD.WIDE R240, R0, 0x2, R246 ;  /* 0x0000000200f07825 */ /* 0x000fc800078e02f6 */
[----:B------:R-:W-:Y:S01]  /*3d740*/  VIADD R0, R16, 0x26 ;  /* 0x0000002610007836 */ /* 0x000fe20000000000 */
[----:B---3--:R3:W-:Y:S02]  /*3d750*/  @P5 STG.E.U16 desc[UR60][R238.64], R248 ;  /* 0x000000f8ee005986 */ /* 0x0087e4000c10153c */
[----:B---3--:R-:W3:Y:S02]  /*3d760*/  LDC.64 R238, c[0x0][0x228] ;  /* 0x00008a00ffee7b82 */ /* 0x008ee40000000a00 */
[----:B---3--:R-:W-:Y:S02]  /*3d770*/  IMAD.MOV.U32 R9, RZ, RZ, R239 ;  /* 0x000000ffff097224 */ /* 0x008fe400078e00ef */
[----:B------:R-:W-:Y:S02]  /*3d780*/  IMAD.MOV.U32 R15, RZ, RZ, R238 ;  /* 0x000000ffff0f7224 */ /* 0x000fe400078e00ee */
[----:B------:R-:W-:Y:S01]  /*3d790*/  IMAD.WIDE R238, R252, 0x2, R2 ;  /* 0x00000002fcee7825 */ /* 0x000fe200078e0202 */
[----:B----4-:R-:W-:-:S02]  /*3d7a0*/  PRMT R26, R248, 0x7632, R26 ;  /* 0x00007632f81a7816 */ /* 0x010fc4000000001a */
[----:B------:R-:W3:Y:S04]  /*3d7b0*/  LDL.LU R248, [R1+0x5c] ;  /* 0x00005c0001f87983 */ /* 0x000ee80000300800 */
[----:B------:R4:W-:Y:S01]  /*3d7c0*/  @P4 STG.E.U16 desc[UR60][R240.64], R26 ;  /* 0x0000001af0004986 */ /* 0x0009e2000c10153c */
[----:B------:R-:W-:Y:S02]  /*3d7d0*/  ISETP.GE.AND P4, PT, R0, R24, PT ;  /* 0x000000180000720c */ /* 0x000fe40003f86270 */
[----:B------:R-:W-:Y:S01]  /*3d7e0*/  PRMT R0, R249, 0x7632, R0 ;  /* 0x00007632f9007816 */ /* 0x000fe20000000000 */
[----:B------:R0:W-:Y:S01]  /*3d7f0*/  @P6 STG.E.U16 desc[UR60][R238.64], R249 ;  /* 0x000000f9ee006986 */ /* 0x0001e2000c10153c */
[----:B------:R-:W-:Y:S01]  /*3d800*/  ISETP.LT.AND P5, PT, R21, R242, !P3 ;  /* 0x000000f21500720c */ /* 0x000fe20005fa1270 */
[----:B------:R-:W1:Y:S08]  /*3d810*/  LDC R24, c[0x0][0x228] ;  /* 0x00008a00ff187b82 */ /* 0x000e700000000800 */
[----:B----4-:R-:W4:Y:S01]  /*3d820*/  LDC R26, c[0x0][0x228] ;  /* 0x00008a00ff1a7b82 */ /* 0x010f220000000800 */
[----:B0-----:R-:W3:Y:S01]  /*3d830*/  LDL.LU R249, [R1+0x4c] ;  /* 0x00004c0001f97983 */ /* 0x001ee20000300800 */
[----:B------:R-:W-:-:S04]  /*3d840*/  IMAD.WIDE R240, R252, 0x2, R18 ;  /* 0x00000002fcf07825 */ /* 0x000fc800078e0212 */
[----:B------:R-:W-:Y:S01]  /*3d850*/  IMAD.WIDE R238, R252, 0x2, R244 ;  /* 0x00000002fcee7825 */ /* 0x000fe200078e02f4 */
[----:B------:R0:W-:Y:S01]  /*3d860*/  @P1 STG.E.U16 desc[UR60][R240.64], R0 ;  /* 0x00000000f0001986 */ /* 0x0001e2000c10153c */
[----:B--2---:R-:W-:-:S03]  /*3d870*/  PRMT R27, R251, 0x7632, R27 ;  /* 0x00007632fb1b7816 */ /* 0x004fc6000000001b */
[----:B------:R2:W-:Y:S01]  /*3d880*/  @P5 STG.E.U16 desc[UR60][R238.64], R251 ;  /* 0x000000fbee005986 */ /* 0x0005e2000c10153c */
[----:B0-----:R-:W0:Y:S03]  /*3d890*/  LDC.64 R240, c[0x0][0x228] ;  /* 0x00008a00fff07b82 */ /* 0x001e260000000a00 */
[----:B--2---:R-:W2:Y:S01]  /*3d8a0*/  LDL.LU R251, [R1+0x3c] ;  /* 0x00003c0001fb7983 */ /* 0x004ea20000300800 */
[----:B------:R-:W-:Y:S01]  /*3d8b0*/  ISETP.LT.AND P3, PT, R22, R7, !P3 ;  /* 0x000000071600720c */ /* 0x000fe20005f61270 */
[----:B------:R-:W-:Y:S01]  /*3d8c0*/  IMAD.WIDE R242, R252, 0x2, R246 ;  /* 0x00000002fcf27825 */ /* 0x000fe200078e02f6 */
[----:B------:R-:W-:Y:S02]  /*3d8d0*/  ISETP.LT.AND P6, PT, R17, R10, !P4 ;  /* 0x0000000a1100720c */ /* 0x000fe400067c1270 */
[----:B------:R-:W3:Y:S01]  /*3d8e0*/  LDC R239, c[0x0][0x248] ;  /* 0x00009200ffef7b82 */ /* 0x000ee20000000800 */
[----:B-1----:R-:W-:Y:S01]  /*3d8f0*/  ISETP.LT.AND P1, PT, R20, R4, !P4 ;  /* 0x000000041400720c */ /* 0x002fe20006721270 */
[----:B------:R-:W-:-:S06]  /*3d900*/  IMAD.IADD R0, R252, 0x1, R237 ;  /* 0x00000001fc007824 */ /* 0x000fcc00078e02ed */
[----:B------:R-:W1:Y:S01]  /*3d910*/  LDC R10, c[0x0][0x228] ;  /* 0x00008a00ff0a7b82 */ /* 0x000e620000000800 */
[----:B------:R0:W-:Y:S01]  /*3d920*/  @P3 STG.E.U16 desc[UR60][R242.64], R27 ;  /* 0x0000001bf2003986 */ /* 0x0001e2000c10153c */
[----:B----4-:R-:W-:Y:S01]  /*3d930*/  ISETP.LT.AND P3, PT, R21, R26, !P4 ;  /* 0x0000001a1500720c */ /* 0x010fe20006761270 */
[----:B0-----:R-:W-:Y:S02]  /*3d940*/  IMAD.MOV.U32 R238, RZ, RZ, R241 ;  /* 0x000000ffffee7224 */ /* 0x001fe400078e00f1 */
[----:B------:R-:W-:Y:S02]  /*3d950*/  IMAD.MOV.U32 R7, RZ, RZ, R240 ;  /* 0x000000ffff077224 */ /* 0x000fe400078e00f0 */
[C---:B------:R-:W-:Y:S01]  /*3d960*/  IMAD.WIDE R240, R0.reuse, 0x2, R2 ;  /* 0x0000000200f07825 */ /* 0x040fe200078e0202 */
[----:B------:R-:W4:Y:S03]  /*3d970*/  LDL.LU R243, [R1+0x2c] ;  /* 0x00002c0001f37983 */ /* 0x000f260000300800 */
[----:B------:R-:W-:-:S04]  /*3d980*/  IMAD.WIDE R26, R0, 0x2, R18 ;  /* 0x00000002001a7825 */ /* 0x000fc800078e0212 */
[----:B------:R-:W-:-:S05]  /*3d990*/  VIADD R4, R16, 0x27 ;  /* 0x0000002710047836 */ /* 0x000fca0000000000 */
[----:B------:R-:W-:Y:S02]  /*3d9a0*/  ISETP.GE.AND P5, PT, R4, R9, PT ;  /* 0x000000090400720c */ /* 0x000fe40003fa6270 */
[----:B------:R-:W-:Y:S01]  /*3d9b0*/  ISETP.LT.AND P4, PT, R22, R24, !P4 ;  /* 0x000000181600720c */ /* 0x000fe20006781270 */
[----:B------:R-:W0:Y:S08]  /*3d9c0*/  LDC R9, c[0x0][0x228] ;  /* 0x00008a00ff097b82 */ /* 0x000e300000000800 */
[----:B------:R-:W0:Y:S08]  /*3d9d0*/  LDC R4, c[0x0][0x228] ;  /* 0x00008a00ff047b82 */ /* 0x000e300000000800 */
[----:B------:R-:W0:Y:S01]  /*3d9e0*/  LDC R24, c[0x0][0x228] ;  /* 0x00008a00ff187b82 */ /* 0x000e220000000800 */
[----:B---3--:R-:W-:Y:S01]  /*3d9f0*/  PRMT R252, R248, 0x7632, R252 ;  /* 0x00007632f8fc7816 */ /* 0x008fe200000000fc */
[----:B------:R3:W-:Y:S04]  /*3da00*/  @P6 STG.E.U16 desc[UR60][R240.64], R248 ;  /* 0x000000f8f0006986 */ /* 0x0007e8000c10153c */
[----:B------:R1:W-:Y:S01]  /*3da10*/  @P1 STG.E.U16 desc[UR60][R26.64], R252 ;  /* 0x000000fc1a001986 */ /* 0x0003e2000c10153c */
[----:B---3--:R-:W-:Y:S01]  /*3da20*/  IMAD.WIDE R240, R0, 0x2, R244 ;  /* 0x0000000200f07825 */ /* 0x008fe200078e02f4 */
[----:B------:R-:W-:-:S04]  /*3da30*/  PRMT R11, R249, 0x7632, R11 ;  /* 0x00007632f90b7816 */ /* 0x000fc8000000000b */
[----:B------:R3:W-:Y:S01]  /*3da40*/  @P3 STG.E.U16 desc[UR60][R240.64], R249 ;  /* 0x000000f9f0003986 */ /* 0x0007e2000c10153c */
[----:B------:R-:W-:Y:S01]  /*3da50*/  ISETP.LT.AND P6, PT, R17, R236, !P5 ;  /* 0x000000ec1100720c */ /* 0x000fe20006fc1270 */
[----:B-1----:R-:W-:Y:S01]  /*3da60*/  VIADD R252, R16, 0x28 ;  /* 0x0000002810fc7836 */ /* 0x002fe20000000000 */
[----:B------:R-:W1:Y:S08]  /*3da70*/  LDC R27, c[0x0][0x248] ;  /* 0x00009200ff1b7b82 */ /* 0x000e700000000800 */
[----:B---3--:R-:W3:Y:S01]  /*3da80*/  LDC.64 R248, c[0x0][0x228] ;  /* 0x00008a00fff87b82 */ /* 0x008ee20000000a00 */
[----:B------:R-:W-:Y:S01]  /*3da90*/  ISETP.LT.AND P1, PT, R20, R10, !P5 ;  /* 0x0000000a1400720c */ /* 0x000fe20006f21270 */
[----:B------:R-:W4:Y:S01]  /*3daa0*/  LDL.LU.64 R240, [R1+0x1d10] ;  /* 0x001d100001f07983 */ /* 0x000f220000300a00 */
[----:B------:R-:W-:Y:S01]  /*3dab0*/  IMAD.WIDE R236, R0, 0x2, R246 ;  /* 0x0000000200ec7825 */ /* 0x000fe200078e02f6 */
[----:B------:R-:W-:-:S03]  /*3dac0*/  ISETP.GE.AND P3, PT, R252, R238, PT ;  /* 0x000000eefc00720c */ /* 0x000fc60003f66270 */
[----:B------:R-:W-:-:S04]  /*3dad0*/  IMAD.IADD R0, R0, 0x1, R239 ;  /* 0x0000000100007824 */ /* 0x000fc800078e02ef */
[----:B------:R-:W-:-:S04]  /*3dae0*/  IMAD.WIDE R238, R0, 0x2, R2 ;  /* 0x0000000200ee7825 */ /* 0x000fc800078e0202 */
[----:B---3--:R-:W-:Y:S02]  /*3daf0*/  IMAD.MOV.U32 R26, RZ, RZ, R249 ;  /* 0x000000ffff1a7224 */ /* 0x008fe400078e00f9 */
[----:B------:R-:W-:Y:S02]  /*3db00*/  IMAD.MOV.U32 R10, RZ, RZ, R248 ;  /* 0x000000ffff0a7224 */ /* 0x000fe400078e00f8 */
[----:B------:R-:W3:Y:S04]  /*3db10*/  LDL.LU.64 R248, [R1+0x1d08] ;  /* 0x001d080001f87983 */ /* 0x000ee80000300a00 */
[----:B------:R-:W3:Y:S01]  /*3db20*/  LDL.LU R250, [R1+0x10] ;  /* 0x0000100001fa7983 */ /* 0x000ee20000300800 */
[----:B--2---:R-:W-:-:S03]  /*3db30*/  PRMT R252, R251, 0x7632, R252 ;  /* 0x00007632fbfc7816 */ /* 0x004fc600000000fc */
[----:B------:R2:W-:Y:S04]  /*3db40*/  @P4 STG.E.U16 desc[UR60][R236.64], R11 ;  /* 0x0000000bec004986 */ /* 0x0005e8000c10153c */
[----:B------:R0:W-:Y:S01]  /*3db50*/  @P6 STG.E.U16 desc[UR60][R238.64], R251 ;  /* 0x000000fbee006986 */ /* 0x0001e2000c10153c */
[----:B----4-:R-:W-:Y:S01]  /*3db60*/  PRMT R23, R243, 0x7632, R23 ;  /* 0x00007632f3177816 */ /* 0x010fe20000000017 */
[----:B--2---:R-:W2:Y:S02]  /*3db70*/  LDC R11, c[0x0][0x228] ;  /* 0x00008a00ff0b7b82 */ /* 0x004ea40000000800 */
[----:B0-----:R-:W4:Y:S01]  /*3db80*/  LDL.LU R251, [R1] ;  /* 0x0000000001fb7983 */ /* 0x001f220000300800 */
[----:B------:R-:W-:Y:S02]  /*3db90*/  ISETP.LT.AND P4, PT, R22, R9, !P5 ;  /* 0x000000091600720c */ /* 0x000fe40006f81270 */
[----:B------:R-:W-:Y:S01]  /*3dba0*/  ISETP.LT.AND P5, PT, R21, R4, !P5 ;  /* 0x000000041500720c */ /* 0x000fe20006fa1270 */
[C---:B------:R-:W-:Y:S01]  /*3dbb0*/  IMAD.WIDE R236, R0.reuse, 0x2, R18 ;  /* 0x0000000200ec7825 */ /* 0x040fe200078e0212 */
[----:B------:R-:W-:Y:S01]  /*3dbc0*/  ISETP.LT.AND P6, PT, R17, R25, !P3 ;  /* 0x000000191100720c */ /* 0x000fe20005fc1270 */
[----:B------:R-:W0:Y:S02]  /*3dbd0*/  LDC R9, c[0x0][0x228] ;  /* 0x00008a00ff097b82 */ /* 0x000e240000000800 */
[----:B------:R-:W-:Y:S01]  /*3dbe0*/  IMAD.WIDE R238, R0, 0x2, R244 ;  /* 0x0000000200ee7825 */ /* 0x000fe200078e02f4 */
[----:B------:R1:W-:Y:S01]  /*3dbf0*/  @P1 STG.E.U16 desc[UR60][R236.64], R252 ;  /* 0x000000fcec001986 */ /* 0x0003e2000c10153c */
[----:B------:R-:W-:-:S02]  /*3dc00*/  ISETP.LT.AND P1, PT, R20, R24, !P3 ;  /* 0x000000181400720c */ /* 0x000fc40005f21270 */
[C---:B------:R-:W-:Y:S02]  /*3dc10*/  IMAD.WIDE R24, R0.reuse, 0x2, R246 ;  /* 0x0000000200187825 */ /* 0x040fe400078e02f6 */
[----:B------:R-:W0:Y:S02]  /*3dc20*/  LDC R4, c[0x0][0x228] ;  /* 0x00008a00ff047b82 */ /* 0x000e240000000800 */
[----:B------:R-:W-:Y:S04]  /*3dc30*/  @P5 STG.E.U16 desc[UR60][R238.64], R243 ;  /* 0x000000f3ee005986 */ /* 0x000fe8000c10153c */
[----:B------:R1:W-:Y:S02]  /*3dc40*/  @P4 STG.E.U16 desc[UR60][R24.64], R23 ;  /* 0x0000001718004986 */ /* 0x0003e4000c10153c */
[----:B-1----:R-:W-:Y:S01]  /*3dc50*/  IMAD.IADD R0, R0, 0x1, R27 ;  /* 0x0000000100007824 */ /* 0x002fe200078e021b */
[----:B------:R-:W1:Y:S08]  /*3dc60*/  LDC R236, c[0x0][0x248] ;  /* 0x00009200ffec7b82 */ /* 0x000e700000000800 */
[----:B------:R-:W0:Y:S01]  /*3dc70*/  LDC.64 R24, c[0x0][0x228] ;  /* 0x00008a00ff187b82 */ /* 0x000e220000000a00 */
[----:B------:R-:W-:-:S02]  /*3dc80*/  VIADD R252, R16, 0x29 ;  /* 0x0000002910fc7836 */ /* 0x000fc40000000000 */
[----:B------:R-:W-:-:S03]  /*3dc90*/  IMAD.WIDE R238, R0, 0x2, R2 ;  /* 0x0000000200ee7825 */ /* 0x000fc600078e0202 */
[----:B------:R-:W-:Y:S02]  /*3dca0*/  ISETP.GE.AND P5, PT, R252, R26, PT ;  /* 0x0000001afc00720c */ /* 0x000fe40003fa6270 */
[----:B--2---:R-:W-:Y:S01]  /*3dcb0*/  ISETP.LT.AND P4, PT, R21, R11, !P3 ;  /* 0x0000000b1500720c */ /* 0x004fe20005f81270 */
[----:B------:R-:W2:Y:S01]  /*3dcc0*/  LDC R27, c[0x0][0x228] ;  /* 0x00008a00ff1b7b82 */ /* 0x000ea20000000800 */
[----:B0-----:R-:W-:Y:S02]  /*3dcd0*/  IMAD.MOV.U32 R26, RZ, RZ, R25 ;  /* 0x000000ffff1a7224 */ /* 0x001fe400078e0019 */
[----:B------:R-:W-:-:S05]  /*3dce0*/  IMAD.MOV.U32 R23, RZ, RZ, R24 ;  /* 0x000000ffff177224 */ /* 0x000fca00078e0018 */
[----:B------:R-:W0:Y:S01]  /*3dcf0*/  LDC R11, c[0x0][0x228] ;  /* 0x00008a00ff0b7b82 */ /* 0x000e220000000800 */
[----:B------:R-:W-:Y:S01]  /*3dd00*/  IMAD.WIDE R24, R0, 0x2, R18 ;  /* 0x0000000200187825 */ /* 0x000fe200078e0212 */
[----:B---3--:R-:W-:Y:S01]  /*3dd10*/  PRMT R252, R250, 0x7632, R252 ;  /* 0x00007632fafc7816 */ /* 0x008fe200000000fc */
[----:B------:R3:W-:Y:S04]  /*3dd20*/  @P6 STG.E.U16 desc[UR60][R238.64], R250 ;  /* 0x000000faee006986 */ /* 0x0007e8000c10153c */
[----:B---3--:R-:W3:Y:S04]  /*3dd30*/  LDL.LU R250, [R1+0x14] ;  /* 0x0000140001fa7983 */ /* 0x008ee80000300800 */
[----:B------:R1:W-:Y:S01]  /*3dd40*/  @P1 STG.E.U16 desc[UR60][R24.64], R252 ;  /* 0x000000fc18001986 */ /* 0x0003e2000c10153c */
[----:B----4-:R-:W-:Y:S01]  /*3dd50*/  PRMT R13, R251, 0x7632, R13 ;  /* 0x00007632fb0d7816 */ /* 0x010fe2000000000d */
[----:B-1----:R-:W-:-:S05]  /*3dd60*/  IMAD.WIDE R24, R0, 0x2, R244 ;  /* 0x0000000200187825 */ /* 0x002fca00078e02f4 */
[----:B------:R1:W-:Y:S04]  /*3dd70*/  @P4 STG.E.U16 desc[UR60][R24.64], R251 ;  /* 0x000000fb18004986 */ /* 0x0003e8000c10153c */
[----:B-1----:R-:W4:Y:S01]  /*3dd80*/  LDL.LU R251, [R1+0x4] ;  /* 0x0000040001fb7983 */ /* 0x002f220000300800 */
[----:B------:R-:W-:Y:S01]  /*3dd90*/  ISETP.LT.AND P3, PT, R22, R9, !P3 ;  /* 0x000000091600720c */ /* 0x000fe20005f61270 */
[----:B------:R-:W-:Y:S01]  /*3dda0*/  IMAD.IADD R252, R0, 0x1, R236 ;  /* 0x0000000100fc7824 */ /* 0x000fe200078e02ec */
[----:B------:R-:W-:Y:S01]  /*3ddb0*/  ISETP.LT.AND P1, PT, R20, R4, !P5 ;  /* 0x000000041400720c */ /* 0x000fe20006f21270 */
[----:B------:R-:W-:Y:S01]  /*3ddc0*/  IMAD.WIDE R236, R0, 0x2, R246 ;  /* 0x0000000200ec7825 */ /* 0x000fe200078e02f6 */
[----:B------:R-:W1:Y:S01]  /*3ddd0*/  LDC R4, c[0x0][0x248] ;  /* 0x00009200ff047b82 */ /* 0x000e620000000800 */
[----:B------:R-:W-:-:S07]  /*3dde0*/  ISETP.LT.AND P6, PT, R17, R14, !P5 ;  /* 0x0000000e1100720c */ /* 0x000fce0006fc1270 */
[----:B------:R-:W1:Y:S01]  /*3ddf0*/  LDC R9, c[0x0][0x228] ;  /* 0x00008a00ff097b82 */ /* 0x000e620000000800 */
[----:B------:R0:W-:Y:S01]  /*3de00*/  @P3 STG.E.U16 desc[UR60][R236.64], R13 ;  /* 0x0000000dec003986 */ /* 0x0001e2000c10153c */
[----:B--2---:R-:W-:Y:S01]  /*3de10*/  ISETP.LT.AND P4, PT, R21, R27, !P5 ;  /* 0x0000001b1500720c */ /* 0x004fe20006f81270 */
[----:B------:R-:W-:-:S05]  /*3de20*/  IMAD.WIDE R24, R252, 0x2, R2 ;  /* 0x00000002fc187825 */ /* 0x000fca00078e0202 */
[----:B------:R-:W2:Y:S08]  /*3de30*/  LDC R14, c[0x0][0x228] ;  /* 0x00008a00ff0e7b82 */ /* 0x000eb00000000800 */
[----:B0-----:R-:W0:Y:S01]  /*3de40*/  LDC.64 R236, c[0x0][0x228] ;  /* 0x00008a00ffec7b82 */ /* 0x001e220000000a00 */
[----:B------:R-:W-:Y:S01]  /*3de50*/  VIADD R0, R16, 0x34 ;  /* 0x0000003410007836 */ /* 0x000fe20000000000 */
[----:B------:R1:W-:Y:S01]  /*3de60*/  @P6 STG.E.U16 desc[UR60][R24.64], R248 ;  /* 0x000000f818006986 */ /* 0x0003e2000c10153c */
[----:B------:R-:W-:-:S02]  /*3de70*/  ISETP.LT.AND P5, PT, R22, R11, !P5 ;  /* 0x0000000b1600720c */ /* 0x000fc40006fa1270 */
[----:B------:R-:W-:-:S03]  /*3de80*/  ISETP.LT.AND P6, PT, R17, R12, !P0 ;  /* 0x0000000c1100720c */ /* 0x000fc600047c1270 */
[----:B------:R-:W2:Y:S01]  /*3de90*/  LDC R27, c[0x0][0x228] ;  /* 0x00008a00ff1b7b82 */ /* 0x000ea20000000800 */
[----:B------:R-:W-:Y:S01]  /*3dea0*/  ISETP.GE.AND P3, PT, R0, R26, PT ;  /* 0x0000001a0000720c */ /* 0x000fe20003f66270 */
[----:B-1----:R-:W-:Y:S01]  /*3deb0*/  IMAD.IADD R0, R252, 0x1, R4 ;  /* 0x00000001fc007824 */ /* 0x002fe200078e0204 */
[----:B------:R-:W-:Y:S01]  /*3dec0*/  PRMT R248, R248, 0x7632, R248 ;  /* 0x00007632f8f87816 */ /* 0x000fe200000000f8 */
[----:B------:R-:W-:-:S04]  /*3ded0*/  IMAD.WIDE R24, R252, 0x2, R244 ;  /* 0x00000002fc187825 */ /* 0x000fc800078e02f4 */
[----:B------:R-:W1:Y:S01]  /*3dee0*/  LDC R11, c[0x0][0x228] ;  /* 0x00008a00ff0b7b82 */ /* 0x000e620000000800 */
[----:B0-----:R-:W-:-:S07]  /*3def0*/  IMAD.MOV.U32 R238, RZ, RZ, R237 ;  /* 0x000000ffffee7224 */ /* 0x001fce00078e00ed */
[----:B------:R-:W0:Y:S01]  /*3df00*/  LDC R12, c[0x0][0x228] ;  /* 0x00008a00ff0c7b82 */ /* 0x000e220000000800 */
[----:B------:R-:W-:Y:S02]  /*3df10*/  IMAD.MOV.U32 R13, RZ, RZ, R236 ;  /* 0x000000ffff0d7224 */ /* 0x000fe400078e00ec */
[----:B------:R-:W-:-:S05]  /*3df20*/  IMAD.WIDE R236, R252, 0x2, R18 ;  /* 0x00000002fcec7825 */ /* 0x000fca00078e0212 */
[----:B------:R1:W-:Y:S01]  /*3df30*/  @P1 STG.E.U16 desc[UR60][R236.64], R248 ;  /* 0x000000f8ec001986 */ /* 0x0003e2000c10153c */
[----:B------:R-:W-:Y:S01]  /*3df40*/  IMAD.WIDE R242, R252, 0x2, R246 ;  /* 0x00000002fcf27825 */ /* 0x000fe200078e02f6 */
[----:B--2---:R-:W-:Y:S01]  /*3df50*/  ISETP.LT.AND P1, PT, R21, R14, !P0 ;  /* 0x0000000e1500720c */ /* 0x004fe20004721270 */
[----:B------:R-:W2:Y:S01]  /*3df60*/  LDC R4, c[0x0][0x228] ;  /* 0x00008a00ff047b82 */ /* 0x000ea20000000800 */
[----:B------:R1:W-:Y:S01]  /*3df70*/  @P4 STG.E.U16 desc[UR60][R24.64], R240 ;  /* 0x000000f018004986 */ /* 0x0003e2000c10153c */
[----:B------:R-:W-:-:S06]  /*3df80*/  ISETP.LT.AND P4, PT, R20, R9, !P0 ;  /* 0x000000091400720c */ /* 0x000fcc0004781270 */
[----:B------:R-:W2:Y:S01]  /*3df90*/  LDC R9, c[0x0][0x248] ;  /* 0x00009200ff097b82 */ /* 0x000ea20000000800 */
[----:B-1----:R-:W-:Y:S01]  /*3dfa0*/  PRMT R248, R240, 0x7632, R248 ;  /* 0x00007632f0f87816 */ /* 0x002fe200000000f8 */
[----:B------:R-:W-:-:S06]  /*3dfb0*/  IMAD.WIDE R236, R0, 0x2, R2 ;  /* 0x0000000200ec7825 */ /* 0x000fcc00078e0202 */
[----:B------:R-:W1:Y:S01]  /*3dfc0*/  LDC.64 R24, c[0x0][0x228] ;  /* 0x00008a00ff187b82 */ /* 0x000e620000000a00 */
[----:B------:R0:W-:Y:S01]  /*3dfd0*/  @P5 STG.E.U16 desc[UR60][R242.64], R248 ;  /* 0x000000f8f2005986 */ /* 0x0001e2000c10153c */
[----:B------:R-:W-:Y:S01]  /*3dfe0*/  VIADD R240, R16, 0x2b ;  /* 0x0000002b10f07836 */ /* 0x000fe20000000000 */
[----:B------:R-:W-:-:S04]  /*3dff0*/  ISETP.LT.AND P0, PT, R22, R27, !P0 ;  /* 0x0000001b1600720c */ /* 0x000fc80004701270 */
[----:B------:R-:W-:Y:S01]  /*3e000*/  ISETP.GE.AND P5, PT, R240, R238, PT ;  /* 0x000000eef000720c */ /* 0x000fe20003fa6270 */
[C---:B------:R-:W-:Y:S01]  /*3e010*/  IMAD.WIDE R238, R0.reuse, 0x2, R244 ;  /* 0x0000000200ee7825 */ /* 0x040fe200078e02f4 */
[----:B------:R-:W2:Y:S03]  /*3e020*/  LDC R252, c[0x0][0x228] ;  /* 0x00008a00fffc7b82 */ /* 0x000ea60000000800 */
[----:B0-----:R-:W-:-:S04]  /*3e030*/  IMAD.WIDE R242, R0, 0x2, R18 ;  /* 0x0000000200f27825 */ /* 0x001fc800078e0212 */
[----:B-1----:R-:W-:Y:S02]  /*3e040*/  IMAD.MOV.U32 R26, RZ, RZ, R25 ;  /* 0x000000ffff1a7224 */ /* 0x002fe400078e0019 */
[----:B------:R-:W-:Y:S02]  /*3e050*/  IMAD.MOV.U32 R14, RZ, RZ, R24 ;  /* 0x000000ffff0e7224 */ /* 0x000fe400078e0018 */
[----:B------:R-:W2:Y:S04]  /*3e060*/  LDL.LU.64 R24, [R1+0x1d00] ;  /* 0x001d000001187983 */ /* 0x000ea80000300a00 */
[----:B---3--:R0:W-:Y:S01]  /*3e070*/  @P6 STG.E.U16 desc[UR60][R236.64], R250 ;  /* 0x000000faec006986 */ /* 0x0081e2000c10153c */
[----:B------:R-:W-:Y:S01]  /*3e080*/  PRMT R240, R250, 0x7632, R240 ;  /* 0x00007632faf07816 */ /* 0x000fe200000000f0 */
[----:B0-----:R-:W0:Y:S04]  /*3e090*/  LDC.64 R236, c[0x0][0x228] ;  /* 0x00008a00ffec7b82 */ /* 0x001e280000000a00 */
[----:B------:R1:W-:Y:S01]  /*3e0a0*/  @P4 STG.E.U16 desc[UR60][R242.64], R240 ;  /* 0x000000f0f2004986 */ /* 0x0003e2000c10153c */
[----:B------:R-:W-:-:S02]  /*3e0b0*/  ISETP.LT.AND P6, PT, R17, R15, !P5 ;  /* 0x0000000f1100720c */ /* 0x000fc40006fc1270 */
[----:B------:R-:W-:Y:S02]  /*3e0c0*/  ISETP.LT.AND P4, PT, R21, R12, !P5 ;  /* 0x0000000c1500720c */ /* 0x000fe40006f81270 */
[----:B------:R-:W3:Y:S01]  /*3e0d0*/  LDC R12, c[0x0][0x248] ;  /* 0x00009200ff0c7b82 */ /* 0x000ee20000000800 */
[----:B-1----:R-:W-:Y:S01]  /*3e0e0*/  VIADD R240, R16, 0x2c ;  /* 0x0000002c10f07836 */ /* 0x002fe20000000000 */
[----:B----4-:R1:W-:Y:S01]  /*3e0f0*/  @P1 STG.E.U16 desc[UR60][R238.64], R251 ;  /* 0x000000fbee001986 */ /* 0x0103e2000c10153c */
[----:B------:R-:W-:Y:S02]  /*3e100*/  ISETP.LT.AND P1, PT, R20, R11, !P5 ;  /* 0x0000000b1400720c */ /* 0x000fe40006f21270 */
[----:B------:R-:W-:Y:S01]  /*3e110*/  PRMT R248, R251, 0x7632, R248 ;  /* 0x00007632fbf87816 */ /* 0x000fe200000000f8 */
[----:B0-----:R-:W-:Y:S02]  /*3e120*/  IMAD.MOV.U32 R15, RZ, RZ, R237 ;  /* 0x000000ffff0f7224 */ /* 0x001fe400078e00ed */
[----:B------:R-:W0:Y:S01]  /*3e130*/  LDC R11, c[0x0][0x228] ;  /* 0x00008a00ff0b7b82 */ /* 0x000e220000000800 */
[----:B-1----:R-:W-:-:S04]  /*3e140*/  IMAD.WIDE R238, R0, 0x2, R246 ;  /* 0x0000000200ee7825 */ /* 0x002fc800078e02f6 */
[----:B--2---:R-:W-:Y:S01]  /*3e150*/  IMAD.IADD R0, R0, 0x1, R9 ;  /* 0x0000000100007824 */ /* 0x004fe200078e0209 */
[----:B------:R1:W-:Y:S01]  /*3e160*/  @P0 STG.E.U16 desc[UR60][R238.64], R248 ;  /* 0x000000f8ee000986 */ /* 0x0003e2000c10153c */
[----:B------:R-:W-:Y:S01]  /*3e170*/  ISETP.GE.AND P0, PT, R240, R26, PT ;  /* 0x0000001af000720c */ /* 0x000fe20003f06270 */
[----:B------:R-:W-:Y:S01]  /*3e180*/  IMAD.MOV.U32 R237, RZ, RZ, R236 ;  /* 0x000000ffffed7224 */ /* 0x000fe200078e00ec */
[----:B------:R-:W-:Y:S01]  /*3e190*/  ISETP.LT.AND P5, PT, R22, R4, !P5 ;  /* 0x000000041600720c */ /* 0x000fe20006fa1270 */
[C---:B------:R-:W-:Y:S01]  /*3e1a0*/  IMAD.WIDE R26, R0.reuse, 0x2, R2 ;  /* 0x00000002001a7825 */ /* 0x040fe200078e0202 */
[----:B------:R-:W2:Y:S01]  /*3e1b0*/  LDL.LU R236, [R1+0x1cf8] ;  /* 0x001cf80001ec7983 */ /* 0x000ea20000300800 */
[----:B------:R-:W4:Y:S02]  /*3e1c0*/  LDC R9, c[0x0][0x228] ;  /* 0x00008a00ff097b82 */ /* 0x000f240000000800 */
[----:B------:R-:W-:Y:S01]  /*3e1d0*/  IMAD.WIDE R250, R0, 0x2, R18 ;  /* 0x0000000200fa7825 */ /* 0x000fe200078e0212 */
[----:B------:R-:W2:Y:S01]  /*3e1e0*/  LDL.LU R242, [R1+0x18] ;  /* 0x0000180001f27983 */ /* 0x000ea20000300800 */
[----:B-1----:R-:W-:-:S02]  /*3e1f0*/  PRMT R248, R249, 0x7632, R248 ;  /* 0x00007632f9f87816 */ /* 0x002fc400000000f8 */
[----:B------:R-:W-:Y:S01]  /*3e200*/  IMAD.WIDE R238, R0, 0x2, R244 ;  /* 0x0000000200ee7825 */ /* 0x000fe200078e02f4 */
[----:B------:R1:W-:Y:S01]  /*3e210*/  @P6 STG.E.U16 desc[UR60][R26.64], R249 ;  /* 0x000000f91a006986 */ /* 0x0003e2000c10153c */
[----:B------:R-:W2:Y:S03]  /*3e220*/  LDC R4, c[0x0][0x228] ;  /* 0x00008a00ff047b82 */ /* 0x000ea60000000800 */
[----:B------:R3:W-:Y:S04]  /*3e230*/  @P1 STG.E.U16 desc[UR60][R250.64], R248 ;  /* 0x000000f8fa001986 */ /* 0x0007e8000c10153c */
[----:B------:R0:W-:Y:S04]  /*3e240*/  @P4 STG.E.U16 desc[UR60][R238.64], R241 ;  /* 0x000000f1ee004986 */ /* 0x0001e8000c10153c */
[----:B-1----:R-:W2:Y:S01]  /*3e250*/  LDL.LU.64 R26, [R1+0x1cf0] ;  /* 0x001cf000011a7983 */ /* 0x002ea20000300a00 */
[----:B---3--:R-:W1:Y:S03]  /*3e260*/  LDC.64 R250, c[0x0][0x228] ;  /* 0x00008a00fffa7b82 */ /* 0x008e660000000a00 */
[----:B------:R-:W3:Y:S05]  /*3e270*/  LDL.LU R243, [R1+0x8] ;  /* 0x0000080001f37983 */ /* 0x000eea0000300800 */
[----:B0-----:R-:W0:Y:S01]  /*3e280*/  LDC.64 R238, c[0x0][0x228] ;  /* 0x00008a00ffee7b82 */ /* 0x001e220000000a00 */
[----:B------:R-:W-:Y:S01]  /*3e290*/  VIADD R240, R16, 0x2d ;  /* 0x0000002d10f07836 */ /* 0x000fe20000000000 */
[----:B------:R-:W-:-:S04]  /*3e2a0*/  PRMT R248, R241, 0x7632, R248 ;  /* 0x00007632f1f87816 */ /* 0x000fc800000000f8 */
[----:B------:R-:W-:Y:S01]  /*3e2b0*/  ISETP.GE.AND P6, PT, R240, R15, PT ;  /* 0x0000000ff000720c */ /* 0x000fe20003fc6270 */
[----:B------:R-:W-:-:S05]  /*3e2c0*/  IMAD.WIDE R240, R0, 0x2, R246 ;  /* 0x0000000200f07825 */ /* 0x000fca00078e02f6 */
[----:B------:R4:W-:Y:S01]  /*3e2d0*/  @P5 STG.E.U16 desc[UR60][R240.64], R248 ;  /* 0x000000f8f0005986 */ /* 0x0009e2000c10153c */
[----:B------:R-:W-:Y:S01]  /*3e2e0*/  ISETP.LT.AND P5, PT, R22, R11, !P0 ;  /* 0x0000000b1600720c */ /* 0x000fe200047a1270 */
[----:B-1----:R-:W-:Y:S02]  /*3e2f0*/  IMAD.MOV.U32 R11, RZ, RZ, R250 ;  /* 0x000000ffff0b7224 */ /* 0x002fe400078e00fa */
[----:B0-----:R-:W-:Y:S02]  /*3e300*/  IMAD.MOV.U32 R15, RZ, RZ, R239 ;  /* 0x000000ffff0f7224 */ /* 0x001fe400078e00ef */
[----:B------:R-:W-:Y:S02]  /*3e310*/  IMAD.MOV.U32 R239, RZ, RZ, R251 ;  /* 0x000000ffffef7224 */ /* 0x000fe400078e00fb */
[----:B------:R-:W3:Y:S01]  /*3e320*/  LDL.LU.64 R250, [R1+0x1ce8] ;  /* 0x001ce80001fa7983 */ /* 0x000ee20000300a00 */
[----:B------:R-:W-:Y:S02]  /*3e330*/  ISETP.LT.AND P1, PT, R17, R7, !P0 ;  /* 0x000000071100720c */ /* 0x000fe40004721270 */
[----:B------:R-:W-:Y:S01]  /*3e340*/  ISETP.LT.AND P4, PT, R20, R252, !P0 ;  /* 0x000000fc1400720c */ /* 0x000fe20004781270 */
[----:B------:R-:W-:Y:S01]  /*3e350*/  IMAD.IADD R0, R0, 0x1, R12 ;  /* 0x0000000100007824 */ /* 0x000fe200078e020c */
[----:B----4-:R-:W-:Y:S01]  /*3e360*/  ISETP.LT.AND P0, PT, R21, R9, !P0 ;  /* 0x000000091500720c */ /* 0x010fe20004701270 */
[----:B------:R-:W0:Y:S02]  /*3e370*/  LDC R7, c[0x0][0x248] ;  /* 0x00009200ff077b82 */ /* 0x000e240000000800 */
[----:B------:R-:W-:-:S04]  /*3e380*/  IMAD.WIDE R248, R0, 0x2, R2 ;  /* 0x0000000200f87825 */ /* 0x000fc800078e0202 */
[----:B------:R-:W-:Y:S02]  /*3e390*/  IMAD.WIDE R240, R0, 0x2, R18 ;  /* 0x0000000200f07825 */ /* 0x000fe400078e0212 */
[----:B------:R-:W1:Y:S08]  /*3e3a0*/  LDC R12, c[0x0][0x228] ;  /* 0x00008a00ff0c7b82 */ /* 0x000e700000000800 */
[----:B------:R-:W4:Y:S01]  /*3e3b0*/  LDC R9, c[0x0][0x228] ;  /* 0x00008a00ff097b82 */ /* 0x000f220000000800 */
[----:B--2---:R-:W-:Y:S01]  /*3e3c0*/  PRMT R252, R242, 0x7632, R252 ;  /* 0x00007632f2fc7816 */ /* 0x004fe200000000fc */
[----:B------:R-:W-:Y:S04]  /*3e3d0*/  @P1 STG.E.U16 desc[UR60][R248.64], R242 ;  /* 0x000000f2f8001986 */ /* 0x000fe8000c10153c */
[----:B------:R2:W-:Y:S02]  /*3e3e0*/  @P4 STG.E.U16 desc[UR60][R240.64], R252 ;  /* 0x000000fcf0004986 */ /* 0x0005e4000c10153c */
[----:B--2---:R-:W-:Y:S01]  /*3e3f0*/  IMAD.WIDE R240, R0, 0x2, R244 ;  /* 0x0000000200f07825 */ /* 0x004fe200078e02f4 */
[----:B---3--:R-:W-:-:S04]  /*3e400*/  PRMT R6, R243, 0x7632, R6 ;  /* 0x00007632f3067816 */ /* 0x008fc80000000006 */
[----:B------:R2:W-:Y:S01]  /*3e410*/  @P0 STG.E.U16 desc[UR60][R240.64], R243 ;  /* 0x000000f3f0000986 */ /* 0x0005e2000c10153c */
[----:B------:R-:W-:Y:S01]  /*3e420*/  ISETP.LT.AND P1, PT, R17, R10, !P6 ;  /* 0x0000000a1100720c */ /* 0x000fe20007721270 */
[----:B------:R-:W-:Y:S01]  /*3e430*/  IMAD.WIDE R248, R0, 0x2, R246 ;  /* 0x0000000200f87825 */ /* 0x000fe200078e02f6 */
[----:B------:R-:W-:Y:S01]  /*3e440*/  ISETP.LT.AND P4, PT, R20, R4, !P6 ;  /* 0x000000041400720c */ /* 0x000fe20007781270 */
[----:B------:R-:W3:Y:S08]  /*3e450*/  LDC R10, c[0x0][0x228] ;  /* 0x00008a00ff0a7b82 */ /* 0x000ef00000000800 */
[----:B--2---:R-:W2:Y:S01]  /*3e460*/  LDC.64 R242, c[0x0][0x228] ;  /* 0x00008a00fff27b82 */ /* 0x004ea20000000a00 */
[----:B------:R-:W-:-:S02]  /*3e470*/  VIADD R252, R16, 0x2f ;  /* 0x0000002f10fc7836 */ /* 0x000fc40000000000 */
[----:B0-----:R-:W-:Y:S01]  /*3e480*/  IMAD.IADD R0, R0, 0x1, R7 ;  /* 0x0000000100007824 */ /* 0x001fe200078e0207 */
[----:B------:R0:W-:Y:S02]  /*3e490*/  @P5 STG.E.U16 desc[UR60][R248.64], R6 ;  /* 0x00000006f8005986 */ /* 0x0001e4000c10153c */
[----:B------:R-:W-:Y:S01]  /*3e4a0*/  ISETP.GE.AND P0, PT, R252, R15, PT ;  /* 0x0000000ffc00720c */ /* 0x000fe20003f06270 */
[----:B------:R-:W-:Y:S01]  /*3e4b0*/  VIADD R252, R16, 0x2e ;  /* 0x0000002e10fc7836 */ /* 0x000fe20000000000 */
[----:B------:R-:W3:Y:S01]  /*3e4c0*/  LDL.LU R7, [R1+0x1c] ;  /* 0x00001c0001077983 */ /* 0x000ee20000300800 */
[C---:B------:R-:W-:Y:S01]  /*3e4d0*/  IMAD.WIDE R240, R0.reuse, 0x2, R18 ;  /* 0x0000000200f07825 */ /* 0x040fe200078e0212 */
[----:B------:R-:W4:Y:S02]  /*3e4e0*/  LDC R4, c[0x0][0x248] ;  /* 0x00009200ff047b82 */ /* 0x000f240000000800 */
[----:B------:R-:W3:Y:S01]  /*3e4f0*/  LDL.LU R15, [R1+0xc] ;  /* 0x00000c00010f7983 */ /* 0x000ee20000300800 */
[----:B0-----:R-:W-:-:S05]  /*3e500*/  IMAD.WIDE R248, R0, 0x2, R2 ;  /* 0x0000000200f87825 */ /* 0x001fca00078e0202 */
[----:B------:R-:W0:Y:S01]  /*3e510*/  LDC R6, c[0x0][0x228] ;  /* 0x00008a00ff067b82 */ /* 0x000e220000000800 */
[----:B------:R-:W-:Y:S01]  /*3e520*/  PRMT R8, R250, 0x7632, R8 ;  /* 0x00007632fa087816 */ /* 0x000fe20000000008 */
[----:B------:R4:W-:Y:S01]  /*3e530*/  @P1 STG.E.U16 desc[UR60][R248.64], R250 ;  /* 0x000000faf8001986 */ /* 0x0009e2000c10153c */
[----:B------:R-:W-:Y:S01]  /*3e540*/  ISETP.GE.AND P1, PT, R252, R239, PT ;  /* 0x000000effc00720c */ /* 0x000fe20003f26270 */
[----:B--2---:R-:W-:Y:S01]  /*3e550*/  IMAD.MOV.U32 R239, RZ, RZ, R242 ;  /* 0x000000ffffef7224 */ /* 0x004fe200078e00f2 */
[----:B-1----:R-:W-:Y:S01]  /*3e560*/  ISETP.LT.AND P5, PT, R21, R12, !P6 ;  /* 0x0000000c1500720c */ /* 0x002fe200077a1270 */
[----:B------:R1:W-:Y:S02]  /*3e570*/  @P4 STG.E.U16 desc[UR60][R240.64], R8 ;  /* 0x00000008f0004986 */ /* 0x0003e4000c10153c */
[----:B------:R-:W2:Y:S01]  /*3e580*/  LDC R12, c[0x0][0x228] ;  /* 0x00008a00ff0c7b82 */ /* 0x000ea20000000800 */
[----:B----4-:R-:W-:-:S07]  /*3e590*/  IMAD.WIDE R248, R0, 0x2, R244 ;  /* 0x0000000200f87825 */ /* 0x010fce00078e02f4 */
[----:B------:R-:W4:Y:S01]  /*3e5a0*/  LDC R252, c[0x0][0x228] ;  /* 0x00008a00fffc7b82 */ /* 0x000f220000000800 */
[----:B-1----:R-:W-:Y:S02]  /*3e5b0*/  IMAD.MOV.U32 R8, RZ, RZ, R243 ;  /* 0x000000ffff087224 */ /* 0x002fe400078e00f3 */
[----:B------:R-:W2:Y:S01]  /*3e5c0*/  LDL.LU.64 R242, [R1+0x1ce0] ;  /* 0x001ce00001f27983 */ /* 0x000ea20000300a00 */
[----:B------:R-:W-:-:S04]  /*3e5d0*/  ISETP.LT.AND P6, PT, R22, R9, !P6 ;  /* 0x000000091600720c */ /* 0x000fc800077c1270 */
[----:B------:R-:W1:Y:S01]  /*3e5e0*/  LDC R241, c[0x0][0x228] ;  /* 0x00008a00fff17b82 */ /* 0x000e620000000800 */
[----:B------:R-:W-:Y:S01]  /*3e5f0*/  ISETP.LT.AND P4, PT, R17, R5, !P1 ;  /* 0x000000051100720c */ /* 0x000fe20004f81270 */
[----:B------:R-:W-:-:S06]  /*3e600*/  IMAD.IADD R240, R0, 0x1, R4 ;  /* 0x0000000100f07824 */ /* 0x000fcc00078e0204 */
[----:B------:R-:W4:Y:S01]  /*3e610*/  LDC R9, c[0x0][0x248] ;  /* 0x00009200ff097b82 */ /* 0x000f220000000800 */
[----:B------:R-:W-:Y:S01]  /*3e620*/  IMAD.WIDE R4, R0, 0x2, R246 ;  /* 0x0000000200047825 */ /* 0x000fe200078e02f6 */
[----:B---3--:R-:W-:Y:S01]  /*3e630*/  PRMT R250, R15, 0x7632, R250 ;  /* 0x000076320ffa7816 */ /* 0x008fe200000000fa */
[----:B--2---:R2:W-:Y:S01]  /*3e640*/  @P5 STG.E.U16 desc[UR60][R248.64], R242 ;  /* 0x000000f2f8005986 */ /* 0x0045e2000c10153c */
[----:B------:R-:W-:Y:S02]  /*3e650*/  PRMT R0, R242, 0x7632, R0 ;  /* 0x00007632f2007816 */ /* 0x000fe40000000000 */
[----:B------:R-:W-:Y:S02]  /*3e660*/  ISETP.LT.AND P5, PT, R20, R10, !P1 ;  /* 0x0000000a1400720c */ /* 0x000fe40004fa1270 */
[----:B------:R-:W3:Y:S01]  /*3e670*/  LDC R10, c[0x0][0x228] ;  /* 0x00008a00ff0a7b82 */ /* 0x000ee20000000800 */
[----:B------:R1:W-:Y:S01]  /*3e680*/  @P6 STG.E.U16 desc[UR60][R4.64], R0 ;  /* 0x0000000004006986 */ /* 0x0003e2000c10153c */
[----:B0-----:R-:W-:Y:S01]  /*3e690*/  ISETP.LT.AND P6, PT, R21, R6, !P1 ;  /* 0x000000061500720c */ /* 0x001fe20004fc1270 */
[----:B--2---:R-:W-:Y:S01]  /*3e6a0*/  IMAD.WIDE R248, R240, 0x2, R2 ;  /* 0x00000002f0f87825 */ /* 0x004fe200078e0202 */
[----:B------:R-:W-:-:S04]  /*3e6b0*/  ISETP.LT.AND P1, PT, R22, R12, !P1 ;  /* 0x0000000c1600720c */ /* 0x000fc80004f21270 */
[----:B------:R-:W0:Y:S01]  /*3e6c0*/  LDC R12, c[0x0][0x248] ;  /* 0x00009200ff0c7b82 */ /* 0x000e220000000800 */
[----:B------:R2:W-:Y:S01]  /*3e6d0*/  @P4 STG.E.U16 desc[UR60][R248.64], R7 ;  /* 0x00000007f8004986 */ /* 0x0005e2000c10153c */
[----:B-1----:R-:W-:Y:S02]  /*3e6e0*/  PRMT R0, R7, 0x7632, R0 ;  /* 0x0000763207007816 */ /* 0x002fe40000000000 */
[----:B------:R-:W-:Y:S01]  /*3e6f0*/  ISETP.LT.AND P4, PT, R17, R13, !P0 ;  /* 0x0000000d1100720c */ /* 0x000fe20004781270 */
[----:B------:R-:W-:Y:S01]  /*3e700*/  VIADD R242, R16, 0x30 ;  /* 0x0000003010f27836 */ /* 0x000fe20000000000 */
[----:B------:R-:W3:Y:S02]  /*3e710*/  LDL.LU.64 R4, [R1+0x1cd8] ;  /* 0x001cd80001047983 */ /* 0x000ee40000300a00 */
[----:B------:R-:W1:Y:S01]  /*3e720*/  LDC R13, c[0x0][0x228] ;  /* 0x00008a00ff0d7b82 */ /* 0x000e620000000800 */
[----:B--2---:R-:W-:-:S04]  /*3e730*/  IMAD.WIDE R6, R240, 0x2, R18 ;  /* 0x00000002f0067825 */ /* 0x004fc800078e0212 */
[----:B------:R-:W-:Y:S01]  /*3e740*/  IMAD.WIDE R248, R240, 0x2, R244 ;  /* 0x00000002f0f87825 */ /* 0x000fe200078e02f4 */
[----:B------:R4:W-:Y:S01]  /*3e750*/  @P5 STG.E.U16 desc[UR60][R6.64], R0 ;  /* 0x0000000006005986 */ /* 0x0009e2000c10153c */
[----:B------:R-:W-:-:S03]  /*3e760*/  ISETP.LT.AND P5, PT, R20, R241, !P0 ;  /* 0x000000f11400720c */ /* 0x000fc600047a1270 */
[----:B------:R2:W-:Y:S01]  /*3e770*/  @P6 STG.E.U16 desc[UR60][R248.64], R15 ;  /* 0x0000000ff8006986 */ /* 0x0005e2000c10153c */
[----:B------:R-:W-:Y:S01]  /*3e780*/  ISETP.GE.AND P6, PT, R242, R8, PT ;  /* 0x00000008f200720c */ /* 0x000fe20003fc6270 */
[C---:B----4-:R-:W-:Y:S02]  /*3e790*/  IMAD.IADD R0, R240.reuse, 0x1, R9 ;  /* 0x00000001f0007824 */ /* 0x050fe400078e0209 */
[----:B------:R-:W4:Y:S01]  /*3e7a0*/  LDL.LU.64 R6, [R1+0x1cd0] ;  /* 0x001cd00001067983 */ /* 0x000f220000300a00 */
[----:B------:R-:W-:Y:S01]  /*3e7b0*/  IMAD.WIDE R240, R240, 0x2, R246 ;  /* 0x00000002f0f07825 */ /* 0x000fe200078e02f6 */
[----:B--2---:R-:W2:Y:S03]  /*3e7c0*/  LDC.64 R248, c[0x0][0x228] ;  /* 0x00008a00fff87b82 */ /* 0x004ea60000000a00 */
[----:B------:R-:W-:Y:S01]  /*3e7d0*/  IMAD.WIDE R8, R0, 0x2, R2 ;  /* 0x0000000200087825 */ /* 0x000fe200078e0202 */
[----:B------:R0:W-:Y:S01]  /*3e7e0*/  @P1 STG.E.U16 desc[UR60][R240.64], R250 ;  /* 0x000000faf0001986 */ /* 0x0001e2000c10153c */
[----:B---3--:R-:W-:-:S02]  /*3e7f0*/  ISETP.LT.AND P1, PT, R21, R10, !P0 ;  /* 0x0000000a1500720c */ /* 0x008fc40004721270 */
[----:B------:R-:W-:Y:S01]  /*3e800*/  PRMT R242, R251, 0x7632, R242 ;  /* 0x00007632fbf27816 */ /* 0x000fe200000000f2 */
[----:B------:R3:W-:Y:S01]  /*3e810*/  @P4 STG.E.U16 desc[UR60][R8.64], R251 ;  /* 0x000000fb08004986 */ /* 0x0007e2000c10153c */
[----:B------:R-:W-:Y:S01]  /*3e820*/  ISETP.LT.AND P0, PT, R22, R252, !P0 ;  /* 0x000000fc1600720c */ /* 0x000fe20004701270 */
[----:B------:R-:W2:Y:S01]  /*3e830*/  LDC R10, c[0x0][0x228] ;  /* 0x00008a00ff0a7b82 */ /* 0x000ea20000000800 */
[----:B------:R-:W-:Y:S01]  /*3e840*/  ISETP.LT.AND P4, PT, R17, R14, !P6 ;  /* 0x0000000e1100720c */ /* 0x000fe20007781270 */
[----:B0-----:R-:W-:Y:S01]  /*3e850*/  IMAD.WIDE R240, R0, 0x2, R18 ;  /* 0x0000000200f07825 */ /* 0x001fe200078e0212 */
[----:B------:R-:W-:-:S05]  /*3e860*/  PRMT R252, R243, 0x7632, R252 ;  /* 0x00007632f3fc7816 */ /* 0x000fca00000000fc */
[----:B------:R-:W0:Y:S01]  /*3e870*/  LDC R14, c[0x0][0x248] ;  /* 0x00009200ff0e7b82 */ /* 0x000e220000000800 */
[----:B---3--:R-:W3:Y:S04]  /*3e880*/  LDL.LU.64 R8, [R1+0x1cc8] ;  /* 0x001cc80001087983 */ /* 0x008ee80000300a00 */
[----:B------:R1:W-:Y:S02]  /*3e890*/  @P5 STG.E.U16 desc[UR60][R240.64], R242 ;  /* 0x000000f2f0005986 */ /* 0x0003e4000c10153c */
[----:B-1----:R-:W-:Y:S01]  /*3e8a0*/  ISETP.LT.AND P5, PT, R20, R13, !P6 ;  /* 0x0000000d1400720c */ /* 0x002fe200077a1270 */
[----:B------:R-:W1:Y:S01]  /*3e8b0*/  LDC R15, c[0x0][0x228] ;  /* 0x00008a00ff0f7b82 */ /* 0x000e620000000800 */
[----:B------:R-:W-:-:S04]  /*3e8c0*/  IMAD.WIDE R240, R0, 0x2, R244 ;  /* 0x0000000200f07825 */ /* 0x000fc800078e02f4 */
[C---:B------:R-:W-:Y:S01]  /*3e8d0*/  IMAD.IADD R242, R0.reuse, 0x1, R12 ;  /* 0x0000000100f27824 */ /* 0x040fe200078e020c */
[----:B------:R2:W-:Y:S01]  /*3e8e0*/  @P1 STG.E.U16 desc[UR60][R240.64], R243 ;  /* 0x000000f3f0001986 */ /* 0x0005e2000c10153c */
[----:B------:R-:W-:-:S04]  /*3e8f0*/  IMAD.WIDE R12, R0, 0x2, R246 ;  /* 0x00000002000c7825 */ /* 0x000fc800078e02f6 */
[----:B------:R-:W-:Y:S01]  /*3e900*/  IMAD.WIDE R250, R242, 0x2, R2 ;  /* 0x00000002f2fa7825 */ /* 0x000fe200078e0202 */
[----:B------:R2:W-:Y:S03]  /*3e910*/  @P0 STG.E.U16 desc[UR60][R12.64], R252 ;  /* 0x000000fc0c000986 */ /* 0x0005e6000c10153c */
[----:B--2---:R-:W-:Y:S01]  /*3e920*/  VIADD R243, R16, 0x31 ;  /* 0x0000003110f37836 */ /* 0x004fe20000000000 */
[----:B------:R2:W-:Y:S01]  /*3e930*/  @P4 STG.E.U16 desc[UR60][R250.64], R236 ;  /* 0x000000ecfa004986 */ /* 0x0005e2000c10153c */
[----:B------:R-:W0:Y:S03]  /*3e940*/  LDC R241, c[0x0][0x228] ;  /* 0x00008a00fff17b82 */ /* 0x000e260000000800 */
[----:B------:R-:W-:Y:S01]  /*3e950*/  ISETP.GE.AND P0, PT, R243, R249, PT ;  /* 0x000000f9f300720c */ /* 0x000fe20003f06270 */
[----:B------:R-:W-:-:S03]  /*3e960*/  IMAD.WIDE R12, R242, 0x2, R18 ;  /* 0x00000002f20c7825 */ /* 0x000fc600078e0212 */
[----:B------:R-:W-:Y:S01]  /*3e970*/  ISETP.LT.AND P4, PT, R17, R237, !P0 ;  /* 0x000000ed1100720c */ /* 0x000fe20004781270 */
[----:B------:R-:W3:Y:S01]  /*3e980*/  LDC R252, c[0x0][0x228] ;  /* 0x00008a00fffc7b82 */ /* 0x000ee20000000800 */
[----:B------:R-:W4:Y:S01]  /*3e990*/  LDL.LU R237, [R1+0x1cc0] ;  /* 0x001cc00001ed7983 */ /* 0x000f220000300800 */
[----:B--2---:R-:W-:-:S05]  /*3e9a0*/  PRMT R236, R236, 0x7632, R236 ;  /* 0x00007632ecec7816 */ /* 0x004fca00000000ec */
[----:B------:R2:W-:Y:S01]  /*3e9b0*/  @P5 STG.E.U16 desc[UR60][R12.64], R236 ;  /* 0x000000ec0c005986 */ /* 0x0005e2000c10153c */
[----:B------:R-:W-:Y:S01]  /*3e9c0*/  IMAD.WIDE R250, R242, 0x2, R244 ;  /* 0x00000002f2fa7825 */ /* 0x000fe200078e02f4 */
[----:B------:R-:W3:Y:S02]  /*3e9d0*/  LDC R249, c[0x0][0x248] ;  /* 0x00009200fff97b82 */ /* 0x000ee40000000800 */
[----:B--2---:R-:W2:Y:S01]  /*3e9e0*/  LDL.LU.64 R12, [R1+0x1cb8] ;  /* 0x001cb800010c7983 */ /* 0x004ea20000300a00 */
[----:B0-----:R-:W-:Y:S02]  /*3e9f0*/  ISETP.LT.AND P1, PT, R21, R241, !P6 ;  /* 0x000000f11500720c */ /* 0x001fe40007721270 */
[----:B------:R-:W-:-:S03]  /*3ea00*/  ISETP.LT.AND P6, PT, R22, R10, !P6 ;  /* 0x0000000a1600720c */ /* 0x000fc600077c1270 */
[----:B------:R-:W0:Y:S01]  /*3ea10*/  LDC.64 R240, c[0x0][0x228] ;  /* 0x00008a00fff07b82 */ /* 0x000e220000000a00 */
[----:B------:R-:W-:Y:S01]  /*3ea20*/  IMAD.IADD R0, R242, 0x1, R14 ;  /* 0x00000001f2007824 */ /* 0x000fe200078e020e */
[----:B-1----:R-:W-:Y:S01]  /*3ea30*/  ISETP.LT.AND P5, PT, R20, R15, !P0 ;  /* 0x0000000f1400720c */ /* 0x002fe200047a1270 */
[----:B------:R-:W-:-:S04]  /*3ea40*/  IMAD.WIDE R14, R242, 0x2, R246 ;  /* 0x00000002f20e7825 */ /* 0x000fc800078e02f6 */
[----:B------:R-:W-:Y:S01]  /*3ea50*/  IMAD.WIDE R242, R0, 0x2, R2 ;  /* 0x0000000200f27825 */ /* 0x000fe200078e0202 */
[----:B------:R-:W1:Y:S01]  /*3ea60*/  LDC R10, c[0x0][0x228] ;  /* 0x00008a00ff0a7b82 */ /* 0x000e620000000800 */
[----:B--2---:R2:W-:Y:S07]  /*3ea70*/  @P1 STG.E.U16 desc[UR60][R250.64], R12 ;  /* 0x0000000cfa001986 */ /* 0x0045ee000c10153c */
[----:B--2---:R-:W2:Y:S01]  /*3ea80*/  LDC R251, c[0x0][0x228] ;  /* 0x00008a00fffb7b82 */ /* 0x004ea20000000800 */
[----:B------:R-:W-:-:S05]  /*3ea90*/  PRMT R236, R12, 0x7632, R236 ;  /* 0x000076320cec7816 */ /* 0x000fca00000000ec */
[----:B------:R0:W-:Y:S04]  /*3eaa0*/  @P6 STG.E.U16 desc[UR60][R14.64], R236 ;  /* 0x000000ec0e006986 */ /* 0x0001e8000c10153c */
[----:B---3--:R3:W-:Y:S01]  /*3eab0*/  @P4 STG.E.U16 desc[UR60][R242.64], R8 ;  /* 0x00000008f2004986 */ /* 0x0087e2000c10153c */
[----:B--2---:R-:W-:Y:S01]  /*3eac0*/  ISETP.LT.AND P1, PT, R21, R251, !P0 ;  /* 0x000000fb1500720c */ /* 0x004fe20004721270 */
[----:B0-----:R-:W-:Y:S01]  /*3ead0*/  IMAD.WIDE R14, R0, 0x2, R18 ;  /* 0x00000002000e7825 */ /* 0x001fe200078e0212 */
[----:B---3--:R-:W-:Y:S01]  /*3eae0*/  PRMT R8, R8, 0x7632, R8 ;  /* 0x0000763208087816 */ /* 0x008fe20000000008 */
[----:B------:R-:W0:Y:S02]  /*3eaf0*/  LDC.64 R250, c[0x0][0x228] ;  /* 0x00008a00fffa7b82 */ /* 0x000e240000000a00 */
[----:B------:R-:W-:-:S02]  /*3eb00*/  IMAD.WIDE R242, R0, 0x2, R244 ;  /* 0x0000000200f27825 */ /* 0x000fc400078e02f4 */
[----:B------:R-:W-:Y:S02]  /*3eb10*/  @P5 STG.E.U16 desc[UR60][R14.64], R8 ;  /* 0x000000080e005986 */ /* 0x000fe4000c10153c */
[----:B------:R-:W-:Y:S02]  /*3eb20*/  VIADD R12, R16, 0x32 ;  /* 0x00000032100c7836 */ /* 0x000fe40000000000 */
[----:B------:R-:W2:Y:S02]  /*3eb30*/  LDC R236, c[0x0][0x228] ;  /* 0x00008a00ffec7b82 */ /* 0x000ea40000000800 */
[----:B------:R3:W-:Y:S01]  /*3eb40*/  @P1 STG.E.U16 desc[UR60][R242.64], R4 ;  /* 0x00000004f2001986 */ /* 0x0007e2000c10153c */
[----:B------:R-:W-:Y:S02]  /*3eb50*/  ISETP.GE.AND P6, PT, R12, R241, PT ;  /* 0x000000f10c00720c */ /* 0x000fe40003fc6270 */
[----:B------:R-:W-:-:S03]  /*3eb60*/  ISETP.LT.AND P0, PT, R22, R252, !P0 ;  /* 0x000000fc1600720c */ /* 0x000fc60004701270 */
[----:B---3--:R-:W3:Y:S01]  /*3eb70*/  LDC R243, c[0x0][0x228] ;  /* 0x00008a00fff37b82 */ /* 0x008ee20000000800 */
[----:B------:R-:W-:Y:S01]  /*3eb80*/  ISETP.LT.AND P4, PT, R17, R11, !P6 ;  /* 0x0000000b1100720c */ /* 0x000fe20007781270 */
[----:B------:R-:W-:Y:S01]  /*3eb90*/  IMAD.IADD R8, R0, 0x1, R249 ;  /* 0x0000000100087824 */ /* 0x000fe200078e02f9 */
[----:B-1----:R-:W-:-:S05]  /*3eba0*/  ISETP.LT.AND P5, PT, R20, R10, !P6 ;  /* 0x0000000a1400720c */ /* 0x002fca00077a1270 */
[----:B------:R-:W1:Y:S01]  /*3ebb0*/  LDC R241, c[0x0][0x248] ;  /* 0x00009200fff17b82 */ /* 0x000e620000000800 */
[----:B------:R-:W-:Y:S01]  /*3ebc0*/  PRMT R12, R4, 0x7632, R12 ;  /* 0x00007632040c7816 */ /* 0x000fe2000000000c */
[----:B------:R-:W-:-:S04]  /*3ebd0*/  IMAD.WIDE R10, R0, 0x2, R246 ;  /* 0x00000002000a7825 */ /* 0x000fc800078e02f6 */
[----:B------:R-:W-:Y:S01]  /*3ebe0*/  VIADD R4, R16, 0x33 ;  /* 0x0000003310047836 */ /* 0x000fe20000000000 */
[----:B------:R3:W-:Y:S01]  /*3ebf0*/  @P0 STG.E.U16 desc[UR60][R10.64], R12 ;  /* 0x0000000c0a000986 */ /* 0x0007e2000c10153c */
[----:B------:R-:W-:Y:S01]  /*3ec00*/  IMAD.WIDE R14, R8, 0x2, R2 ;  /* 0x00000002080e7825 */ /* 0x000fe200078e0202 */
[----:B------:R-:W1:Y:S02]  /*3ec10*/  LDC R252, c[0x0][0x228] ;  /* 0x00008a00fffc7b82 */ /* 0x000e640000000800 */
[----:B0-----:R-:W-:Y:S02]  /*3ec20*/  ISETP.GE.AND P0, PT, R4, R251, PT ;  /* 0x000000fb0400720c */ /* 0x001fe40003f06270 */
[----:B----4-:R0:W-:Y:S02]  /*3ec30*/  @P4 STG.E.U16 desc[UR60][R14.64], R237 ;  /* 0x000000ed0e004986 */ /* 0x0101e4000c10153c */
[----:B------:R-:W-:Y:S02]  /*3ec40*/  ISETP.LT.AND P4, PT, R17, R238, !P0 ;  /* 0x000000ee1100720c */ /* 0x000fe40004781270 */
[----:B---3--:R-:W-:Y:S01]  /*3ec50*/  ISETP.LT.AND P1, PT, R21, R243, !P6 ;  /* 0x000000f31500720c */ /* 0x008fe20007721270 */
[----:B------:R-:W3:Y:S01]  /*3ec60*/  LDC R249, c[0x0][0x228] ;  /* 0x00008a00fff97b82 */ /* 0x000ee20000000800 */
[----:B------:R-:W4:Y:S01]  /*3ec70*/  LDL.LU.64 R10, [R1+0x1cb0] ;  /* 0x001cb000010a7983 */ /* 0x000f220000300a00 */
[----:B--2---:R-:W-:-:S03]  /*3ec80*/  ISETP.LT.AND P6, PT, R22, R236, !P6 ;  /* 0x000000ec1600720c */ /* 0x004fc600077c1270 */
[----:B------:R-:W2:Y:S01]  /*3ec90*/  LDL.LU R238, [R1+0x1ca8] ;  /* 0x001ca80001ee7983 */ /* 0x000ea20000300800 */
[----:B------:R-:W-:Y:S01]  /*3eca0*/  PRMT R0, R237, 0x7632, R0 ;  /* 0x00007632ed007816 */ /* 0x000fe20000000000 */
[C---:B0-----:R-:W-:Y:S01]  /*3ecb0*/  IMAD.WIDE R14, R8.reuse, 0x2, R18 ;  /* 0x00000002080e7825 */ /* 0x041fe200078e0212 */
[----:B------:R-:W0:Y:S03]  /*3ecc0*/  LDC R12, c[0x0][0x228] ;  /* 0x00008a00ff0c7b82 */ /* 0x000e260000000800 */
[C---:B------:R-:W-:Y:S01]  /*3ecd0*/  IMAD.WIDE R236, R8.reuse, 0x2, R244 ;  /* 0x0000000208ec7825 */ /* 0x040fe200078e02f4 */
[----:B------:R1:W-:Y:S03]  /*3ece0*/  @P5 STG.E.U16 desc[UR60][R14.64], R0 ;  /* 0x000000000e005986 */ /* 0x0003e6000c10153c */
[C-C-:B-1----:R-:W-:Y:S01]  /*3ecf0*/  IMAD.IADD R4, R8.reuse, 0x1, R241.reuse ;  /* 0x0000000108047824 */ /* 0x142fe200078e02f1 */
[----:B------:R-:W-:Y:S01]  /*3ed00*/  PRMT R241, R13, 0x7632, R241 ;  /* 0x000076320df17816 */ /* 0x000fe200000000f1 */
[----:B------:R-:W-:Y:S01]  /*3ed10*/  @P1 STG.E.U16 desc[UR60][R236.64], R13 ;  /* 0x0000000dec001986 */ /* 0x000fe2000c10153c */
[----:B------:R-:W1:Y:S01]  /*3ed20*/  LDC.64 R242, c[0x0][0x228] ;  /* 0x00008a00fff27b82 */ /* 0x000e620000000a00 */
[----:B------:R-:W-:-:S07]  /*3ed30*/  IMAD.WIDE R14, R8, 0x2, R246 ;  /* 0x00000002080e7825 */ /* 0x000fce00078e02f6 */
[----:B------:R-:W2:Y:S01]  /*3ed40*/  LDC R251, c[0x0][0x228] ;  /* 0x00008a00fffb7b82 */ /* 0x000ea20000000800 */
[----:B------:R3:W-:Y:S04]  /*3ed50*/  @P6 STG.E.U16 desc[UR60][R14.64], R241 ;  /* 0x000000f10e006986 */ /* 0x0007e8000c10153c */
[----:B---3--:R-:W3:Y:S01]  /*3ed60*/  LDL.LU.64 R14, [R1+0x1ca0] ;  /* 0x001ca000010e7983 */ /* 0x008ee20000300a00 */
[----:B------:R-:W-:Y:S01]  /*3ed70*/  IMAD.WIDE R236, R4, 0x2, R2 ;  /* 0x0000000204ec7825 */ /* 0x000fe200078e0202 */
[----:B------:R-:W-:Y:S01]  /*3ed80*/  ISETP.LT.AND P5, PT, R20, R252, !P0 ;  /* 0x000000fc1400720c */ /* 0x000fe200047a1270 */
[----:B------:R-:W1:Y:S03]  /*3ed90*/  LDC R241, c[0x0][0x248] ;  /* 0x00009200fff17b82 */ /* 0x000e660000000800 */
[----:B------:R1:W-:Y:S01]  /*3eda0*/  @P4 STG.E.U16 desc[UR60][R236.64], R9 ;  /* 0x00000009ec004986 */ /* 0x0003e2000c10153c */
[----:B------:R-:W-:-:S03]  /*3edb0*/  ISETP.LT.AND P4, PT, R17, R239, !P3 ;  /* 0x000000ef1100720c */ /* 0x000fc60005f81270 */
[----:B------:R-:W4:Y:S01]  /*3edc0*/  LDL.LU R239, [R1+0x1c9c] ;  /* 0x001c9c0001ef7983 */ /* 0x000f220000300800 */
[----:B0-----:R-:W-:Y:S01]  /*3edd0*/  ISETP.LT.AND P1, PT, R21, R12, !P0 ;  /* 0x0000000c1500720c */ /* 0x001fe20004721270 */
[----:B------:R-:W-:Y:S01]  /*3ede0*/  VIADD R0, R16, 0x35 ;  /* 0x0000003510007836 */ /* 0x000fe20000000000 */
[----:B------:R-:W-:Y:S01]  /*3edf0*/  ISETP.LT.AND P0, PT, R22, R249, !P0 ;  /* 0x000000f91600720c */ /* 0x000fe20004701270 */
[----:B------:R-:W0:Y:S03]  /*3ee00*/  LDC R252, c[0x0][0x228] ;  /* 0x00008a00fffc7b82 */ /* 0x000e260000000800 */
[----:B-1----:R-:W-:-:S05]  /*3ee10*/  ISETP.GE.AND P6, PT, R0, R243, PT ;  /* 0x000000f30000720c */ /* 0x002fca0003fc6270 */
[----:B------:R-:W1:Y:S01]  /*3ee20*/  LDC R249, c[0x0][0x228] ;  /* 0x00008a00fff97b82 */ /* 0x000e620000000800 */
[----:B------:R-:W-:Y:S01]  /*3ee30*/  PRMT R0, R9, 0x7632, R0 ;  /* 0x0000763209007816 */ /* 0x000fe20000000000 */
[----:B------:R-:W-:-:S04]  /*3ee40*/  IMAD.WIDE R236, R4, 0x2, R18 ;  /* 0x0000000204ec7825 */ /* 0x000fc800078e0212 */
[----:B------:R-:W-:Y:S01]  /*3ee50*/  IMAD.WIDE R8, R4, 0x2, R244 ;  /* 0x0000000204087825 */ /* 0x000fe200078e02f4 */
[----:B------:R-:W-:Y:S01]  /*3ee60*/  @P5 STG.E.U16 desc[UR60][R236.64], R0 ;  /* 0x00000000ec005986 */ /* 0x000fe2000c10153c */
[----:B------:R-:W-:Y:S01]  /*3ee70*/  PRMT R243, R5, 0x7632, R243 ;  /* 0x0000763205f37816 */ /* 0x000fe200000000f3 */
[----:B------:R-:W0:Y:S02]  /*3ee80*/  LDC.64 R12, c[0x0][0x228] ;  /* 0x00008a00ff0c7b82 */ /* 0x000e240000000a00 */
[----:B------:R1:W-:Y:S06]  /*3ee90*/  @P1 STG.E.U16 desc[UR60][R8.64], R5 ;  /* 0x0000000508001986 */ /* 0x0003ec000c10153c */
[----:B-1----:R-:W1:Y:S01]  /*3eea0*/  LDC R5, c[0x0][0x228] ;  /* 0x00008a00ff057b82 */ /* 0x002e620000000800 */
[----:B------:R-:W-:Y:S01]  /*3eeb0*/  ISETP.LT.AND P5, PT, R20, R249, !P3 ;  /* 0x000000f91400720c */ /* 0x000fe20005fa1270 */
[----:B------:R-:W-:-:S06]  /*3eec0*/  IMAD.IADD R0, R4, 0x1, R241 ;  /* 0x0000000104007824 */ /* 0x000fcc00078e02f1 */
[----:B------:R-:W0:Y:S01]  /*3eed0*/  LDC R249, c[0x0][0x248] ;  /* 0x00009200fff97b82 */ /* 0x000e220000000800 */
[----:B------:R-:W-:-:S04]  /*3eee0*/  IMAD.WIDE R236, R4, 0x2, R246 ;  /* 0x0000000204ec7825 */ /* 0x000fc800078e02f6 */
[----:B------:R-:W-:Y:S01]  /*3eef0*/  IMAD.WIDE R8, R0, 0x2, R2 ;  /* 0x0000000200087825 */ /* 0x000fe200078e0202 */
[----:B------:R0:W-:Y:S03]  /*3ef00*/  @P0 STG.E.U16 desc[UR60][R236.64], R243 ;  /* 0x000000f3ec000986 */ /* 0x0001e6000c10153c */
[----:B------:R-:W-:Y:S01]  /*3ef10*/  VIADD R241, R16, 0x3a ;  /* 0x0000003a10f17836 */ /* 0x000fe20000000000 */
[----:B-1----:R-:W-:Y:S02]  /*3ef20*/  ISETP.LT.AND P1, PT, R21, R5, !P3 ;  /* 0x000000051500720c */ /* 0x002fe40005f21270 */
[----:B------:R-:W1:Y:S01]  /*3ef30*/  LDC.64 R4, c[0x0][0x228] ;  /* 0x00008a00ff047b82 */ /* 0x000e620000000a00 */
[----:B0-----:R-:W-:Y:S01]  /*3ef40*/  IMAD.WIDE R236, R0, 0x2, R18 ;  /* 0x0000000200ec7825 */ /* 0x001fe200078e0212 */
[----:B------:R-:W-:-:S06]  /*3ef50*/  ISETP.LT.AND P3, PT, R22, R252, !P3 ;  /* 0x000000fc1600720c */ /* 0x000fcc0005f61270 */
[----:B------:R-:W0:Y:S01]  /*3ef60*/  LDC R243, c[0x0][0x228] ;  /* 0x00008a00fff37b82 */ /* 0x000e220000000800 */
[----:B------:R-:W-:-:S07]  /*3ef70*/  ISETP.GE.AND P0, PT, R241, R13, PT ;  /* 0x0000000df100720c */ /* 0x000fce0003f06270 */
[----:B------:R-:W4:Y:S01]  /*3ef80*/  LDC R252, c[0x0][0x228] ;  /* 0x00008a00fffc7b82 */ /* 0x000f220000000800 */
[----:B------:R-:W-:-:S07]  /*3ef90*/  IMAD.IADD R13, R0, 0x1, R249 ;  /* 0x00000001000d7824 */ /* 0x000fce00078e02f9 */
[----:B------:R-:W4:Y:S01]  /*3efa0*/  LDC R241, c[0x0][0x248] ;  /* 0x00009200fff17b82 */ /* 0x000f220000000800 */
[----:B--2---:R2:W-:Y:S01]  /*3efb0*/  @P4 STG.E.U16 desc[UR60][R8.64], R238 ;  /* 0x000000ee08004986 */ /* 0x0045e2000c10153c */
[----:B------:R-:W-:Y:S02]  /*3efc0*/  ISETP.LT.AND P4, PT, R17, R248, !P6 ;  /* 0x000000f81100720c */ /* 0x000fe40007781270 */
[----:B--2---:R-:W-:Y:S01]  /*3efd0*/  PRMT R238, R238, 0x7632, R238 ;  /* 0x00007632eeee7816 */ /* 0x004fe200000000ee */
[----:B------:R-:W-:-:S04]  /*3efe0*/  IMAD.WIDE R8, R0, 0x2, R244 ;  /* 0x0000000200087825 */ /* 0x000fc800078e02f4 */
[----:B------:R2:W-:Y:S01]  /*3eff0*/  @P5 STG.E.U16 desc[UR60][R236.64], R238 ;  /* 0x000000eeec005986 */ /* 0x0005e2000c10153c */
[----:B------:R-:W-:Y:S02]  /*3f000*/  ISETP.LT.AND P5, PT, R20, R251, !P6 ;  /* 0x000000fb1400720c */ /* 0x000fe400077a1270 */
[----:B------:R-:W4:Y:S01]  /*3f010*/  LDC R251, c[0x0][0x228] ;  /* 0x00008a00fffb7b82 */ /* 0x000f220000000800 */
[----:B------:R-:W-:-:S04]  /*3f020*/  IMAD.WIDE R248, R0, 0x2, R246 ;  /* 0x0000000200f87825 */ /* 0x000fc800078e02f6 */
[----:B------:R-:W-:Y:S02]  /*3f030*/  VIADD R0, R16, 0x36 ;  /* 0x0000003610007836 */ /* 0x000fe40000000000 */
[----:B--2---:R-:W-:Y:S01]  /*3f040*/  IMAD.WIDE R236, R13, 0x2, R2 ;  /* 0x000000020dec7825 */ /* 0x004fe200078e0202 */
[----:B------:R-:W2:Y:S01]  /*3f050*/  LDC R238, c[0x0][0x228] ;  /* 0x00008a00ffee7b82 */ /* 0x000ea20000000800 */
[----:B---3--:R3:W-:Y:S01]  /*3f060*/  @P1 STG.E.U16 desc[UR60][R8.64], R14 ;  /* 0x0000000e08001986 */ /* 0x0087e2000c10153c */
[----:B0-----:R-:W-:-:S06]  /*3f070*/  ISETP.LT.AND P1, PT, R21, R243, !P6 ;  /* 0x000000f31500720c */ /* 0x001fcc0007721270 */
[----:B------:R-:W0:Y:S01]  /*3f080*/  LDC R243, c[0x0][0x228] ;  /* 0x00008a00fff37b82 */ /* 0x000e220000000800 */
[----:B---3--:R-:W-:-:S07]  /*3f090*/  PRMT R14, R14, 0x7632, R14 ;  /* 0x000076320e0e7816 */ /* 0x008fce000000000e */
[----:B------:R-:W3:Y:S01]  /*3f0a0*/  LDC.64 R8, c[0x0][0x228] ;  /* 0x00008a00ff087b82 */ /* 0x000ee20000000a00 */
[----:B------:R2:W-:Y:S01]  /*3f0b0*/  @P3 STG.E.U16 desc[UR60][R248.64], R14 ;  /* 0x0000000ef8003986 */ /* 0x0005e2000c10153c */
[----:B-1----:R-:W-:-:S03]  /*3f0c0*/  ISETP.GE.AND P3, PT, R0, R5, PT ;  /* 0x000000050000720c */ /* 0x002fc60003f66270 */
[----:B----4-:R1:W-:Y:S01]  /*3f0d0*/  @P4 STG.E.U16 desc[UR60][R236.64], R10 ;  /* 0x0000000aec004986 */ /* 0x0103e2000c10153c */
[----:B--2---:R-:W-:Y:S01]  /*3f0e0*/  IMAD.WIDE R248, R13, 0x2, R18 ;  /* 0x000000020df87825 */ /* 0x004fe200078e0212 */
[----:B------:R-:W-:Y:S01]  /*3f0f0*/  ISETP.LT.AND P6, PT, R22, R251, !P6 ;  /* 0x000000fb1600720c */ /* 0x000fe200077c1270 */
[----:B------:R-:W2:Y:S01]  /*3f100*/  LDC R14, c[0x0][0x228] ;  /* 0x00008a00ff0e7b82 */ /* 0x000ea20000000800 */
[----:B-1----:R-:W-:-:S05]  /*3f110*/  PRMT R10, R10, 0x7632, R10 ;  /* 0x000076320a0a7816 */ /* 0x002fca000000000a */
[----:B------:R1:W-:Y:S01]  /*3f120*/  @P5 STG.E.U16 desc[UR60][R248.64], R10 ;  /* 0x0000000af8005986 */ /* 0x0003e2000c10153c */
[----:B------:R-:W-:Y:S01]  /*3f130*/  ISETP.LT.AND P5, PT, R20, R252, !P3 ;  /* 0x000000fc1400720c */ /* 0x000fe20005fa1270 */
[----:B------:R-:W-:Y:S01]  /*3f140*/  IMAD.WIDE R236, R13, 0x2, R244 ;  /* 0x000000020dec7825 */ /* 0x000fe200078e02f4 */
[----:B------:R-:W4:Y:S01]  /*3f150*/  LDC R252, c[0x0][0x248] ;  /* 0x00009200fffc7b82 */ /* 0x000f220000000800 */
[----:B------:R-:W-:Y:S02]  /*3f160*/  ISETP.LT.AND P4, PT, R17, R240, !P3 ;  /* 0x000000f01100720c */ /* 0x000fe40005f81270 */
[C---:B------:R-:W-:Y:S01]  /*3f170*/  IMAD.IADD R0, R13.reuse, 0x1, R241 ;  /* 0x000000010d007824 */ /* 0x040fe200078e02f1 */
[----:B------:R0:W-:Y:S01]  /*3f180*/  @P1 STG.E.U16 desc[UR60][R236.64], R6 ;  /* 0x00000006ec001986 */ /* 0x0001e2000c10153c */
[----:B------:R-:W-:Y:S02]  /*3f190*/  VIADD R5, R16, 0x37 ;  /* 0x0000003710057836 */ /* 0x000fe40000000000 */
[----:B------:R-:W-:Y:S01]  /*3f1a0*/  IMAD.WIDE R240, R13, 0x2, R246 ;  /* 0x000000020df07825 */ /* 0x000fe200078e02f6 */
[----:B------:R-:W2:Y:S02]  /*3f1b0*/  LDC R251, c[0x0][0x228] ;  /* 0x00008a00fffb7b82 */ /* 0x000ea40000000800 */
[----:B---3--:R-:W-:Y:S01]  /*3f1c0*/  ISETP.GE.AND P1, PT, R5, R9, PT ;  /* 0x000000090500720c */ /* 0x008fe20003f26270 */
[----:B-1----:R-:W-:Y:S01]  /*3f1d0*/  IMAD.WIDE R248, R0, 0x2, R2 ;  /* 0x0000000200f87825 */ /* 0x002fe200078e0202 */
[----:B0-----:R-:W-:-:S04]  /*3f1e0*/  PRMT R6, R6, 0x7632, R6 ;  /* 0x0000763206067816 */ /* 0x001fc80000000006 */
[----:B------:R-:W0:Y:S01]  /*3f1f0*/  LDC R13, c[0x0][0x228] ;  /* 0x00008a00ff0d7b82 */ /* 0x000e220000000800 */
[----:B------:R-:W-:Y:S01]  /*3f200*/  PRMT R5, R239, 0x7632, R5 ;  /* 0x00007632ef057816 */ /* 0x000fe20000000005 */
[----:B------:R1:W-:Y:S04]  /*3f210*/  @P6 STG.E.U16 desc[UR60][R240.64], R6 ;  /* 0x00000006f0006986 */ /* 0x0003e8000c10153c */
[----:B------:R3:W-:Y:S02]  /*3f220*/  @P4 STG.E.U16 desc[UR60][R248.64], R239 ;  /* 0x000000eff8004986 */ /* 0x0007e4000c10153c */
[----:B------:R-:W0:Y:S01]  /*3f230*/  LDC.64 R236, c[0x0][0x228] ;  /* 0x00008a00ffec7b82 */ /* 0x000e220000000a00 */
[----:B-1----:R-:W-:Y:S01]  /*3f240*/  IMAD.WIDE R240, R0, 0x2, R18 ;  /* 0x0000000200f07825 */ /* 0x002fe200078e0212 */
[----:B------:R-:W-:-:S06]  /*3f250*/  ISETP.LT.AND P6, PT, R21, R243, !P3 ;  /* 0x000000f31500720c */ /* 0x000fcc0005fc1270 */
[----:B------:R-:W1:Y:S01]  /*3f260*/  LDC R10, c[0x0][0x228] ;  /* 0x00008a00ff0a7b82 */ /* 0x000e620000000800 */
[----:B------:R4:W-:Y:S01]  /*3f270*/  @P5 STG.E.U16 desc[UR60][R240.64], R5 ;  /* 0x00000005f0005986 */ /* 0x0009e2000c10153c */
[----:B------:R-:W-:Y:S01]  /*3f280*/  ISETP.LT.AND P5, PT, R20, R238, !P1 ;  /* 0x000000ee1400720c */ /* 0x000fe20004fa1270 */
[----:B---3--:R-:W-:Y:S01]  /*3f290*/  IMAD.WIDE R238, R0, 0x2, R244 ;  /* 0x0000000200ee7825 */ /* 0x008fe200078e02f4 */
[----:B------:R-:W-:-:S04]  /*3f2a0*/  ISETP.LT.AND P4, PT, R17, R250, !P1 ;  /* 0x000000fa1100720c */ /* 0x000fc80004f81270 */
[----:B------:R-:W3:Y:S01]  /*3f2b0*/  LDC R248, c[0x0][0x248] ;  /* 0x00009200fff87b82 */ /* 0x000ee20000000800 */
[----:B----4-:R-:W-:Y:S01]  /*3f2c0*/  IMAD.WIDE R240, R0, 0x2, R246 ;  /* 0x0000000200f07825 */ /* 0x010fe200078e02f6 */
[----:B------:R-:W-:-:S06]  /*3f2d0*/  PRMT R6, R15, 0x7632, R6 ;  /* 0x000076320f067816 */ /* 0x000fcc0000000006 */
[----:B------:R-:W4:Y:S01]  /*3f2e0*/  LDC R9, c[0x0][0x228] ;  /* 0x00008a00ff097b82 */ /* 0x000f220000000800 */
[----:B------:R-:W-:Y:S02]  /*3f2f0*/  IMAD.IADD R0, R0, 0x1, R252 ;  /* 0x0000000100007824 */ /* 0x000fe400078e02fc */
[----:B------:R-:W4:Y:S04]  /*3f300*/  LDL.LU R252, [R1+0x210] ;  /* 0x0002100001fc7983 */ /* 0x000f280000300800 */
[----:B------:R-:W4:Y:S01]  /*3f310*/  LDL.LU R250, [R1+0x200] ;  /* 0x0002000001fa7983 */ /* 0x000f220000300800 */
[----:B--2---:R-:W-:Y:S01]  /*3f320*/  ISETP.LT.AND P3, PT, R22, R14, !P3 ;  /* 0x0000000e1600720c */ /* 0x004fe20005f61270 */
[----:B------:R-:W2:Y:S02]  /*3f330*/  LDC R243, c[0x0][0x228] ;  /* 0x00008a00fff37b82 */ /* 0x000ea40000000800 */
[----:B------:R0:W-:Y:S01]  /*3f340*/  @P6 STG.E.U16 desc[UR60][R238.64], R15 ;  /* 0x0000000fee006986 */ /* 0x0001e2000c10153c */
[----:B------:R-:W-:-:S03]  /*3f350*/  VIADD R5, R16, 0x38 ;  /* 0x0000003810057836 */ /* 0x000fc60000000000 */
[----:B------:R-:W2:Y:S02]  /*3f360*/  LDL.LU R249, [R1+0x230] ;  /* 0x0002300001f97983 */ /* 0x000ea40000300800 */
[----:B0-----:R-:W0:Y:S04]  /*3f370*/  LDC.64 R14, c[0x0][0x228] ;  /* 0x00008a00ff0e7b82 */ /* 0x001e280000000a00 */
[----:B------:R1:W-:Y:S01]  /*3f380*/  @P3 STG.E.U16 desc[UR60][R240.64], R6 ;  /* 0x00000006f0003986 */ /* 0x0003e2000c10153c */
[----:B------:R-:W-:Y:S01]  /*3f390*/  ISETP.LT.AND P3, PT, R22, R13, !P1 ;  /* 0x0000000d1600720c */ /* 0x000fe20004f61270 */
[----:B------:R-:W-:Y:S01]  /*3f3a0*/  IMAD.WIDE R238, R0, 0x2, R18 ;  /* 0x0000000200ee7825 */ /* 0x000fe200078e0212 */
[----:B------:R-:W-:Y:S02]  /*3f3b0*/  ISETP.GE.AND P6, PT, R5, R237, PT ;  /* 0x000000ed0500720c */ /* 0x000fe40003fc6270 */
[----:B------:R-:W-:-:S02]  /*3f3c0*/  ISETP.LT.AND P1, PT, R21, R251, !P1 ;  /* 0x000000fb1500720c */ /* 0x000fc40004f21270 */
[----:B------:R-:W-:Y:S01]  /*3f3d0*/  PRMT R5, R11, 0x7632, R5 ;  /* 0x000076320b057816 */ /* 0x000fe20000000005 */
[----:B------:R-:W2:Y:S01]  /*3f3e0*/  LDL.LU R251, [R1+0x220] ;  /* 0x0002200001fb7983 */ /* 0x000ea20000300800 */
[----:B------:R-:W2:Y:S01]  /*3f3f0*/  LDC R13, c[0x0][0x228] ;  /* 0x00008a00ff0d7b82 */ /* 0x000ea20000000800 */
[----:B-1----:R-:W-:Y:S01]  /*3f400*/  IMAD.WIDE R240, R0, 0x2, R2 ;  /* 0x0000000200f07825 */ /* 0x002fe200078e0202 */
[----:B------:R-:W-:-:S04]  /*3f410*/  PRMT R6, R7, 0x7632, R6 ;  /* 0x0000763207067816 */ /* 0x000fc80000000006 */
[----:B------:R1:W-:Y:S01]  /*3f420*/  @P4 STG.E.U16 desc[UR60][R240.64], R11 ;  /* 0x0000000bf0004986 */ /* 0x0003e2000c10153c */
[----:B------:R-:W-:Y:S01]  /*3f430*/  ISETP.LT.AND P4, PT, R17, R23, !P6 ;  /* 0x000000171100720c */ /* 0x000fe20007781270 */
[----:B------:R-:W2:Y:S02]  /*3f440*/  LDC R237, c[0x0][0x248] ;  /* 0x00009200ffed7b82 */ /* 0x000ea40000000800 */
[----:B------:R3:W-:Y:S01]  /*3f450*/  @P5 STG.E.U16 desc[UR60][R238.64], R5 ;  /* 0x00000005ee005986 */ /* 0x0007e2000c10153c */
[----:B------:R-:W-:-:S05]  /*3f460*/  ISETP.LT.AND P5, PT, R20, R10, !P6 ;  /* 0x0000000a1400720c */ /* 0x000fca00077a1270 */
[----:B------:R-:W2:Y:S01]  /*3f470*/  LDC R23, c[0x0][0x228] ;  /* 0x00008a00ff177b82 */ /* 0x000ea20000000800 */
[----:B-1----:R-:W-:-:S04]  /*3f480*/  IMAD.WIDE R10, R0, 0x2, R244 ;  /* 0x00000002000a7825 */ /* 0x002fc800078e02f4 */
[----:B---3--:R-:W-:Y:S01]  /*3f490*/  IMAD.WIDE R238, R0, 0x2, R246 ;  /* 0x0000000200ee7825 */ /* 0x008fe200078e02f6 */
[----:B------:R1:W-:Y:S02]  /*3f4a0*/  @P1 STG.E.U16 desc[UR60][R10.64], R7 ;  /* 0x000000070a001986 */ /* 0x0003e4000c10153c */
[----:B------:R-:W3:Y:S01]  /*3f4b0*/  LDC R241, c[0x0][0x228] ;  /* 0x00008a00fff17b82 */ /* 0x000ee20000000800 */
[----:B------:R-:W-:Y:S02]  /*3f4c0*/  VIADD R5, R16, 0x39 ;  /* 0x0000003910057836 */ /* 0x000fe40000000000 */
[----:B------:R-:W-:Y:S01]  /*3f4d0*/  IMAD.IADD R0, R0, 0x1, R248 ;  /* 0x0000000100007824 */ /* 0x000fe200078e02f8 */
[----:B------:R1:W-:Y:S01]  /*3f4e0*/  @P3 STG.E.U16 desc[UR60][R238.64], R6 ;  /* 0x00000006ee003986 */ /* 0x0003e2000c10153c */
[----:B----4-:R-:W-:Y:S02]  /*3f4f0*/  ISETP.LT.AND P3, PT, R21, R9, !P6 ;  /* 0x000000091500720c */ /* 0x010fe40007761270 */
[----:B0-----:R-:W-:Y:S01]  /*3f500*/  ISETP.GE.AND P1, PT, R5, R15, PT ;  /* 0x0000000f0500720c */ /* 0x001fe20003f26270 */
[----:B------:R-:W0:Y:S01]  /*3f510*/  LDC R248, c[0x0][0x228] ;  /* 0x00008a00fff87b82 */ /* 0x000e220000000800 */
[----:B-1----:R-:W-:-:S04]  /*3f520*/  IMAD.WIDE R10, R0, 0x2, R2 ;  /* 0x00000002000a7825 */ /* 0x002fc800078e0202 */
[----:B------:R-:W-:-:S03]  /*3f530*/  IMAD.WIDE R238, R0, 0x2, R18 ;  /* 0x0000000200ee7825 */ /* 0x000fc600078e0212 */
[----:B------:R-:W1:Y:S01]  /*3f540*/  LDC.64 R6, c[0x0][0x228] ;  /* 0x00008a00ff067b82 */ /* 0x000e620000000a00 */
[----:B--2---:R-:W-:-:S07]  /*3f550*/  ISETP.LT.AND P6, PT, R22, R243, !P6 ;  /* 0x000000f31600720c */ /* 0x004fce00077c1270 */
[----:B------:R-:W2:Y:S01]  /*3f560*/  LDC R240, c[0x0][0x248] ;  /* 0x00009200fff07b82 */ /* 0x000ea20000000800 */
[----:B------:R-:W-:-:S07]  /*3f570*/  IMAD.IADD R9, R0, 0x1, R237 ;  /* 0x0000000100097824 */ /* 0x000fce00078e02ed */
[----:B------:R-:W4:Y:S08]  /*3f580*/  LDC R15, c[0x0][0x228] ;  /* 0x00008a00ff0f7b82 */ /* 0x000f300000000800 */
[----:B------:R-:W2:Y:S08]  /*3f590*/  LDC R237, c[0x0][0x228] ;  /* 0x00008a00ffed7b82 */ /* 0x000eb00000000800 */
[----:B------:R-:W2:Y:S01]  /*3f5a0*/  LDC R243, c[0x0][0x228] ;  /* 0x00008a00fff37b82 */ /* 0x000ea20000000800 */
[----:B------:R-:W-:Y:S01]  /*3f5b0*/  PRMT R5, R252, 0x7632, R5 ;  /* 0x00007632fc057816 */ /* 0x000fe20000000005 */
[----:B------:R3:W-:Y:S04]  /*3f5c0*/  @P4 STG.E.U16 desc[UR60][R10.64], R252 ;  /* 0x000000fc0a004986 */ /* 0x0007e8000c10153c */
[----:B------:R0:W-:Y:S04]  /*3f5d0*/  @P5 STG.E.U16 desc[UR60][R238.64], R5 ;  /* 0x00000005ee005986 */ /* 0x0001e8000c10153c */
[----:B---3--:R-:W3:Y:S01]  /*3f5e0*/  LDL.LU R252, [R1+0x214] ;  /* 0x0002140001fc7983 */ /* 0x008ee20000300800 */
[----:B0-----:R-:W-:Y:S01]  /*3f5f0*/  IMAD.WIDE R238, R0, 0x2, R244 ;  /* 0x0000000200ee7825 */ /* 0x001fe200078e02f4 */
[----:B------:R-:W-:-:S04]  /*3f600*/  PRMT R5, R250, 0x7632, R5 ;  /* 0x00007632fa057816 */ /* 0x000fc80000000005 */
[----:B------:R0:W-:Y:S04]  /*3f610*/  @P3 STG.E.U16 desc[UR60][R238.64], R250 ;  /* 0x000000faee003986 */ /* 0x0001e8000c10153c */
[----:B0-----:R-:W3:Y:S01]  /*3f620*/  LDL.LU R250, [R1+0x204] ;  /* 0x0002040001fa7983 */ /* 0x001ee20000300800 */
[----:B------:R-:W-:Y:S01]  /*3f630*/  ISETP.LT.AND P5, PT, R20, R13, !P1 ;  /* 0x0000000d1400720c */ /* 0x000fe20004fa1270 */
[----:B------:R-:W-:Y:S01]  /*3f640*/  IMAD.WIDE R10, R0, 0x2, R246 ;  /* 0x00000002000a7825 */ /* 0x000fe200078e02f6 */
[----:B------:R-:W0:Y:S01]  /*3f650*/  LDC R13, c[0x0][0x228] ;  /* 0x00008a00ff0d7b82 */ /* 0x000e220000000800 */
[----:B------:R-:W-:-:S03]  /*3f660*/  ISETP.LT.AND P4, PT, R17, R242, !P1 ;  /* 0x000000f21100720c */ /* 0x000fc60004f81270 */
[----:B------:R1:W-:Y:S01]  /*3f670*/  @P6 STG.E.U16 desc[UR60][R10.64], R5 ;  /* 0x000000050a006986 */ /* 0x0003e2000c10153c */
[----:B------:R-:W-:Y:S01]  /*3f680*/  IMAD.WIDE R238, R9, 0x2, R2 ;  /* 0x0000000209ee7825 */ /* 0x000fe200078e0202 */
[----:B------:R-:W-:Y:S02]  /*3f690*/  ISETP.LT.AND P3, PT, R21, R248, !P1 ;  /* 0x000000f81500720c */ /* 0x000fe40004f61270 */
[----:B------:R-:W3:Y:S01]  /*3f6a0*/  LDC R242, c[0x0][0x248] ;  /* 0x00009200fff27b82 */ /* 0x000ee20000000800 */
[----:B------:R-:W-:-:S07]  /*3f6b0*/  VIADD R0, R16, 0x44 ;  /* 0x0000004410007836 */ /* 0x000fce0000000000 */
[----:B-1----:R-:W1:Y:S01]  /*3f6c0*/  LDC.64 R10, c[0x0][0x228] ;  /* 0x00008a00ff0a7b82 */ /* 0x002e620000000a00 */
[----:B------:R4:W-:Y:S01]  /*3f6d0*/  @P4 STG.E.U16 desc[UR60][R238.64], R249 ;  /* 0x000000f9ee004986 */ /* 0x0009e2000c10153c */
[----:B------:R-:W-:Y:S02]  /*3f6e0*/  ISETP.GE.AND P6, PT, R0, R7, PT ;  /* 0x000000070000720c */ /* 0x000fe40003fc6270 */
[----:B------:R-:W-:Y:S01]  /*3f6f0*/  ISETP.LT.AND P4, PT, R17, R4, !P0 ;  /* 0x000000041100720c */ /* 0x000fe20004781270 */
[----:B------:R-:W-:Y:S01]  /*3f700*/  IMAD.WIDE R4, R9, 0x2, R18 ;  /* 0x0000000209047825 */ /* 0x000fe200078e0212 */
[----:B------:R-:W-:Y:S02]  /*3f710*/  PRMT R0, R249, 0x7632, R0 ;  /* 0x00007632f9007816 */ /* 0x000fe40000000000 */
[----:B------:R-:W-:Y:S01]  /*3f720*/  ISETP.LT.AND P1, PT, R22, R241, !P1 ;  /* 0x000000f11600720c */ /* 0x000fe20004f21270 */
[----:B------:R-:W3:Y:S01]  /*3f730*/  LDC R248, c[0x0][0x228] ;  /* 0x00008a00fff87b82 */ /* 0x000ee20000000800 */
[----:B----4-:R-:W-:Y:S01]  /*3f740*/  IMAD.WIDE R238, R9, 0x2, R244 ;  /* 0x0000000209ee7825 */ /* 0x010fe200078e02f4 */
[----:B------:R2:W-:Y:S01]  /*3f750*/  @P5 STG.E.U16 desc[UR60][R4.64], R0 ;  /* 0x0000000004005986 */ /* 0x0005e2000c10153c */
[----:B------:R-:W-:-:S02]  /*3f760*/  ISETP.LT.AND P5, PT, R21, R15, !P0 ;  /* 0x0000000f1500720c */ /* 0x000fc400047a1270 */
[----:B------:R-:W-:Y:S01]  /*3f770*/  VIADD R7, R16, 0x3b ;  /* 0x0000003b10077836 */ /* 0x000fe20000000000 */
[----:B------:R4:W-:Y:S01]  /*3f780*/  @P3 STG.E.U16 desc[UR60][R238.64], R251 ;  /* 0x000000fbee003986 */ /* 0x0009e2000c10153c */
[----:B0-----:R-:W-:Y:S01]  /*3f790*/  ISETP.LT.AND P3, PT, R20, R13, !P0 ;  /* 0x0000000d1400720c */ /* 0x001fe20004761270 */
[----:B------:R-:W0:Y:S01]  /*3f7a0*/  LDC R249, c[0x0][0x228] ;  /* 0x00008a00fff97b82 */ /* 0x000e220000000800 */
[----:B------:R-:W-:Y:S01]  /*3f7b0*/  PRMT R13, R251, 0x7632, R13 ;  /* 0x00007632fb0d7816 */ /* 0x000fe2000000000d */
[----:B--2---:R-:W-:-:S06]  /*3f7c0*/  IMAD.IADD R0, R9, 0x1, R240 ;  /* 0x0000000109007824 */ /* 0x004fcc00078e02f0 */
[----:B------:R-:W2:Y:S01]  /*3f7d0*/  LDC.64 R4, c[0x0][0x228] ;  /* 0x00008a00ff047b82 */ /* 0x000ea20000000a00 */
[----:B----4-:R-:W-:Y:S01]  /*3f7e0*/  IMAD.WIDE R238, R9, 0x2, R246 ;  /* 0x0000000209ee7825 */ /* 0x010fe200078e02f6 */
[----:B------:R-:W4:Y:S03]  /*3f7f0*/  LDL.LU R251, [R1+0x224] ;  /* 0x0002240001fb7983 */ /* 0x000f260000300800 */
[C---:B------:R-:W-:Y:S01]  /*3f800*/  IMAD.WIDE R240, R0.reuse, 0x2, R2 ;  /* 0x0000000200f07825 */ /* 0x040fe200078e0202 */
[----:B------:R1:W-:Y:S02]  /*3f810*/  @P1 STG.E.U16 desc[UR60][R238.64], R13 ;  /* 0x0000000dee001986 */ /* 0x0003e4000c10153c */
[----:B-1----:R-:W-:Y:S01]  /*3f820*/  ISETP.GE.AND P1, PT, R7, R11, PT ;  /* 0x0000000b0700720c */ /* 0x002fe20003f26270 */
[----:B------:R-:W1:Y:S01]  /*3f830*/  LDC R15, c[0x0][0x248] ;  /* 0x00009200ff0f7b82 */ /* 0x000e620000000800 */
[----:B------:R-:W-:-:S07]  /*3f840*/  IMAD.WIDE R238, R0, 0x2, R18 ;  /* 0x0000000200ee7825 */ /* 0x000fce00078e0212 */
[----:B------:R-:W1:Y:S01]  /*3f850*/  LDC R13, c[0x0][0x228] ;  /* 0x00008a00ff0d7b82 */ /* 0x000e620000000800 */
[----:B---3--:R3:W-:Y:S01]  /*3f860*/  @P4 STG.E.U16 desc[UR60][R240.64], R252 ;  /* 0x000000fcf0004986 */ /* 0x0087e2000c10153c */
[----:B------:R-:W-:-:S05]  /*3f870*/  PRMT R7, R252, 0x7632, R7 ;  /* 0x00007632fc077816 */ /* 0x000fca0000000007 */
[----:B------:R0:W-:Y:S01]  /*3f880*/  @P3 STG.E.U16 desc[UR60][R238.64], R7 ;  /* 0x00000007ee003986 */ /* 0x0001e2000c10153c */
[----:B---3--:R-:W-:-:S05]  /*3f890*/  IMAD.WIDE R240, R0, 0x2, R244 ;  /* 0x0000000200f07825 */ /* 0x008fca00078e02f4 */
[----:B------:R3:W-:Y:S01]  /*3f8a0*/  @P5 STG.E.U16 desc[UR60][R240.64], R250 ;  /* 0x000000faf0005986 */ /* 0x0007e2000c10153c */
[----:B------:R-:W-:-:S03]  /*3f8b0*/  ISETP.LT.AND P5, PT, R20, R237, !P1 ;  /* 0x000000ed1400720c */ /* 0x000fc60004fa1270 */
[----:B------:R-:W4:Y:S01]  /*3f8c0*/  LDL.LU R237, [R1+0x234] ;  /* 0x0002340001ed7983 */ /* 0x000f220000300800 */
[----:B------:R-:W-:Y:S02]  /*3f8d0*/  ISETP.LT.AND P4, PT, R17, R8, !P1 ;  /* 0x000000081100720c */ /* 0x000fe40004f81270 */
[----:B------:R-:W1:Y:S01]  /*3f8e0*/  LDC.64 R8, c[0x0][0x228] ;  /* 0x00008a00ff087b82 */ /* 0x000e620000000a00 */
[----:B------:R-:W-:Y:S01]  /*3f8f0*/  ISETP.LT.AND P0, PT, R22, R248, !P0 ;  /* 0x000000f81600720c */ /* 0x000fe20004701270 */
[----:B0-----:R-:W-:Y:S01]  /*3f900*/  IMAD.WIDE R238, R0, 0x2, R246 ;  /* 0x0000000200ee7825 */ /* 0x001fe200078e02f6 */
[----:B------:R-:W-:Y:S01]  /*3f910*/  ISETP.LT.AND P3, PT, R21, R249, !P1 ;  /* 0x000000f91500720c */ /* 0x000fe20004f61270 */
[----:B------:R-:W4:Y:S01]  /*3f920*/  LDL.LU R252, [R1+0x208] ;  /* 0x0002080001fc7983 */ /* 0x000f220000300800 */
[----:B------:R-:W-:Y:S01]  /*3f930*/  PRMT R11, R250, 0x7632, R11 ;  /* 0x00007632fa0b7816 */ /* 0x000fe2000000000b */
[----:B------:R-:W-:Y:S02]  /*3f940*/  VIADD R7, R16, 0x3c ;  /* 0x0000003c10077836 */ /* 0x000fe40000000000 */
[----:B------:R-:W-:Y:S01]  /*3f950*/  IMAD.IADD R0, R0, 0x1, R242 ;  /* 0x0000000100007824 */ /* 0x000fe200078e02f2 */
[----:B------:R-:W-:Y:S01]  /*3f960*/  ISETP.LT.AND P1, PT, R22, R243, !P1 ;  /* 0x000000f31600720c */ /* 0x000fe20004f21270 */
[----:B------:R-:W0:Y:S02]  /*3f970*/  LDC R249, c[0x0][0x228] ;  /* 0x00008a00fff97b82 */ /* 0x000e240000000800 */
[----:B------:R-:W-:-:S02]  /*3f980*/  IMAD.WIDE R242, R0, 0x2, R2 ;  /* 0x0000000200f27825 */ /* 0x000fc400078e0202 */
[----:B------:R3:W-:Y:S01]  /*3f990*/  @P0 STG.E.U16 desc[UR60][R238.64], R11 ;  /* 0x0000000bee000986 */ /* 0x0007e2000c10153c */
[----:B--2---:R-:W-:Y:S01]  /*3f9a0*/  ISETP.GE.AND P0, PT, R7, R5, PT ;  /* 0x000000050700720c */ /* 0x004fe20003f06270 */
[----:B------:R-:W-:Y:S02]  /*3f9b0*/  VIADD R5, R16, 0x3d ;  /* 0x0000003d10057836 */ /* 0x000fe40000000000 */
[C---:B---3--:R-:W-:Y:S01]  /*3f9c0*/  IMAD.WIDE R240, R0.reuse, 0x2, R244 ;  /* 0x0000000200f07825 */ /* 0x048fe200078e02f4 */
[----:B------:R-:W2:Y:S03]  /*3f9d0*/  LDC R248, c[0x0][0x228] ;  /* 0x00008a00fff87b82 */ /* 0x000ea60000000800 */
[----:B------:R-:W-:-:S05]  /*3f9e0*/  IMAD.WIDE R238, R0, 0x2, R18 ;  /* 0x0000000200ee7825 */ /* 0x000fca00078e0212 */
[----:B------:R-:W3:Y:S08]  /*3f9f0*/  LDC R250, c[0x0][0x228] ;  /* 0x00008a00fffa7b82 */ /* 0x000ef00000000800 */
[----:B------:R-:W3:Y:S01]  /*3fa00*/  LDC R11, c[0x0][0x228] ;  /* 0x00008a00ff0b7b82 */ /* 0x000ee20000000800 */
[----:B----4-:R-:W-:Y:S01]  /*3fa10*/  PRMT R7, R237, 0x7632, R7 ;  /* 0x00007632ed077816 */ /* 0x010fe20000000007 */
[----:B------:R-:W-:Y:S01]  /*3fa20*/  @P4 STG.E.U16 desc[UR60][R242.64], R237 ;  /* 0x000000edf2004986 */ /* 0x000fe2000c10153c */
[----:B-1----:R-:W-:-:S02]  /*3fa30*/  ISETP.GE.AND P4, PT, R5, R9, PT ;  /* 0x000000090500720c */ /* 0x002fc40003f86270 */
[----:B------:R-:W-:Y:S01]  /*3fa40*/  PRMT R5, R251, 0x7632, R5 ;  /* 0x00007632fb057816 */ /* 0x000fe20000000005 */
[----:B------:R-:W-:Y:S02]  /*3fa50*/  @P5 STG.E.U16 desc[UR60][R238.64], R7 ;  /* 0x00000007ee005986 */ /* 0x000fe4000c10153c */
[----:B------:R-:W1:Y:S02]  /*3fa60*/  LDC R9, c[0x0][0x248] ;  /* 0x00009200ff097b82 */ /* 0x000e640000000800 */
[----:B------:R4:W-:Y:S01]  /*3fa70*/  @P3 STG.E.U16 desc[UR60][R240.64], R251 ;  /* 0x000000fbf0003986 */ /* 0x0009e2000c10153c */
[----:B------:R-:W-:-:S03]  /*3fa80*/  ISETP.LT.AND P3, PT, R20, R13, !P0 ;  /* 0x0000000d1400720c */ /* 0x000fc60004761270 */
[----:B----4-:R-:W4:Y:S01]  /*3fa90*/  LDL.LU R251, [R1+0x238] ;  /* 0x0002380001fb7983 */ /* 0x010f220000300800 */
[----:B------:R-:W-:Y:S01]  /*3faa0*/  ISETP.LT.AND P5, PT, R17, R236, !P0 ;  /* 0x000000ec1100720c */ /* 0x000fe200047a1270 */
[----:B------:R-:W-:Y:S01]  /*3fab0*/  IMAD.WIDE R238, R0, 0x2, R246 ;  /* 0x0000000200ee7825 */ /* 0x000fe200078e02f6 */
[----:B------:R-:W-:Y:S01]  /*3fac0*/  PRMT R7, R252, 0x7632, R7 ;  /* 0x00007632fc077816 */ /* 0x000fe20000000007 */
[----:B------:R-:W3:Y:S01]  /*3fad0*/  LDL.LU R13, [R1+0x218] ;  /* 0x00021800010d7983 */ /* 0x000ee20000300800 */
[----:B------:R-:W4:Y:S01]  /*3fae0*/  LDC.64 R236, c[0x0][0x228] ;  /* 0x00008a00ffec7b82 */ /* 0x000f220000000a00 */
[----:B------:R-:W-:Y:S02]  /*3faf0*/  IMAD.IADD R0, R0, 0x1, R15 ;  /* 0x0000000100007824 */ /* 0x000fe400078e020f */
[----:B------:R2:W-:Y:S01]  /*3fb00*/  @P1 STG.E.U16 desc[UR60][R238.64], R5 ;  /* 0x00000005ee001986 */ /* 0x0005e2000c10153c */
[----:B0-----:R-:W-:Y:S01]  /*3fb10*/  ISETP.LT.AND P1, PT, R22, R249, !P0 ;  /* 0x000000f91600720c */ /* 0x001fe20004721270 */
[----:B------:R-:W-:Y:S01]  /*3fb20*/  IMAD.WIDE R242, R0, 0x2, R2 ;  /* 0x0000000200f27825 */ /* 0x000fe200078e0202 */
[----:B--2---:R-:W-:-:S02]  /*3fb30*/  ISETP.LT.AND P0, PT, R21, R248, !P0 ;  /* 0x000000f81500720c */ /* 0x004fc40004701270 */
[----:B------:R-:W0:Y:S01]  /*3fb40*/  LDC.64 R240, c[0x0][0x228] ;  /* 0x00008a00fff07b82 */ /* 0x000e220000000a00 */
[----:B------:R-:W-:-:S07]  /*3fb50*/  IMAD.WIDE R238, R0, 0x2, R18 ;  /* 0x0000000200ee7825 */ /* 0x000fce00078e0212 */
[----:B------:R-:W2:Y:S01]  /*3fb60*/  LDC R248, c[0x0][0x228] ;  /* 0x00008a00fff87b82 */ /* 0x000ea20000000800 */
[----:B---3--:R3:W-:Y:S01]  /*3fb70*/  @P5 STG.E.U16 desc[UR60][R242.64], R13 ;  /* 0x0000000df2005986 */ /* 0x0087e2000c10153c */
[----:B------:R-:W-:Y:S02]  /*3fb80*/  PRMT R5, R13, 0x7632, R5 ;  /* 0x000076320d057816 */ /* 0x000fe40000000005 */
[----:B------:R-:W-:Y:S01]  /*3fb90*/  ISETP.LT.AND P5, PT, R17, R14, !P4 ;  /* 0x0000000e1100720c */ /* 0x000fe200067a1270 */
[C---:B------:R-:W-:Y:S02]  /*3fba0*/  IMAD.WIDE R14, R0.reuse, 0x2, R244 ;  /* 0x00000002000e7825 */ /* 0x040fe400078e02f4 */
[----:B------:R-:W-:Y:S04]  /*3fbb0*/  @P3 STG.E.U16 desc[UR60][R238.64], R5 ;  /* 0x00000005ee003986 */ /* 0x000fe8000c10153c */
[----:B---3--:R-:W3:Y:S01]  /*3fbc0*/  LDL.LU R243, [R1+0x228] ;  /* 0x0002280001f37983 */ /* 0x008ee20000300800 */
[----:B------:R-:W2:Y:S03]  /*3fbd0*/  LDC R13, c[0x0][0x248] ;  /* 0x00009200ff0d7b82 */ /* 0x000ea60000000800 */
[----:B------:R1:W-:Y:S05]  /*3fbe0*/  @P0 STG.E.U16 desc[UR60][R14.64], R252 ;  /* 0x000000fc0e000986 */ /* 0x0003ea000c10153c */
[----:B------:R-:W3:Y:S01]  /*3fbf0*/  LDC R242, c[0x0][0x228] ;  /* 0x00008a00fff27b82 */ /* 0x000ee20000000800 */
[----:B-1----:R-:W3:Y:S01]  /*3fc00*/  LDL.LU R252, [R1+0x21c] ;  /* 0x00021c0001fc7983 */ /* 0x002ee20000300800 */
[----:B------:R-:W-:-:S03]  /*3fc10*/  IMAD.WIDE R238, R0, 0x2, R246 ;  /* 0x0000000200ee7825 */ /* 0x000fc600078e02f6 */
[----:B------:R-:W3:Y:S01]  /*3fc20*/  LDL.LU R249, [R1+0x20c] ;  /* 0x00020c0001f97983 */ /* 0x000ee20000300800 */
[----:B------:R-:W-:Y:S01]  /*3fc30*/  IMAD.IADD R0, R0, 0x1, R9 ;  /* 0x0000000100007824 */ /* 0x000fe200078e0209 */
[----:B------:R-:W-:Y:S01]  /*3fc40*/  ISETP.LT.AND P3, PT, R20, R250, !P4 ;  /* 0x000000fa1400720c */ /* 0x000fe20006761270 */
[----:B------:R-:W-:Y:S01]  /*3fc50*/  VIADD R5, R16, 0x3f ;  /* 0x0000003f10057836 */ /* 0x000fe20000000000 */
[----:B------:R1:W-:Y:S01]  /*3fc60*/  @P1 STG.E.U16 desc[UR60][R238.64], R7 ;  /* 0x00000007ee001986 */ /* 0x0003e2000c10153c */
[----:B------:R-:W-:Y:S01]  /*3fc70*/  IMAD.WIDE R14, R0, 0x2, R2 ;  /* 0x00000002000e7825 */ /* 0x000fe200078e0202 */
[----:B------:R-:W3:Y:S04]  /*3fc80*/  LDC R9, c[0x0][0x228] ;  /* 0x00008a00ff097b82 */ /* 0x000ee80000000800 */
[----:B----4-:R4:W-:Y:S04]  /*3fc90*/  @P5 STG.E.U16 desc[UR60][R14.64], R251 ;  /* 0x000000fb0e005986 */ /* 0x0109e8000c10153c */
[----:B------:R-:W3:Y:S01]  /*3fca0*/  LDC R250, c[0x0][0x228] ;  /* 0x00008a00fffa7b82 */ /* 0x000ee20000000800 */
[----:B-1----:R-:W-:-:S02]  /*3fcb0*/  PRMT R7, R251, 0x7632, R7 ;  /* 0x00007632fb077816 */ /* 0x002fc40000000007 */
[----:B----4-:R-:W4:Y:S01]  /*3fcc0*/  LDL.LU R251, [R1+0x23c] ;  /* 0x00023c0001fb7983 */ /* 0x010f220000300800 */
[----:B------:R-:W-:Y:S01]  /*3fcd0*/  ISETP.GE.AND P0, PT, R5, R237, PT ;  /* 0x000000ed0500720c */ /* 0x000fe20003f06270 */
[----:B------:R-:W-:Y:S01]  /*3fce0*/  VIADD R5, R16, 0x3e ;  /* 0x0000003e10057836 */ /* 0x000fe20000000000 */
[----:B------:R-:W-:Y:S01]  /*3fcf0*/  ISETP.LT.AND P1, PT, R21, R11, !P4 ;  /* 0x0000000b1500720c */ /* 0x000fe20006721270 */
[----:B------:R-:W-:Y:S01]  /*3fd00*/  IMAD.WIDE R238, R0, 0x2, R18 ;  /* 0x0000000200ee7825 */ /* 0x000fe200078e0212 */
[----:B------:R-:W1:Y:S02]  /*3fd10*/  LDC.64 R14, c[0x0][0x228] ;  /* 0x00008a00ff0e7b82 */ /* 0x000e640000000a00 */
[----:B0-----:R-:W-:Y:S02]  /*3fd20*/  ISETP.GE.AND P5, PT, R5, R241, PT ;  /* 0x000000f10500720c */ /* 0x001fe40003fa6270 */
[----:B--2---:R-:W-:Y:S01]  /*3fd30*/  ISETP.LT.AND P4, PT, R22, R248, !P4 ;  /* 0x000000f81600720c */ /* 0x004fe20006781270 */
[----:B------:R0:W-:Y:S01]  /*3fd40*/  @P3 STG.E.U16 desc[UR60][R238.64], R7 ;  /* 0x00000007ee003986 */ /* 0x0001e2000c10153c */
[----:B------:R-:W-:Y:S01]  /*3fd50*/  ISETP.LT.AND P3, PT, R17, R12, !P5 ;  /* 0x0000000c1100720c */ /* 0x000fe20006f61270 */
[C---:B------:R-:W-:Y:S01]  /*3fd60*/  IMAD.IADD R5, R0.reuse, 0x1, R13 ;  /* 0x0000000100057824 */ /* 0x040fe200078e020d */
[----:B------:R-:W2:Y:S01]  /*3fd70*/  LDC R11, c[0x0][0x228] ;  /* 0x00008a00ff0b7b82 */ /* 0x000ea20000000800 */
[----:B------:R-:W-:-:S07]  /*3fd80*/  IMAD.WIDE R12, R0, 0x2, R246 ;  /* 0x00000002000c7825 */ /* 0x000fce00078e02f6 */
[----:B------:R-:W1:Y:S01]  /*3fd90*/  LDC R241, c[0x0][0x248] ;  /* 0x00009200fff17b82 */ /* 0x000e620000000800 */
[----:B0-----:R-:W-:-:S07]  /*3fda0*/  IMAD.WIDE R238, R0, 0x2, R244 ;  /* 0x0000000200ee7825 */ /* 0x001fce00078e02f4 */
[----:B------:R-:W0:Y:S08]  /*3fdb0*/  LDC R7, c[0x0][0x228] ;  /* 0x00008a00ff077b82 */ /* 0x000e300000000800 */
[----:B------:R-:W4:Y:S08]  /*3fdc0*/  LDC R248, c[0x0][0x228] ;  /* 0x00008a00fff87b82 */ /* 0x000f300000000800 */
[----:B------:R-:W4:Y:S01]  /*3fdd0*/  LDC R237, c[0x0][0x228] ;  /* 0x00008a00ffed7b82 */ /* 0x000f220000000800 */
[----:B---3--:R-:W-:Y:S01]  /*3fde0*/  PRMT R0, R243, 0x7632, R0 ;  /* 0x00007632f3007816 */ /* 0x008fe20000000000 */
[----:B------:R3:W-:Y:S04]  /*3fdf0*/  @P1 STG.E.U16 desc[UR60][R238.64], R243 ;  /* 0x000000f3ee001986 */ /* 0x0007e8000c10153c */
[----:B------:R2:W-:Y:S01]  /*3fe00*/  @P4 STG.E.U16 desc[UR60][R12.64], R0 ;  /* 0x000000000c004986 */ /* 0x0005e2000c10153c */
[----:B---3--:R-:W-:Y:S01]  /*3fe10*/  IMAD.WIDE R238, R5, 0x2, R2 ;  /* 0x0000000205ee7825 */ /* 0x008fe200078e0202 */
[----:B------:R-:W3:Y:S01]  /*3fe20*/  LDC R243, c[0x0][0x248] ;  /* 0x00009200fff37b82 */ /* 0x000ee20000000800 */
[----:B--2---:R-:W-:-:S03]  /*3fe30*/  PRMT R0, R252, 0x7632, R0 ;  /* 0x00007632fc007816 */ /* 0x004fc60000000000 */
[----:B------:R2:W-:Y:S04]  /*3fe40*/  @P3 STG.E.U16 desc[UR60][R238.64], R252 ;  /* 0x000000fcee003986 */ /* 0x0005e8000c10153c */
[----:B--2---:R-:W2:Y:S01]  /*3fe50*/  LDL.LU R252, [R1+0x22c] ;  /* 0x00022c0001fc7983 */ /* 0x004ea20000300800 */
[----:B------:R-:W-:Y:S01]  /*3fe60*/  ISETP.LT.AND P1, PT, R20, R242, !P5 ;  /* 0x000000f21400720c */ /* 0x000fe20006f21270 */
[----:B------:R-:W-:Y:S01]  /*3fe70*/  IMAD.WIDE R12, R5, 0x2, R18 ;  /* 0x00000002050c7825 */ /* 0x000fe200078e0212 */
[----:B------:R-:W-:Y:S01]  /*3fe80*/  ISETP.LT.AND P4, PT, R21, R9, !P5 ;  /* 0x000000091500720c */ /* 0x000fe20006f81270 */
[----:B------:R-:W3:Y:S01]  /*3fe90*/  LDC R242, c[0x0][0x228] ;  /* 0x00008a00fff27b82 */ /* 0x000ee20000000800 */
[----:B------:R-:W-:Y:S02]  /*3fea0*/  ISETP.LT.AND P5, PT, R22, R11, !P5 ;  /* 0x0000000b1600720c */ /* 0x000fe40006fa1270 */
[----:B------:R-:W-:Y:S01]  /*3feb0*/  ISETP.LT.AND P3, PT, R17, R10, !P0 ;  /* 0x0000000a1100720c */ /* 0x000fe20004761270 */
[----:B------:R-:W-:Y:S01]  /*3fec0*/  IMAD.WIDE R10, R5, 0x2, R244 ;  /* 0x00000002050a7825 */ /* 0x000fe200078e02f4 */
[----:B------:R-:W-:-:S05]  /*3fed0*/  PRMT R9, R249, 0x7632, R9 ;  /* 0x00007632f9097816 */ /* 0x000fca0000000009 */
[----:B------:R4:W-:Y:S01]  /*3fee0*/  @P1 STG.E.U16 desc[UR60][R12.64], R0 ;  /* 0x000000000c001986 */ /* 0x0009e2000c10153c */
[----:B0-----:R-:W-:Y:S01]  /*3fef0*/  ISETP.LT.AND P1, PT, R20, R7, !P0 ;  /* 0x000000071400720c */ /* 0x001fe20004721270 */
[----:B------:R-:W-:-:S04]  /*3ff00*/  IMAD.WIDE R238, R5, 0x2, R246 ;  /* 0x0000000205ee7825 */ /* 0x000fc800078e02f6 */
[----:B-1----:R-:W-:Y:S01]  /*3ff10*/  IMAD.IADD R7, R5, 0x1, R241 ;  /* 0x0000000105077824 */ /* 0x002fe200078e02f1 */
[----:B------:R0:W-:Y:S01]  /*3ff20*/  @P4 STG.E.U16 desc[UR60][R10.64], R249 ;  /* 0x000000f90a004986 */ /* 0x0001e2000c10153c */
[----:B------:R-:W1:Y:S01]  /*3ff30*/  LDC R241, c[0x0][0x248] ;  /* 0x00009200fff17b82 */ /* 0x000e620000000800 */
[----:B----4-:R-:W-:Y:S02]  /*3ff40*/  VIADD R0, R16, 0x40 ;  /* 0x0000004010007836 */ /* 0x010fe40000000000 */
[----:B------:R4:W-:Y:S01]  /*3ff50*/  @P5 STG.E.U16 desc[UR60][R238.64], R9 ;  /* 0x00000009ee005986 */ /* 0x0009e2000c10153c */
[----:B------:R-:W-:Y:S02]  /*3ff60*/  IMAD.WIDE R12, R7, 0x2, R2 ;  /* 0x00000002070c7825 */ /* 0x000fe400078e0202 */
[----:B------:R-:W-:Y:S02]  /*3ff70*/  ISETP.GE.AND P4, PT, R0, R15, PT ;  /* 0x0000000f0000720c */ /* 0x000fe40003f86270 */
[----:B------:R-:W-:Y:S01]  /*3ff80*/  PRMT R0, R251, 0x7632, R0 ;  /* 0x00007632fb007816 */ /* 0x000fe20000000000 */
[----:B------:R3:W-:Y:S01]  /*3ff90*/  @P3 STG.E.U16 desc[UR60][R12.64], R251 ;  /* 0x000000fb0c003986 */ /* 0x0007e2000c10153c */
[----:B0-----:R-:W0:Y:S01]  /*3ffa0*/  LDC.64 R10, c[0x0][0x228] ;  /* 0x00008a00ff0a7b82 */ /* 0x001e220000000a00 */
[----:B----4-:R-:W-:-:S07]  /*3ffb0*/  IMAD.WIDE R238, R7, 0x2, R18 ;  /* 0x0000000207ee7825 */ /* 0x010fce00078e0212 */
[----:B------:R-:W4:Y:S01]  /*3ffc0*/  LDC R249, c[0x0][0x228] ;  /* 0x00008a00fff97b82 */ /* 0x000f220000000800 */
[----:B------:R-:W-:Y:S01]  /*3ffd0*/  @P1 STG.E.U16 desc[UR60][R238.64], R0 ;  /* 0x00000000ee001986 */ /* 0x000fe2000c10153c */
[----:B------:R-:W-:-:S03]  /*3ffe0*/  ISETP.LT.AND P1, PT, R20, R248, !P4 ;  /* 0x000000f81400720c */ /* 0x000fc60006721270 */
[----:B---3--:R-:W3:Y:S04]  /*3fff0*/  LDL.LU R251, [R1+0x250] ;  /* 0x0002500001fb7983 */ /* 0x008ee80000300800 */
[----:B------:R-:W4:Y:S01]  /*40000*/  LDL.LU R248, [R1+0x260] ;  /* 0x0002600001f87983 */ /* 0x000f220000300800 */
[----:B------:R-:W-:Y:S02]  /*40010*/  ISETP.LT.AND P5, PT, R21, R242, !P0 ;  /* 0x000000f21500720c */ /* 0x000fe400047a1270 */
[----:B------:R-:W-:Y:S01]  /*40020*/  ISETP.LT.AND P3, PT, R17, R4, !P4 ;  /* 0x000000041100720c */ /* 0x000fe20006761270 */
[----:B------:R-:W-:Y:S01]  /*40030*/  IMAD.WIDE R4, R7, 0x2, R244 ;  /* 0x0000000207047825 */ /* 0x000fe200078e02f4 */
[----:B------:R-:W1:Y:S01]  /*40040*/  LDC R242, c[0x0][0x228] ;  /* 0x00008a00fff27b82 */ /* 0x000e620000000800 */
[----:B--2---:R-:W-:-:S08]  /*40050*/  PRMT R15, R252, 0x7632, R15 ;  /* 0x00007632fc0f7816 */ /* 0x004fd0000000000f */
[----:B------:R2:W-:Y:S04]  /*40060*/  @P5 STG.E.U16 desc[UR60][R4.64], R252 ;  /* 0x000000fc04005986 */ /* 0x0005e8000c10153c */
[----:B--2---:R-:W2:Y:S01]  /*40070*/  LDL.LU R252, [R1+0x240] ;  /* 0x0002400001fc7983 */ /* 0x004ea20000300800 */
[----:B------:R-:W-:Y:S01]  /*40080*/  ISETP.LT.AND P0, PT, R22, R237, !P0 ;  /* 0x000000ed1600720c */ /* 0x000fe20004701270 */
[----:B------:R-:W3:Y:S01]  /*40090*/  LDC.64 R4, c[0x0][0x228] ;  /* 0x00008a00ff047b82 */ /* 0x000ee20000000a00 */
[C---:B------:R-:W-:Y:S02]  /*400a0*/  IMAD.IADD R0, R7.reuse, 0x1, R243 ;  /* 0x0000000107007824 */ /* 0x040fe400078e02f3 */
[----:B------:R-:W-:Y:S01]  /*400b0*/  IMAD.WIDE R12, R7, 0x2, R246 ;  /* 0x00000002070c7825 */ /* 0x000fe200078e02f6 */
[----:B------:R-:W-:-:S03]  /*400c0*/  ISETP.LT.AND P5, PT, R21, R250, !P4 ;  /* 0x000000fa1500720c */ /* 0x000fc600067a1270 */
[----:B------:R-:W-:Y:S01]  /*400d0*/  VIADD R9, R16, 0x41 ;  /* 0x0000004110097836 */ /* 0x000fe20000000000 */
[----:B-1----:R-:W-:Y:S01]  /*400e0*/  ISETP.LT.AND P4, PT, R22, R242, !P4 ;  /* 0x000000f21600720c */ /* 0x002fe20006781270 */
[----:B------:R-:W-:Y:S01]  /*400f0*/  IMAD.WIDE R238, R0, 0x2, R2 ;  /* 0x0000000200ee7825 */ /* 0x000fe200078e0202 */
[----:B------:R-:W1:Y:S02]  /*40100*/  LDC R237, c[0x0][0x228] ;  /* 0x00008a00ffed7b82 */ /* 0x000e640000000800 */
[----:B------:R0:W-:Y:S02]  /*40110*/  @P0 STG.E.U16 desc[UR60][R12.64], R15 ;  /* 0x0000000f0c000986 */ /* 0x0001e4000c10153c */
[----:B0-----:R-:W-:Y:S01]  /*40120*/  ISETP.GE.AND P0, PT, R9, R11, PT ;  /* 0x0000000b0900720c */ /* 0x001fe20003f06270 */
[----:B------:R-:W-:-:S03]  /*40130*/  VIADD R11, R16, 0x42 ;  /* 0x00000042100b7836 */ /* 0x000fc60000000000 */
[----:B------:R-:W0:Y:S01]  /*40140*/  LDC R243, c[0x0][0x228] ;  /* 0x00008a00fff37b82 */ /* 0x000e220000000800 */
[----:B------:R-:W-:-:S07]  /*40150*/  IMAD.WIDE R12, R0, 0x2, R18 ;  /* 0x00000002000c7825 */ /* 0x000fce00078e0212 */
[----:B------:R-:W0:Y:S01]  /*40160*/  LDC R250, c[0x0][0x228] ;  /* 0x00008a00fffa7b82 */ /* 0x000e220000000800 */
[----:B----4-:R-:W-:Y:S01]  /*40170*/  PRMT R7, R248, 0x7632, R7 ;  /* 0x00007632f8077816 */ /* 0x010fe20000000007 */
[----:B------:R4:W-:Y:S01]  /*40180*/  @P3 STG.E.U16 desc[UR60][R238.64], R248 ;  /* 0x000000f8ee003986 */ /* 0x0009e2000c10153c */
[----:B------:R-:W-:Y:S01]  /*40190*/  ISETP.LT.AND P3, PT, R17, R8, !P0 ;  /* 0x000000081100720c */ /* 0x000fe20004761270 */
[C---:B------:R-:W-:Y:S01]  /*401a0*/  IMAD.WIDE R8, R0.reuse, 0x2, R244 ;  /* 0x0000000200087825 */ /* 0x040fe200078e02f4 */
[----:B---3--:R-:W-:Y:S01]  /*401b0*/  PRMT R15, R251, 0x7632, R15 ;  /* 0x00007632fb0f7816 */ /* 0x008fe2000000000f */
[----:B------:R3:W-:Y:S02]  /*401c0*/  @P1 STG.E.U16 desc[UR60][R12.64], R7 ;  /* 0x000000070c001986 */ /* 0x0007e4000c10153c */
[----:B------:R-:W0:Y:S02]  /*401d0*/  LDC R242, c[0x0][0x228] ;  /* 0x00008a00fff27b82 */ /* 0x000e240000000800 */
[----:B------:R1:W-:Y:S06]  /*401e0*/  @P5 STG.E.U16 desc[UR60][R8.64], R251 ;  /* 0x000000fb08005986 */ /* 0x0003ec000c10153c */
[----:B----4-:R-:W4:Y:S01]  /*401f0*/  LDC R248, c[0x0][0x228] ;  /* 0x00008a00fff87b82 */ /* 0x010f220000000800 */
[----:B---3--:R-:W-:-:S05]  /*40200*/  IMAD.WIDE R12, R0, 0x2, R246 ;  /* 0x00000002000c7825 */ /* 0x008fca00078e02f6 */
[----:B------:R3:W-:Y:S01]  /*40210*/  @P4 STG.E.U16 desc[UR60][R12.64], R15 ;  /* 0x0000000f0c004986 */ /* 0x0007e2000c10153c */
[----:B------:R-:W-:Y:S01]  /*40220*/  ISETP.GE.AND P4, PT, R11, R5, PT ;  /* 0x000000050b00720c */ /* 0x000fe20003f86270 */
[----:B------:R-:W-:Y:S01]  /*40230*/  IMAD.IADD R7, R0, 0x1, R241 ;  /* 0x0000000100077824 */ /* 0x000fe200078e02f1 */
[----:B-1----:R-:W-:Y:S01]  /*40240*/  ISETP.LT.AND P1, PT, R20, R237, !P0 ;  /* 0x000000ed1400720c */ /* 0x002fe20004721270 */
[----:B------:R-:W4:Y:S01]  /*40250*/  LDL.LU R11, [R1+0x264] ;  /* 0x00026400010b7983 */ /* 0x000f220000300800 */
[----:B------:R-:W1:Y:S03]  /*40260*/  LDC R237, c[0x0][0x248] ;  /* 0x00009200ffed7b82 */ /* 0x000e660000000800 */
[----:B------:R-:W4:Y:S01]  /*40270*/  LDL.LU R251, [R1+0x254] ;  /* 0x0002540001fb7983 */ /* 0x000f220000300800 */
[----:B------:R-:W-:-:S04]  /*40280*/  IMAD.WIDE R238, R7, 0x2, R2 ;  /* 0x0000000207ee7825 */ /* 0x000fc800078e0202 */
[----:B------:R-:W1:Y:S01]  /*40290*/  LDC.64 R8, c[0x0][0x228] ;  /* 0x00008a00ff087b82 */ /* 0x000e620000000a00 */
[----:B------:R-:W-:-:S07]  /*402a0*/  ISETP.LT.AND P5, PT, R21, R249, !P0 ;  /* 0x000000f91500720c */ /* 0x000fce00047a1270 */
[----:B---3--:R-:W3:Y:S01]  /*402b0*/  LDC R15, c[0x0][0x248] ;  /* 0x00009200ff0f7b82 */ /* 0x008ee20000000800 */
[----:B--2---:R2:W-:Y:S01]  /*402c0*/  @P3 STG.E.U16 desc[UR60][R238.64], R252 ;  /* 0x000000fcee003986 */ /* 0x0045e2000c10153c */
[----:B------:R-:W-:Y:S01]  /*402d0*/  PRMT R0, R252, 0x7632, R0 ;  /* 0x00007632fc007816 */ /* 0x000fe20000000000 */
[----:B------:R-:W-:-:S05]  /*402e0*/  IMAD.WIDE R12, R7, 0x2, R18 ;  /* 0x00000002070c7825 */ /* 0x000fca00078e0212 */
[----:B------:R-:W3:Y:S01]  /*402f0*/  LDC R249, c[0x0][0x228] ;  /* 0x00008a00fff97b82 */ /* 0x000ee20000000800 */
[----:B--2---:R-:W2:Y:S01]  /*40300*/  LDL.LU R252, [R1+0x244] ;  /* 0x0002440001fc7983 */ /* 0x004ea20000300800 */
[----:B0-----:R-:W-:Y:S01]  /*40310*/  ISETP.LT.AND P0, PT, R22, R243, !P0 ;  /* 0x000000f31600720c */ /* 0x001fe20004701270 */
[----:B------:R-:W-:Y:S01]  /*40320*/  IMAD.WIDE R238, R7, 0x2, R244 ;  /* 0x0000000207ee7825 */ /* 0x000fe200078e02f4 */
[----:B------:R-:W-:Y:S01]  /*40330*/  ISETP.LT.AND P3, PT, R17, R240, !P4 ;  /* 0x000000f01100720c */ /* 0x000fe20006761270 */
[----:B------:R1:W-:Y:S01]  /*40340*/  @P1 STG.E.U16 desc[UR60][R12.64], R0 ;  /* 0x000000000c001986 */ /* 0x0003e2000c10153c */
[----:B----4-:R-:W-:Y:S01]  /*40350*/  ISETP.LT.AND P1, PT, R20, R248, !P4 ;  /* 0x000000f81400720c */ /* 0x010fe20006721270 */
[----:B------:R-:W-:Y:S01]  /*40360*/  VIADD R5, R16, 0x43 ;  /* 0x0000004310057836 */ /* 0x000fe20000000000 */
[----:B------:R-:W0:Y:S01]  /*40370*/  LDC R243, c[0x0][0x228] ;  /* 0x00008a00fff37b82 */ /* 0x000e220000000800 */
[----:B------:R4:W-:Y:S01]  /*40380*/  @P5 STG.E.U16 desc[UR60][R238.64], R24 ;  /* 0x00000018ee005986 */ /* 0x0009e2000c10153c */
[----:B------:R-:W-:-:S03]  /*40390*/  ISETP.LT.AND P5, PT, R21, R250, !P4 ;  /* 0x000000fa1500720c */ /* 0x000fc600067a1270 */
[----:B------:R-:W2:Y:S03]  /*403a0*/  LDL.LU R250, [R1+0x268] ;  /* 0x0002680001fa7983 */ /* 0x000ea60000300800 */
[----:B------:R-:W0:Y:S01]  /*403b0*/  LDC R248, c[0x0][0x228] ;  /* 0x00008a00fff87b82 */ /* 0x000e220000000800 */
[C---:B-1----:R-:W-:Y:S01]  /*403c0*/  IMAD.IADD R0, R7.reuse, 0x1, R237 ;  /* 0x0000000107007824 */ /* 0x042fe200078e02ed */
[----:B----4-:R-:W-:Y:S01]  /*403d0*/  PRMT R24, R24, 0x7632, R24 ;  /* 0x0000763218187816 */ /* 0x010fe20000000018 */
[----:B------:R-:W-:-:S05]  /*403e0*/  IMAD.WIDE R238, R7, 0x2, R246 ;  /* 0x0000000207ee7825 */ /* 0x000fca00078e02f6 */
[----:B------:R-:W1:Y:S01]  /*403f0*/  LDC.64 R12, c[0x0][0x228] ;  /* 0x00008a00ff0c7b82 */ /* 0x000e620000000a00 */
[C---:B------:R-:W-:Y:S01]  /*40400*/  IMAD.WIDE R240, R0.reuse, 0x2, R2 ;  /* 0x0000000200f07825 */ /* 0x040fe200078e0202 */
[----:B------:R4:W-:Y:S01]  /*40410*/  @P0 STG.E.U16 desc[UR60][R238.64], R24 ;  /* 0x00000018ee000986 */ /* 0x0009e2000c10153c */
[----:B------:R-:W-:Y:S02]  /*40420*/  ISETP.GE.AND P0, PT, R5, R9, PT ;  /* 0x000000090500720c */ /* 0x000fe40003f06270 */
[----:B----4-:R-:W-:Y:S01]  /*40430*/  IMAD.WIDE R238, R0, 0x2, R18 ;  /* 0x0000000200ee7825 */ /* 0x010fe200078e0212 */
[----:B------:R-:W-:Y:S02]  /*40440*/  ISETP.LT.AND P4, PT, R22, R242, !P4 ;  /* 0x000000f21600720c */ /* 0x000fe40006781270 */
[----:B------:R-:W4:Y:S08]  /*40450*/  LDC R24, c[0x0][0x248] ;  /* 0x00009200ff187b82 */ /* 0x000f300000000800 */
[----:B------:R-:W1:Y:S01]  /*40460*/  LDC R242, c[0x0][0x228] ;  /* 0x00008a00fff27b82 */ /* 0x000e620000000800 */
[----:B------:R3:W-:Y:S01]  /*40470*/  @P3 STG.E.U16 desc[UR60][R240.64], R11 ;  /* 0x0000000bf0003986 */ /* 0x0007e2000c10153c */
[----:B------:R-:W-:-:S02]  /*40480*/  PRMT R5, R11, 0x7632, R5 ;  /* 0x000076320b057816 */ /* 0x000fc40000000005 */
[----:B------:R-:W-:Y:S01]  /*40490*/  ISETP.LT.AND P3, PT, R17, R236, !P0 ;  /* 0x000000ec1100720c */ /* 0x000fe20004761270 */
[----:B------:R-:W-:Y:S01]  /*404a0*/  IMAD.WIDE R236, R0, 0x2, R244 ;  /* 0x0000000200ec7825 */ /* 0x000fe200078e02f4 */
[----:B------:R-:W-:Y:S01]  /*404b0*/  PRMT R9, R251, 0x7632, R9 ;  /* 0x00007632fb097816 */ /* 0x000fe20000000009 */
[----:B------:R-:W-:Y:S04]  /*404c0*/  @P1 STG.E.U16 desc[UR60][R238.64], R5 ;  /* 0x00000005ee001986 */ /* 0x000fe8000c10153c */
[----:B------:R0:W-:Y:S01]  /*404d0*/  @P5 STG.E.U16 desc[UR60][R236.64], R251 ;  /* 0x000000fbec005986 */ /* 0x0001e2000c10153c */
[----:B---3--:R-:W3:Y:S01]  /*404e0*/  LDC R11, c[0x0][0x228] ;  /* 0x00008a00ff0b7b82 */ /* 0x008ee20000000800 */
[----:B------:R-:W-:-:S07]  /*404f0*/  VIADD R7, R16, 0x45 ;  /* 0x0000004510077836 */ /* 0x000fce0000000000 */
[----:B------:R-:W4:Y:S01]  /*40500*/  LDC.64 R240, c[0x0][0x228] ;  /* 0x00008a00fff07b82 */ /* 0x000f220000000a00 */
[----:B0-----:R-:W4:Y:S01]  /*40510*/  LDL.LU R251, [R1+0x258] ;  /* 0x0002580001fb7983 */ /* 0x001f220000300800 */
[C---:B------:R-:W-:Y:S02]  /*40520*/  IMAD.IADD R5, R0.reuse, 0x1, R15 ;  /* 0x0000000100057824 */ /* 0x040fe400078e020f */
[----:B------:R-:W-:-:S04]  /*40530*/  IMAD.WIDE R236, R0, 0x2, R246 ;  /* 0x0000000200ec7825 */ /* 0x000fc800078e02f6 */
[----:B------:R-:W-:Y:S01]  /*40540*/  IMAD.WIDE R238, R5, 0x2, R2 ;  /* 0x0000000205ee7825 */ /* 0x000fe200078e0202 */
[----:B------:R-:W-:Y:S04]  /*40550*/  @P4 STG.E.U16 desc[UR60][R236.64], R9 ;  /* 0x00000009ec004986 */ /* 0x000fe8000c10153c */
[----:B--2---:R0:W-:Y:S01]  /*40560*/  @P3 STG.E.U16 desc[UR60][R238.64], R252 ;  /* 0x000000fcee003986 */ /* 0x0041e2000c10153c */
[----:B------:R-:W-:-:S03]  /*40570*/  PRMT R0, R252, 0x7632, R0 ;  /* 0x00007632fc007816 */ /* 0x000fc60000000000 */
[----:B0-----:R-:W2:Y:S01]  /*40580*/  LDL.LU R252, [R1+0x248] ;  /* 0x0002480001fc7983 */ /* 0x001ea20000300800 */
[----:B------:R-:W-:Y:S02]  /*40590*/  ISETP.LT.AND P1, PT, R20, R243, !P0 ;  /* 0x000000f31400720c */ /* 0x000fe40004721270 */
[----:B------:R-:W-:Y:S01]  /*405a0*/  ISETP.LT.AND P5, PT, R21, R249, !P0 ;  /* 0x000000f91500720c */ /* 0x000fe200047a1270 */
[----:B------:R-:W-:Y:S01]  /*405b0*/  IMAD.WIDE R236, R5, 0x2, R244 ;  /* 0x0000000205ec7825 */ /* 0x000fe200078e02f4 */
[----:B------:R-:W-:Y:S01]  /*405c0*/  ISETP.LT.AND P3, PT, R17, R14, !P6 ;  /* 0x0000000e1100720c */ /* 0x000fe20007761270 */
[----:B------:R-:W0:Y:S01]  /*405d0*/  LDC R239, c[0x0][0x228] ;  /* 0x00008a00ffef7b82 */ /* 0x000e220000000800 */
[----:B---3--:R-:W-:Y:S01]  /*405e0*/  ISETP.LT.AND P0, PT, R22, R11, !P0 ;  /* 0x0000000b1600720c */ /* 0x008fe20004701270 */
[----:B------:R-:W-:Y:S01]  /*405f0*/  IMAD.WIDE R14, R5, 0x2, R18 ;  /* 0x00000002050e7825 */ /* 0x000fe200078e0212 */
[----:B------:R-:W-:-:S05]  /*40600*/  PRMT R9, R25, 0x7632, R9 ;  /* 0x0000763219097816 */ /* 0x000fca0000000009 */
[----:B------:R4:W-:Y:S01]  /*40610*/  @P1 STG.E.U16 desc[UR60][R14.64], R0 ;  /* 0x000000000e001986 */ /* 0x0009e2000c10153c */
[----:B------:R-:W-:Y:S01]  /*40620*/  ISETP.LT.AND P1, PT, R20, R248, !P6 ;  /* 0x000000f81400720c */ /* 0x000fe20007721270 */
[----:B------:R-:W3:Y:S02]  /*40630*/  LDC R238, c[0x0][0x228] ;  /* 0x00008a00ffee7b82 */ /* 0x000ee40000000800 */
[----:B------:R4:W-:Y:S01]  /*40640*/  @P5 STG.E.U16 desc[UR60][R236.64], R25 ;  /* 0x00000019ec005986 */ /* 0x0009e2000c10153c */
[----:B-1----:R-:W-:Y:S02]  /*40650*/  ISETP.LT.AND P5, PT, R21, R242, !P6 ;  /* 0x000000f21500720c */ /* 0x002fe400077a1270 */
[----:B------:R-:W-:-:S03]  /*40660*/  ISETP.GE.AND P4, PT, R7, R13, PT ;  /* 0x0000000d0700720c */ /* 0x000fc60003f86270 */
[----:B------:R-:W1:Y:S01]  /*40670*/  LDC R13, c[0x0][0x248] ;  /* 0x00009200ff0d7b82 */ /* 0x000e620000000800 */
[C---:B----4-:R-:W-:Y:S02]  /*40680*/  IMAD.IADD R0, R5.reuse, 0x1, R24 ;  /* 0x0000000105007824 */ /* 0x050fe400078e0218 */
[----:B------:R-:W-:-:S05]  /*40690*/  IMAD.WIDE R24, R5, 0x2, R246 ;  /* 0x0000000205187825 */ /* 0x000fca00078e02f6 */
[----:B------:R-:W4:Y:S01]  /*406a0*/  LDC.64 R14, c[0x0][0x228] ;  /* 0x00008a00ff0e7b82 */ /* 0x000f220000000a00 */
[----:B------:R-:W-:Y:S01]  /*406b0*/  IMAD.WIDE R236, R0, 0x2, R2 ;  /* 0x0000000200ec7825 */ /* 0x000fe200078e0202 */
[----:B------:R0:W-:Y:S01]  /*406c0*/  @P0 STG.E.U16 desc[UR60][R24.64], R9 ;  /* 0x0000000918000986 */ /* 0x0001e2000c10153c */
[----:B------:R-:W-:-:S03]  /*406d0*/  PRMT R5, R250, 0x7632, R5 ;  /* 0x00007632fa057816 */ /* 0x000fc60000000005 */
[----:B------:R0:W-:Y:S01]  /*406e0*/  @P3 STG.E.U16 desc[UR60][R236.64], R250 ;  /* 0x000000faec003986 */ /* 0x0001e2000c10153c */
[----:B------:R-:W-:Y:S01]  /*406f0*/  ISETP.LT.AND P3, PT, R17, R10, !P4 ;  /* 0x0000000a1100720c */ /* 0x000fe20006761270 */
[C---:B------:R-:W-:Y:S01]  /*40700*/  IMAD.WIDE R10, R0.reuse, 0x2, R18 ;  /* 0x00000002000a7825 */ /* 0x040fe200078e0212 */
[----:B------:R-:W3:Y:S03]  /*40710*/  LDC R243, c[0x0][0x228] ;  /* 0x00008a00fff37b82 */ /* 0x000ee60000000800 */
[----:B0-----:R-:W-:Y:S01]  /*40720*/  IMAD.WIDE R24, R0, 0x2, R244 ;  /* 0x0000000200187825 */ /* 0x001fe200078e02f4 */
[----:B------:R-:W-:-:S04]  /*40730*/  ISETP.LT.AND P6, PT, R22, R239, !P6 ;  /* 0x000000ef1600720c */ /* 0x000fc800077c1270 */
[----:B------:R-:W0:Y:S01]  /*40740*/  LDC R9, c[0x0][0x228] ;  /* 0x00008a00ff097b82 */ /* 0x000e220000000800 */
[----:B------:R-:W2:Y:S04]  /*40750*/  LDL.LU R250, [R1+0x26c] ;  /* 0x00026c0001fa7983 */ /* 0x000ea80000300800 */
[----:B------:R1:W-:Y:S01]  /*40760*/  @P1 STG.E.U16 desc[UR60][R10.64], R5 ;  /* 0x000000050a001986 */ /* 0x0003e2000c10153c */
[----:B------:R-:W-:Y:S02]  /*40770*/  VIADD R7, R16, 0x4a ;  /* 0x0000004a10077836 */ /* 0x000fe40000000000 */
[----:B------:R-:W0:Y:S01]  /*40780*/  LDC R239, c[0x0][0x228] ;  /* 0x00008a00ffef7b82 */ /* 0x000e220000000800 */
[----:B------:R4:W-:Y:S07]  /*40790*/  @P5 STG.E.U16 desc[UR60][R24.64], R251 ;  /* 0x000000fb18005986 */ /* 0x0009ee000c10153c */
[----:B------:R-:W0:Y:S01]  /*407a0*/  LDC R242, c[0x0][0x248] ;  /* 0x00009200fff27b82 */ /* 0x000e220000000800 */
[----:B-1----:R-:W-:-:S07]  /*407b0*/  PRMT R5, R251, 0x7632, R5 ;  /* 0x00007632fb057816 */ /* 0x002fce0000000005 */
[----:B------:R-:W1:Y:S01]  /*407c0*/  LDC.64 R10, c[0x0][0x228] ;  /* 0x00008a00ff0a7b82 */ /* 0x000e620000000a00 */
[----:B----4-:R-:W4:Y:S01]  /*407d0*/  LDL.LU R251, [R1+0x25c] ;  /* 0x00025c0001fb7983 */ /* 0x010f220000300800 */
[----:B------:R-:W-:Y:S01]  /*407e0*/  ISETP.GE.AND P0, PT, R7, R241, PT ;  /* 0x000000f10700720c */ /* 0x000fe20003f06270 */
[C---:B------:R-:W-:Y:S02]  /*407f0*/  IMAD.IADD R7, R0.reuse, 0x1, R13 ;  /* 0x0000000100077824 */ /* 0x040fe400078e020d */
[----:B------:R-:W-:-:S03]  /*40800*/  IMAD.WIDE R24, R0, 0x2, R246 ;  /* 0x0000000200187825 */ /* 0x000fc600078e02f6 */
[----:B------:R-:W0:Y:S01]  /*40810*/  LDC R241, c[0x0][0x228] ;  /* 0x00008a00fff17b82 */ /* 0x000e220000000800 */
[----:B------:R-:W-:Y:S02]  /*40820*/  VIADD R0, R16, 0x46 ;  /* 0x0000004610007836 */ /* 0x000fe40000000000 */
[----:B------:R-:W-:Y:S01]  /*40830*/  IMAD.WIDE R236, R7, 0x2, R2 ;  /* 0x0000000207ec7825 */ /* 0x000fe200078e0202 */
[----:B------:R2:W-:Y:S02]  /*40840*/  @P6 STG.E.U16 desc[UR60][R24.64], R5 ;  /* 0x0000000518006986 */ /* 0x0005e4000c10153c */
[----:B------:R-:W-:Y:S02]  /*40850*/  ISETP.GE.AND P6, PT, R0, R15, PT ;  /* 0x0000000f0000720c */ /* 0x000fe40003fc6270 */
[----:B---3--:R-:W-:Y:S01]  /*40860*/  ISETP.LT.AND P1, PT, R20, R238, !P4 ;  /* 0x000000ee1400720c */ /* 0x008fe20006721270 */
[----:B------:R-:W3:Y:S08]  /*40870*/  LDC R13, c[0x0][0x228] ;  /* 0x00008a00ff0d7b82 */ /* 0x000ef00000000800 */
[----:B------:R-:W1:Y:S01]  /*40880*/  LDC R238, c[0x0][0x248] ;  /* 0x00009200ffee7b82 */ /* 0x000e620000000800 */
[----:B------:R-:W-:Y:S01]  /*40890*/  ISETP.LT.AND P5, PT, R21, R243, !P4 ;  /* 0x000000f31500720c */ /* 0x000fe200067a1270 */
[----:B--2---:R2:W-:Y:S01]  /*408a0*/  @P3 STG.E.U16 desc[UR60][R236.64], R252 ;  /* 0x000000fcec003986 */ /* 0x0045e2000c10153c */
[----:B------:R-:W-:Y:S01]  /*408b0*/  PRMT R0, R252, 0x7632, R0 ;  /* 0x00007632fc007816 */ /* 0x000fe20000000000 */
[----:B------:R-:W-:-:S04]  /*408c0*/  IMAD.WIDE R24, R7, 0x2, R18 ;  /* 0x0000000207187825 */ /* 0x000fc800078e0212 */
[----:B------:R-:W4:Y:S08]  /*408d0*/  LDC R15, c[0x0][0x228] ;  /* 0x00008a00ff0f7b82 */ /* 0x000f300000000800 */
[----:B------:R-:W4:Y:S01]  /*408e0*/  LDC R243, c[0x0][0x228] ;  /* 0x00008a00fff37b82 */ /* 0x000f220000000800 */
[----:B--2---:R-:W2:Y:S01]  /*408f0*/  LDL.LU R252, [R1+0x24c] ;  /* 0x00024c0001fc7983 */ /* 0x004ea20000300800 */
[----:B0-----:R-:W-:-:S02]  /*40900*/  ISETP.LT.AND P4, PT, R22, R241, !P4 ;  /* 0x000000f11600720c */ /* 0x001fc40006781270 */
[----:B------:R-:W-:Y:S01]  /*40910*/  ISETP.LT.AND P3, PT, R17, R4, !P6 ;  /* 0x000000041100720c */ /* 0x000fe20007761270 */
[C---:B------:R-:W-:Y:S01]  /*40920*/  IMAD.WIDE R4, R7.reuse, 0x2, R244 ;  /* 0x0000000207047825 */ /* 0x040fe200078e02f4 */
[----:B------:R1:W-:Y:S02]  /*40930*/  @P1 STG.E.U16 desc[UR60][R24.64], R0 ;  /* 0x0000000018001986 */ /* 0x0003e4000c10153c */
[----:B------:R-:W0:Y:S01]  /*40940*/  LDC R241, c[0x0][0x228] ;  /* 0x00008a00fff17b82 */ /* 0x000e220000000800 */
[C---:B------:R-:W-:Y:S01]  /*40950*/  IMAD.WIDE R236, R7.reuse, 0x2, R246 ;  /* 0x0000000207ec7825 */ /* 0x040fe200078e02f6 */
[----:B------:R3:W-:Y:S01]  /*40960*/  @P5 STG.E.U16 desc[UR60][R4.64], R26 ;  /* 0x0000001a04005986 */ /* 0x0007e2000c10153c */
[----:B------:R-:W-:Y:S02]  /*40970*/  ISETP.LT.AND P1, PT, R20, R9, !P6 ;  /* 0x000000091400720c */ /* 0x000fe40007721270 */
[----:B------:R-:W-:Y:S02]  /*40980*/  VIADD R9, R16, 0x47 ;  /* 0x0000004710097836 */ /* 0x000fe40000000000 */
[----:B-1----:R-:W-:Y:S01]  /*40990*/  IMAD.IADD R0, R7, 0x1, R238 ;  /* 0x0000000107007824 */ /* 0x002fe200078e02ee */
[----:B---3--:R-:W-:-:S03]  /*409a0*/  PRMT R26, R26, 0x7632, R26 ;  /* 0x000076321a1a7816 */ /* 0x008fc6000000001a */
[----:B------:R-:W-:Y:S01]  /*409b0*/  IMAD.WIDE R24, R0, 0x2, R2 ;  /* 0x0000000200187825 */ /* 0x000fe200078e0202 */
[----:B------:R-:W-:Y:S01]  /*409c0*/  ISETP.GE.AND P5, PT, R9, R11, PT ;  /* 0x0000000b0900720c */ /* 0x000fe20003fa6270 */
[----:B------:R-:W1:Y:S01]  /*409d0*/  LDC.64 R4, c[0x0][0x228] ;  /* 0x00008a00ff047b82 */ /* 0x000e620000000a00 */
[----:B------:R3:W-:Y:S01]  /*409e0*/  @P4 STG.E.U16 desc[UR60][R236.64], R26 ;  /* 0x0000001aec004986 */ /* 0x0007e2000c10153c */
[----:B------:R-:W-:-:S06]  /*409f0*/  ISETP.LT.AND P4, PT, R21, R239, !P6 ;  /* 0x000000ef1500720c */ /* 0x000fcc0007781270 */
[----:B------:R-:W0:Y:S01]  /*40a00*/  LDC R238, c[0x0][0x228] ;  /* 0x00008a00ffee7b82 */ /* 0x000e220000000800 */
[----:B------:R-:W-:Y:S01]  /*40a10*/  PRMT R7, R250, 0x7632, R7 ;  /* 0x00007632fa077816 */ /* 0x000fe20000000007 */
[----:B------:R1:W-:Y:S01]  /*40a20*/  @P3 STG.E.U16 desc[UR60][R24.64], R250 ;  /* 0x000000fa18003986 */ /* 0x0003e2000c10153c */
[----:B---3--:R-:W-:Y:S01]  /*40a30*/  IMAD.WIDE R236, R0, 0x2, R18 ;  /* 0x0000000200ec7825 */ /* 0x008fe200078e0212 */
[----:B------:R-:W-:-:S04]  /*40a40*/  ISETP.LT.AND P3, PT, R17, R8, !P5 ;  /* 0x000000081100720c */ /* 0x000fc80006f61270 */
[----:B------:R-:W3:Y:S01]  /*40a50*/  LDC R239, c[0x0][0x248] ;  /* 0x00009200ffef7b82 */ /* 0x000ee20000000800 */
[----:B------:R-:W-:Y:S01]  /*40a60*/  IMAD.WIDE R8, R0, 0x2, R244 ;  /* 0x0000000200087825 */ /* 0x000fe200078e02f4 */
[----:B------:R-:W-:Y:S06]  /*40a70*/  @P1 STG.E.U16 desc[UR60][R236.64], R7 ;  /* 0x00000007ec001986 */ /* 0x000fec000c10153c */
[----:B------:R-:W3:Y:S01]  /*40a80*/  LDC R26, c[0x0][0x228] ;  /* 0x00008a00ff1a7b82 */ /* 0x000ee20000000800 */
[----:B-1----:R-:W3:Y:S01]  /*40a90*/  LDL.LU R250, [R1+0x290] ;  /* 0x0002900001fa7983 */ /* 0x002ee20000300800 */
[----:B------:R-:W-:-:S02]  /*40aa0*/  ISETP.LT.AND P6, PT, R22, R13, !P6 ;  /* 0x0000000d1600720c */ /* 0x000fc400077c1270 */
[----:B----4-:R-:W-:Y:S01]  /*40ab0*/  PRMT R11, R251, 0x7632, R11 ;  /* 0x00007632fb0b7816 */ /* 0x010fe2000000000b */
[----:B------:R1:W-:Y:S01]  /*40ac0*/  @P4 STG.E.U16 desc[UR60][R8.64], R251 ;  /* 0x000000fb08004986 */ /* 0x0003e2000c10153c */
[C---:B------:R-:W-:Y:S02]  /*40ad0*/  IMAD.WIDE R24, R0.reuse, 0x2, R246 ;  /* 0x0000000200187825 */ /* 0x040fe400078e02f6 */
[----:B------:R-:W4:Y:S01]  /*40ae0*/  LDC R13, c[0x0][0x228] ;  /* 0x00008a00ff0d7b82 */ /* 0x000f220000000800 */
[----:B-1----:R-:W4:Y:S01]  /*40af0*/  LDL.LU R251, [R1+0x280] ;  /* 0x0002800001fb7983 */ /* 0x002f220000300800 */
[----:B------:R-:W-:-:S06]  /*40b00*/  IMAD.IADD R0, R0, 0x1, R242 ;  /* 0x0000000100007824 */ /* 0x000fcc00078e02f2 */
[----:B------:R-:W1:Y:S01]  /*40b10*/  LDC.64 R8, c[0x0][0x228] ;  /* 0x00008a00ff087b82 */ /* 0x000e620000000a00 */
[----:B------:R-:W-:Y:S01]  /*40b20*/  VIADD R7, R16, 0x48 ;  /* 0x0000004810077836 */ /* 0x000fe20000000000 */
[----:B------:R0:W-:Y:S04]  /*40b30*/  @P6 STG.E.U16 desc[UR60][R24.64], R11 ;  /* 0x0000000b18006986 */ /* 0x0001e8000c10153c */
[----:B------:R-:W-:Y:S02]  /*40b40*/  ISETP.GE.AND P4, PT, R7, R5, PT ;  /* 0x000000050700720c */ /* 0x000fe40003f86270 */
[----:B------:R-:W-:Y:S01]  /*40b50*/  ISETP.LT.AND P1, PT, R20, R15, !P5 ;  /* 0x0000000f1400720c */ /* 0x000fe20006f21270 */
[----:B------:R-:W1:Y:S01]  /*40b60*/  LDC R242, c[0x0][0x228] ;  /* 0x00008a00fff27b82 */ /* 0x000e620000000800 */
[----:B0-----:R-:W-:Y:S01]  /*40b70*/  IMAD.WIDE R24, R0, 0x2, R2 ;  /* 0x0000000200187825 */ /* 0x001fe200078e0202 */
[----:B------:R-:W-:-:S03]  /*40b80*/  ISETP.LT.AND P6, PT, R22, R238, !P5 ;  /* 0x000000ee1600720c */ /* 0x000fc60006fc1270 */
[----:B------:R-:W-:Y:S01]  /*40b90*/  IMAD.WIDE R236, R0, 0x2, R18 ;  /* 0x0000000200ec7825 */ /* 0x000fe200078e0212 */
[----:B------:R-:W-:Y:S02]  /*40ba0*/  PRMT R11, R27, 0x7632, R11 ;  /* 0x000076321b0b7816 */ /* 0x000fe4000000000b */
[----:B------:R-:W0:Y:S08]  /*40bb0*/  LDC R238, c[0x0][0x228] ;  /* 0x00008a00ffee7b82 */ /* 0x000e300000000800 */
[----:B------:R-:W0:Y:S01]  /*40bc0*/  LDC R15, c[0x0][0x228] ;  /* 0x00008a00ff0f7b82 */ /* 0x000e220000000800 */
[----:B--2---:R-:W-:Y:S01]  /*40bd0*/  PRMT R5, R252, 0x7632, R5 ;  /* 0x00007632fc057816 */ /* 0x004fe20000000005 */
[----:B------:R2:W-:Y:S04]  /*40be0*/  @P3 STG.E.U16 desc[UR60][R24.64], R252 ;  /* 0x000000fc18003986 */ /* 0x0005e8000c10153c */
[----:B--2---:R-:W2:Y:S01]  /*40bf0*/  LDL.LU R252, [R1+0x2b0] ;  /* 0x0002b00001fc7983 */ /* 0x004ea20000300800 */
[----:B------:R-:W-:-:S02]  /*40c00*/  ISETP.LT.AND P5, PT, R21, R241, !P5 ;  /* 0x000000f11500720c */ /* 0x000fc40006fa1270 */
[----:B------:R-:W-:Y:S01]  /*40c10*/  ISETP.LT.AND P3, PT, R17, R6, !P4 ;  /* 0x000000061100720c */ /* 0x000fe20006761270 */
[C---:B------:R-:W-:Y:S01]  /*40c20*/  IMAD.WIDE R6, R0.reuse, 0x2, R244 ;  /* 0x0000000200067825 */ /* 0x040fe200078e02f4 */
[----:B------:R1:W-:Y:S03]  /*40c30*/  @P1 STG.E.U16 desc[UR60][R236.64], R5 ;  /* 0x00000005ec001986 */ /* 0x0003e6000c10153c */
[----:B------:R-:W-:Y:S01]  /*40c40*/  IMAD.WIDE R24, R0, 0x2, R246 ;  /* 0x0000000200187825 */ /* 0x000fe200078e02f6 */
[----:B---3--:R-:W-:Y:S01]  /*40c50*/  ISETP.LT.AND P1, PT, R20, R26, !P4 ;  /* 0x0000001a1400720c */ /* 0x008fe20006721270 */
[----:B------:R-:W3:Y:S02]  /*40c60*/  LDC R241, c[0x0][0x228] ;  /* 0x00008a00fff17b82 */ /* 0x000ee40000000800 */
[----:B------:R-:W-:Y:S02]  /*40c70*/  IMAD.IADD R0, R0, 0x1, R239 ;  /* 0x0000000100007824 */ /* 0x000fe400078e02ef */
[----:B------:R0:W-:Y:S01]  /*40c80*/  @P5 STG.E.U16 desc[UR60][R6.64], R27 ;  /* 0x0000001b06005986 */ /* 0x0001e2000c10153c */
[----:B-1----:R-:W-:-:S03]  /*40c90*/  VIADD R5, R16, 0x49 ;  /* 0x0000004910057836 */ /* 0x002fc60000000000 */
[----:B------:R1:W-:Y:S01]  /*40ca0*/  @P6 STG.E.U16 desc[UR60][R24.64], R11 ;  /* 0x0000000b18006986 */ /* 0x0003e2000c10153c */
[----:B----4-:R-:W-:Y:S01]  /*40cb0*/  ISETP.LT.AND P6, PT, R21, R13, !P4 ;  /* 0x0000000d1500720c */ /* 0x010fe200067c1270 */
[----:B------:R-:W4:Y:S01]  /*40cc0*/  LDC R236, c[0x0][0x248] ;  /* 0x00009200ffec7b82 */ /* 0x000f220000000800 */
[----:B------:R-:W-:Y:S01]  /*40cd0*/  ISETP.GE.AND P5, PT, R5, R9, PT ;  /* 0x000000090500720c */ /* 0x000fe20003fa6270 */
[----:B0-----:R-:W-:-:S06]  /*40ce0*/  IMAD.WIDE R26, R0, 0x2, R18 ;  /* 0x00000002001a7825 */ /* 0x001fcc00078e0212 */
[----:B------:R-:W0:Y:S01]  /*40cf0*/  LDC.64 R6, c[0x0][0x228] ;  /* 0x00008a00ff067b82 */ /* 0x000e220000000a00 */
[----:B-1----:R-:W-:-:S07]  /*40d00*/  IMAD.WIDE R24, R0, 0x2, R2 ;  /* 0x0000000200187825 */ /* 0x002fce00078e0202 */
[----:B------:R-:W1:Y:S01]  /*40d10*/  LDC R239, c[0x0][0x228] ;  /* 0x00008a00ffef7b82 */ /* 0x000e620000000800 */
[----:B------:R-:W-:Y:S01]  /*40d20*/  PRMT R5, R250, 0x7632, R5 ;  /* 0x00007632fa057816 */ /* 0x000fe20000000005 */
[----:B------:R3:W-:Y:S04]  /*40d30*/  @P3 STG.E.U16 desc[UR60][R24.64], R250 ;  /* 0x000000fa18003986 */ /* 0x0007e8000c10153c */
[----:B------:R4:W-:Y:S02]  /*40d40*/  @P1 STG.E.U16 desc[UR60][R26.64], R5 ;  /* 0x000000051a001986 */ /* 0x0009e4000c10153c */
[----:B------:R-:W2:Y:S02]  /*40d50*/  LDC R237, c[0x0][0x228] ;  /* 0x00008a00ffed7b82 */ /* 0x000ea40000000800 */
[----:B---3--:R-:W3:Y:S01]  /*40d60*/  LDL.LU R250, [R1+0x2a0] ;  /* 0x0002a00001fa7983 */ /* 0x008ee20000300800 */
[----:B------:R-:W-:Y:S01]  /*40d70*/  IMAD.WIDE R24, R0, 0x2, R244 ;  /* 0x0000000200187825 */ /* 0x000fe200078e02f4 */
[----:B------:R-:W-:-:S04]  /*40d80*/  ISETP.LT.AND P4, PT, R22, R238, !P4 ;  /* 0x000000ee1600720c */ /* 0x000fc80006781270 */
[----:B------:R-:W3:Y:S01]  /*40d90*/  LDC R11, c[0x0][0x228] ;  /* 0x00008a00ff0b7b82 */ /* 0x000ee20000000800 */
[----:B------:R-:W-:Y:S01]  /*40da0*/  PRMT R9, R251, 0x7632, R9 ;  /* 0x00007632fb097816 */ /* 0x000fe20000000009 */
[----:B------:R0:W-:Y:S01]  /*40db0*/  @P6 STG.E.U16 desc[UR60][R24.64], R251 ;  /* 0x000000fb18006986 */ /* 0x0001e2000c10153c */
[----:B------:R-:W-:Y:S01]  /*40dc0*/  ISETP.LT.AND P3, PT, R17, R12, !P5 ;  /* 0x0000000c1100720c */ /* 0x000fe20006f61270 */
[----:B----4-:R-:W-:-:S04]  /*40dd0*/  IMAD.IADD R5, R0, 0x1, R236 ;  /* 0x0000000100057824 */ /* 0x010fc800078e02ec */
[----:B------:R-:W4:Y:S01]  /*40de0*/  LDC R27, c[0x0][0x248] ;  /* 0x00009200ff1b7b82 */ /* 0x000f220000000800 */
[----:B------:R-:W-:-:S07]  /*40df0*/  ISETP.LT.AND P1, PT, R20, R15, !P5 ;  /* 0x0000000f1400720c */ /* 0x000fce0006f21270 */
[----:B------:R-:W4:Y:S01]  /*40e00*/  LDC R26, c[0x0][0x228] ;  /* 0x00008a00ff1a7b82 */ /* 0x000f220000000800 */
[----:B0-----:R-:W3:Y:S01]  /*40e10*/  LDL.LU R251, [R1+0x294] ;  /* 0x0002940001fb7983 */ /* 0x001ee20000300800 */
[----:B------:R-:W-:-:S04]  /*40e20*/  IMAD.WIDE R12, R0, 0x2, R246 ;  /* 0x00000002000c7825 */ /* 0x000fc800078e02f6 */
[----:B------:R-:W-:Y:S02]  /*40e30*/  VIADD R0, R16, 0x54 ;  /* 0x0000005410007836 */ /* 0x000fe40000000000 */
[----:B------:R-:W-:Y:S01]  /*40e40*/  IMAD.WIDE R24, R5, 0x2, R2 ;  /* 0x0000000205187825 */ /* 0x000fe200078e0202 */
[----:B------:R0:W-:Y:S01]  /*40e50*/  @P4 STG.E.U16 desc[UR60][R12.64], R9 ;  /* 0x000000090c004986 */ /* 0x0001e2000c10153c */
[----:B-1----:R-:W-:Y:S01]  /*40e60*/  ISETP.LT.AND P6, PT, R21, R239, !P5 ;  /* 0x000000ef1500720c */ /* 0x002fe20006fc1270 */
[----:B------:R-:W1:Y:S01]  /*40e70*/  LDC R238, c[0x0][0x228] ;  /* 0x00008a00ffee7b82 */ /* 0x000e620000000800 */
[----:B------:R-:W-:-:S07]  /*40e80*/  ISETP.GE.AND P4, PT, R0, R7, PT ;  /* 0x000000070000720c */ /* 0x000fce0003f86270 */
[----:B------:R-:W1:Y:S08]  /*40e90*/  LDC R239, c[0x0][0x228] ;  /* 0x00008a00ffef7b82 */ /* 0x000e700000000800 */
[----:B0-----:R-:W0:Y:S08]  /*40ea0*/  LDC.64 R12, c[0x0][0x228] ;  /* 0x00008a00ff0c7b82 */ /* 0x001e300000000a00 */
[----:B------:R-:W1:Y:S08]  /*40eb0*/  LDC R9, c[0x0][0x228] ;  /* 0x00008a00ff097b82 */ /* 0x000e700000000800 */
[----:B------:R-:W1:Y:S01]  /*40ec0*/  LDC R236, c[0x0][0x248] ;  /* 0x00009200ffec7b82 */ /* 0x000e620000000800 */
[----:B--2---:R2:W-:Y:S01]  /*40ed0*/  @P3 STG.E.U16 desc[UR60][R24.64], R252 ;  /* 0x000000fc18003986 */ /* 0x0045e2000c10153c */
[----:B------:R-:W-:-:S03]  /*40ee0*/  PRMT R0, R252, 0x7632, R0 ;  /* 0x00007632fc007816 */ /* 0x000fc60000000000 */
[----:B--2---:R-:W2:Y:S01]  /*40ef0*/  LDL.LU R252, [R1+0x284] ;  /* 0x0002840001fc7983 */ /* 0x004ea20000300800 */
[----:B------:R-:W-:Y:S01]  /*40f00*/  ISETP.LT.AND P3, PT, R17, R14, !P0 ;  /* 0x0000000e1100720c */ /* 0x000fe20004761270 */
[C---:B------:R-:W-:Y:S01]  /*40f10*/  IMAD.WIDE R14, R5.reuse, 0x2, R18 ;  /* 0x00000002050e7825 */ /* 0x040fe200078e0212 */
[----:B------:R-:W-:Y:S01]  /*40f20*/  ISETP.LT.AND P5, PT, R22, R237, !P5 ;  /* 0x000000ed1600720c */ /* 0x000fe20006fa1270 */
[----:B------:R-:W2:Y:S01]  /*40f30*/  LDL.LU R249, [R1+0x2b4] ;  /* 0x0002b40001f97983 */ /* 0x000ea20000300800 */
[----:B------:R-:W1:Y:S01]  /*40f40*/  LDC R237, c[0x0][0x228] ;  /* 0x00008a00ffed7b82 */ /* 0x000e620000000800 */
[----:B------:R-:W-:Y:S02]  /*40f50*/  IMAD.WIDE R24, R5, 0x2, R244 ;  /* 0x0000000205187825 */ /* 0x000fe400078e02f4 */
[----:B------:R0:W-:Y:S01]  /*40f60*/  @P1 STG.E.U16 desc[UR60][R14.64], R0 ;  /* 0x000000000e001986 */ /* 0x0001e2000c10153c */
[----:B----4-:R-:W-:Y:S01]  /*40f70*/  ISETP.LT.AND P1, PT, R21, R26, !P0 ;  /* 0x0000001a1500720c */ /* 0x010fe20004721270 */
[----:B0-----:R-:W-:-:S03]  /*40f80*/  IMAD.IADD R0, R5, 0x1, R27 ;  /* 0x0000000105007824 */ /* 0x001fc600078e021b */
[----:B------:R-:W0:Y:S01]  /*40f90*/  LDC.64 R14, c[0x0][0x228] ;  /* 0x00008a00ff0e7b82 */ /* 0x000e220000000a00 */
[----:B------:R-:W-:Y:S01]  /*40fa0*/  IMAD.WIDE R26, R0, 0x2, R2 ;  /* 0x00000002001a7825 */ /* 0x000fe200078e0202 */
[----:B---3--:R3:W-:Y:S01]  /*40fb0*/  @P6 STG.E.U16 desc[UR60][R24.64], R250 ;  /* 0x000000fa18006986 */ /* 0x0087e2000c10153c */
[----:B------:R-:W-:Y:S02]  /*40fc0*/  PRMT R7, R250, 0x7632, R7 ;  /* 0x00007632fa077816 */ /* 0x000fe40000000007 */
[----:B---3--:R-:W-:-:S04]  /*40fd0*/  IMAD.WIDE R24, R5, 0x2, R246 ;  /* 0x0000000205187825 */ /* 0x008fc800078e02f6 */
[----:B------:R-:W-:Y:S01]  /*40fe0*/  VIADD R5, R16, 0x4b ;  /* 0x0000004b10057836 */ /* 0x000fe20000000000 */
[----:B------:R-:W-:Y:S04]  /*40ff0*/  @P5 STG.E.U16 desc[UR60][R24.64], R7 ;  /* 0x0000000718005986 */ /* 0x000fe8000c10153c */
[----:B------:R-:W-:Y:S02]  /*41000*/  ISETP.GE.AND P5, PT, R5, R13, PT ;  /* 0x0000000d0500720c */ /* 0x000fe40003fa6270 */
[----:B------:R-:W-:Y:S01]  /*41010*/  ISETP.LT.AND P6, PT, R20, R11, !P0 ;  /* 0x0000000b1400720c */ /* 0x000fe200047c1270 */
[----:B------:R3:W-:Y:S01]  /*41020*/  @P3 STG.E.U16 desc[UR60][R26.64], R251 ;  /* 0x000000fb1a003986 */ /* 0x0007e2000c10153c */
[----:B------:R-:W-:Y:S01]  /*41030*/  PRMT R5, R251, 0x7632, R5 ;  /* 0x00007632fb057816 */ /* 0x000fe20000000005 */
[----:B------:R-:W4:Y:S02]  /*41040*/  LDC R13, c[0x0][0x248] ;  /* 0x00009200ff0d7b82 */ /* 0x000f240000000800 */
[----:B---3--:R-:W3:Y:S04]  /*41050*/  LDL.LU R251, [R1+0x2a4] ;  /* 0x0002a40001fb7983 */ /* 0x008ee80000300800 */
[----:B------:R-:W4:Y:S01]  /*41060*/  LDL.LU R250, [R1+0x298] ;  /* 0x0002980001fa7983 */ /* 0x000f220000300800 */
[----:B------:R-:W-:-:S04]  /*41070*/  IMAD.WIDE R24, R0, 0x2, R18 ;  /* 0x0000000200187825 */ /* 0x000fc800078e0212 */
[----:B------:R-:W-:Y:S01]  /*41080*/  IMAD.WIDE R26, R0, 0x2, R244 ;  /* 0x00000002001a7825 */ /* 0x000fe200078e02f4 */
[----:B------:R-:W-:Y:S04]  /*41090*/  @P6 STG.E.U16 desc[UR60][R24.64], R5 ;  /* 0x0000000518006986 */ /* 0x000fe8000c10153c */
[----:B--2---:R2:W-:Y:S01]  /*410a0*/  @P1 STG.E.U16 desc[UR60][R26.64], R252 ;  /* 0x000000fc1a001986 */ /* 0x0045e2000c10153c */
[----:B------:R-:W-:-:S03]  /*410b0*/  PRMT R7, R252, 0x7632, R7 ;  /* 0x00007632fc077816 */ /* 0x000fc60000000007 */
[----:B--2---:R-:W2:Y:S01]  /*410c0*/  LDL.LU R252, [R1+0x288] ;  /* 0x0002880001fc7983 */ /* 0x004ea20000300800 */
[----:B-1----:R-:W-:Y:S02]  /*410d0*/  ISETP.LT.AND P0, PT, R22, R238, !P0 ;  /* 0x000000ee1600720c */ /* 0x002fe40004701270 */
[----:B------:R-:W1:Y:S01]  /*410e0*/  LDC R238, c[0x0][0x248] ;  /* 0x00009200ffee7b82 */ /* 0x000e620000000800 */
[----:B------:R-:W-:Y:S02]  /*410f0*/  ISETP.LT.AND P3, PT, R17, R10, !P5 ;  /* 0x0000000a1100720c */ /* 0x000fe40006f61270 */
[----:B------:R-:W-:Y:S01]  /*41100*/  ISETP.LT.AND P1, PT, R20, R9, !P5 ;  /* 0x000000091400720c */ /* 0x000fe20006f21270 */
[----:B------:R-:W-:Y:S01]  /*41110*/  IMAD.WIDE R24, R0, 0x2, R246 ;  /* 0x0000000200187825 */ /* 0x000fe200078e02f6 */
[----:B------:R-:W-:-:S03]  /*41120*/  ISETP.LT.AND P6, PT, R21, R239, !P5 ;  /* 0x000000ef1500720c */ /* 0x000fc60006fc1270 */
[----:B------:R-:W3:Y:S01]  /*41130*/  LDC R9, c[0x0][0x228] ;  /* 0x00008a00ff097b82 */ /* 0x000ee20000000800 */
[----:B------:R-:W-:Y:S02]  /*41140*/  IMAD.IADD R0, R0, 0x1, R236 ;  /* 0x0000000100007824 */ /* 0x000fe400078e02ec */
[----:B------:R-:W-:-:S05]  /*41150*/  VIADD R5, R16, 0x4c ;  /* 0x0000004c10057836 */ /* 0x000fca0000000000 */
[----:B------:R-:W3:Y:S01]  /*41160*/  LDC R239, c[0x0][0x228] ;  /* 0x00008a00ffef7b82 */ /* 0x000ee20000000800 */
[----:B------:R0:W-:Y:S01]  /*41170*/  @P0 STG.E.U16 desc[UR60][R24.64], R7 ;  /* 0x0000000718000986 */ /* 0x0001e2000c10153c */
[----:B------:R-:W-:Y:S01]  /*41180*/  ISETP.LT.AND P5, PT, R22, R237, !P5 ;  /* 0x000000ed1600720c */ /* 0x000fe20006fa1270 */
[----:B------:R-:W-:-:S05]  /*41190*/  IMAD.WIDE R26, R0, 0x2, R18 ;  /* 0x00000002001a7825 */ /* 0x000fca00078e0212 */
[----:B------:R-:W4:Y:S01]  /*411a0*/  LDC.64 R10, c[0x0][0x228] ;  /* 0x00008a00ff0a7b82 */ /* 0x000f220000000a00 */
[----:B0-----:R-:W-:Y:S01]  /*411b0*/  ISETP.GE.AND P0, PT, R5, R15, PT ;  /* 0x0000000f0500720c */ /* 0x001fe20003f06270 */
[----:B------:R-:W-:Y:S01]  /*411c0*/  IMAD.WIDE R24, R0, 0x2, R2 ;  /* 0x0000000200187825 */ /* 0x000fe200078e0202 */
[----:B------:R-:W-:-:S05]  /*411d0*/  PRMT R7, R249, 0x7632, R7 ;  /* 0x00007632f9077816 */ /* 0x000fca0000000007 */
[----:B------:R-:W0:Y:S01]  /*411e0*/  LDC R15, c[0x0][0x228] ;  /* 0x00008a00ff0f7b82 */ /* 0x000e220000000800 */
[C---:B------:R-:W-:Y:S01]  /*411f0*/  IMAD.WIDE R236, R0.reuse, 0x2, R244 ;  /* 0x0000000200ec7825 */ /* 0x040fe200078e02f4 */
[----:B------:R1:W-:Y:S04]  /*41200*/  @P3 STG.E.U16 desc[UR60][R24.64], R249 ;  /* 0x000000f918003986 */ /* 0x0003e8000c10153c */
[----:B------:R3:W-:Y:S01]  /*41210*/  @P1 STG.E.U16 desc[UR60][R26.64], R7 ;  /* 0x000000071a001986 */ /* 0x0007e2000c10153c */
[----:B------:R-:W-:Y:S01]  /*41220*/  ISETP.LT.AND P1, PT, R17, R4, !P0 ;  /* 0x000000041100720c */ /* 0x000fe20004721270 */
[----:B-1----:R-:W-:-:S04]  /*41230*/  IMAD.WIDE R24, R0, 0x2, R246 ;  /* 0x0000000200187825 */ /* 0x002fc800078e02f6 */
[----:B------:R-:W-:Y:S02]  /*41240*/  IMAD.IADD R0, R0, 0x1, R238 ;  /* 0x0000000100007824 */ /* 0x000fe400078e02ee */
[----:B------:R-:W-:Y:S01]  /*41250*/  VIADD R5, R16, 0x4d ;  /* 0x0000004d10057836 */ /* 0x000fe20000000000 */
[----:B------:R-:W1:Y:S01]  /*41260*/  LDC R238, c[0x0][0x248] ;  /* 0x00009200ffee7b82 */ /* 0x000e620000000800 */
[----:B---3--:R3:W-:Y:S01]  /*41270*/  @P6 STG.E.U16 desc[UR60][R236.64], R251 ;  /* 0x000000fbec006986 */ /* 0x0087e2000c10153c */
[----:B------:R-:W-:Y:S02]  /*41280*/  PRMT R7, R251, 0x7632, R7 ;  /* 0x00007632fb077816 */ /* 0x000fe40000000007 */
[----:B------:R-:W-:-:S03]  /*41290*/  ISETP.LT.AND P6, PT, R20, R9, !P0 ;  /* 0x000000091400720c */ /* 0x000fc600047c1270 */
[----:B------:R0:W-:Y:S04]  /*412a0*/  @P5 STG.E.U16 desc[UR60][R24.64], R7 ;  /* 0x0000000718005986 */ /* 0x0001e8000c10153c */
[----:B---3--:R-:W3:Y:S01]  /*412b0*/  LDL.LU R251, [R1+0x2b8] ;  /* 0x0002b80001fb7983 */ /* 0x008ee20000300800 */
[----:B------:R-:W-:Y:S01]  /*412c0*/  ISETP.LT.AND P5, PT, R22, R241, !P0 ;  /* 0x000000f11600720c */ /* 0x000fe200047a1270 */
[C---:B------:R-:W-:Y:S01]  /*412d0*/  IMAD.WIDE R26, R0.reuse, 0x2, R18 ;  /* 0x00000002001a7825 */ /* 0x040fe200078e0212 */
[----:B------:R-:W-:Y:S01]  /*412e0*/  ISETP.LT.AND P0, PT, R21, R239, !P0 ;  /* 0x000000ef1500720c */ /* 0x000fe20004701270 */
[----:B------:R-:W1:Y:S02]  /*412f0*/  LDC.64 R236, c[0x0][0x228] ;  /* 0x00008a00ffec7b82 */ /* 0x000e640000000a00 */
[----:B0-----:R-:W-:Y:S01]  /*41300*/  IMAD.WIDE R24, R0, 0x2, R2 ;  /* 0x0000000200187825 */ /* 0x001fe200078e0202 */
[----:B----4-:R-:W-:-:S02]  /*41310*/  PRMT R7, R250, 0x7632, R7 ;  /* 0x00007632fa077816 */ /* 0x010fc40000000007 */
[----:B------:R-:W-:Y:S02]  /*41320*/  ISETP.GE.AND P3, PT, R5, R11, PT ;  /* 0x0000000b0500720c */ /* 0x000fe40003f66270 */
[----:B------:R0:W-:Y:S01]  /*41330*/  @P1 STG.E.U16 desc[UR60][R24.64], R250 ;  /* 0x000000fa18001986 */ /* 0x0001e2000c10153c */
[----:B------:R-:W4:Y:S01]  /*41340*/  LDC.64 R4, c[0x0][0x228] ;  /* 0x00008a00ff047b82 */ /* 0x000f220000000a00 */
[----:B------:R-:W-:Y:S01]  /*41350*/  ISETP.LT.AND P1, PT, R17, R8, !P3 ;  /* 0x000000081100720c */ /* 0x000fe20005f21270 */
[----:B------:R-:W-:-:S06]  /*41360*/  IMAD.WIDE R8, R0, 0x2, R244 ;  /* 0x0000000200087825 */ /* 0x000fcc00078e02f4 */
[----:B------:R-:W1:Y:S01]  /*41370*/  LDC R239, c[0x0][0x228] ;  /* 0x00008a00ffef7b82 */ /* 0x000e620000000800 */
[----:B0-----:R-:W3:Y:S04]  /*41380*/  LDL.LU R250, [R1+0x2a8] ;  /* 0x0002a80001fa7983 */ /* 0x001ee80000300800 */
[----:B------:R-:W-:Y:S03]  /*41390*/  @P6 STG.E.U16 desc[UR60][R26.64], R7 ;  /* 0x000000071a006986 */ /* 0x000fe6000c10153c */
[----:B------:R-:W0:Y:S01]  /*413a0*/  LDC R241, c[0x0][0x228] ;  /* 0x00008a00fff17b82 */ /* 0x000e220000000800 */
[----:B--2---:R-:W-:Y:S01]  /*413b0*/  PRMT R11, R252, 0x7632, R11 ;  /* 0x00007632fc0b7816 */ /* 0x004fe2000000000b */
[----:B------:R2:W-:Y:S04]  /*413c0*/  @P0 STG.E.U16 desc[UR60][R8.64], R252 ;  /* 0x000000fc08000986 */ /* 0x0005e8000c10153c */
[----:B--2---:R-:W2:Y:S01]  /*413d0*/  LDL.LU R252, [R1+0x29c] ;  /* 0x00029c0001fc7983 */ /* 0x004ea20000300800 */
[----:B------:R-:W-:-:S04]  /*413e0*/  IMAD.WIDE R24, R0, 0x2, R246 ;  /* 0x0000000200187825 */ /* 0x000fc800078e02f6 */
[----:B------:R-:W-:Y:S01]  /*413f0*/  IMAD.IADD R0, R0, 0x1, R13 ;  /* 0x0000000100007824 */ /* 0x000fe200078e020d */
[----:B------:R-:W-:Y:S01]  /*41400*/  ISETP.LT.AND P6, PT, R20, R242, !P3 ;  /* 0x000000f21400720c */ /* 0x000fe20005fc1270 */
[----:B------:R-:W-:Y:S01]  /*41410*/  VIADD R7, R16, 0x4f ;  /* 0x0000004f10077836 */ /* 0x000fe20000000000 */
[----:B------:R1:W-:Y:S01]  /*41420*/  @P5 STG.E.U16 desc[UR60][R24.64], R11 ;  /* 0x0000000b18005986 */ /* 0x0003e2000c10153c */
[----:B------:R-:W-:Y:S01]  /*41430*/  IMAD.WIDE R8, R0, 0x2, R2 ;  /* 0x0000000200087825 */ /* 0x000fe200078e0202 */
[----:B------:R-:W-:Y:S01]  /*41440*/  ISETP.LT.AND P5, PT, R21, R15, !P3 ;  /* 0x0000000f1500720c */ /* 0x000fe20005fa1270 */
[----:B------:R-:W0:Y:S01]  /*41450*/  LDC R13, c[0x0][0x228] ;  /* 0x00008a00ff0d7b82 */ /* 0x000e220000000800 */
[----:B----4-:R-:W-:Y:S01]  /*41460*/  ISETP.GE.AND P0, PT, R7, R5, PT ;  /* 0x000000050700720c */ /* 0x010fe20003f06270 */
[----:B------:R-:W-:Y:S02]  /*41470*/  VIADD R5, R16, 0x4e ;  /* 0x0000004e10057836 */ /* 0x000fe40000000000 */
[----:B------:R-:W-:-:S04]  /*41480*/  IMAD.WIDE R26, R0, 0x2, R244 ;  /* 0x00000002001a7825 */ /* 0x000fc800078e02f4 */
[----:B------:R-:W4:Y:S01]  /*41490*/  LDC R242, c[0x0][0x228] ;  /* 0x00008a00fff27b82 */ /* 0x000f220000000800 */
[----:B-1----:R-:W-:Y:S01]  /*414a0*/  IMAD.WIDE R24, R0, 0x2, R18 ;  /* 0x0000000200187825 */ /* 0x002fe200078e0212 */
[----:B------:R-:W-:-:S06]  /*414b0*/  ISETP.LT.AND P3, PT, R22, R239, !P3 ;  /* 0x000000ef1600720c */ /* 0x000fcc0005f61270 */
[----:B------:R-:W1:Y:S08]  /*414c0*/  LDC R11, c[0x0][0x228] ;  /* 0x00008a00ff0b7b82 */ /* 0x000e700000000800 */
[----:B------:R-:W4:Y:S08]  /*414d0*/  LDC R15, c[0x0][0x228] ;  /* 0x00008a00ff0f7b82 */ /* 0x000f300000000800 */
[----:B------:R-:W4:Y:S01]  /*414e0*/  LDC R239, c[0x0][0x248] ;  /* 0x00009200ffef7b82 */ /* 0x000f220000000800 */
[----:B---3--:R-:W-:Y:S01]  /*414f0*/  PRMT R7, R251, 0x7632, R7 ;  /* 0x00007632fb077816 */ /* 0x008fe20000000007 */
[----:B------:R3:W-:Y:S01]  /*41500*/  @P1 STG.E.U16 desc[UR60][R8.64], R251 ;  /* 0x000000fb08001986 */ /* 0x0007e2000c10153c */
[----:B------:R-:W-:Y:S01]  /*41510*/  ISETP.GE.AND P1, PT, R5, R237, PT ;  /* 0x000000ed0500720c */ /* 0x000fe20003f26270 */
[----:B------:R-:W-:-:S04]  /*41520*/  IMAD.IADD R5, R0, 0x1, R238 ;  /* 0x0000000100057824 */ /* 0x000fc800078e02ee */
[----:B------:R-:W4:Y:S01]  /*41530*/  LDC R237, c[0x0][0x248] ;  /* 0x00009200ffed7b82 */ /* 0x000f220000000800 */
[----:B------:R0:W-:Y:S04]  /*41540*/  @P6 STG.E.U16 desc[UR60][R24.64], R7 ;  /* 0x0000000718006986 */ /* 0x0001e8000c10153c */
[----:B---3--:R-:W3:Y:S01]  /*41550*/  LDL.LU R251, [R1+0x28c] ;  /* 0x00028c0001fb7983 */ /* 0x008ee20000300800 */
[----:B------:R-:W-:Y:S01]  /*41560*/  ISETP.LT.AND P6, PT, R17, R240, !P1 ;  /* 0x000000f01100720c */ /* 0x000fe20004fc1270 */
[----:B------:R-:W-:Y:S01]  /*41570*/  IMAD.WIDE R8, R0, 0x2, R246 ;  /* 0x0000000200087825 */ /* 0x000fe200078e02f6 */
[----:B------:R-:W3:Y:S01]  /*41580*/  LDC R238, c[0x0][0x228] ;  /* 0x00008a00ffee7b82 */ /* 0x000ee20000000800 */
[----:B------:R-:W-:Y:S01]  /*41590*/  PRMT R0, R250, 0x7632, R0 ;  /* 0x00007632fa007816 */ /* 0x000fe20000000000 */
[----:B------:R1:W-:Y:S06]  /*415a0*/  @P5 STG.E.U16 desc[UR60][R26.64], R250 ;  /* 0x000000fa1a005986 */ /* 0x0003ec000c10153c */
[----:B0-----:R-:W0:Y:S08]  /*415b0*/  LDC R7, c[0x0][0x228] ;  /* 0x00008a00ff077b82 */ /* 0x001e300000000800 */
[----:B------:R-:W3:Y:S01]  /*415c0*/  LDC.64 R24, c[0x0][0x228] ;  /* 0x00008a00ff187b82 */ /* 0x000ee20000000a00 */
[----:B-1----:R-:W3:Y:S01]  /*415d0*/  LDL.LU R250, [R1+0x2bc] ;  /* 0x0002bc0001fa7983 */ /* 0x002ee20000300800 */
[----:B------:R-:W-:-:S03]  /*415e0*/  IMAD.WIDE R26, R5, 0x2, R2 ;  /* 0x00000002051a7825 */ /* 0x000fc600078e0202 */
[----:B------:R2:W-:Y:S03]  /*415f0*/  @P3 STG.E.U16 desc[UR60][R8.64], R0 ;  /* 0x0000000008003986 */ /* 0x0005e6000c10153c */
[----:B------:R-:W1:Y:S01]  /*41600*/  LDC R240, c[0x0][0x228] ;  /* 0x00008a00fff07b82 */ /* 0x000e620000000800 */
[----:B--2---:R-:W-:Y:S01]  /*41610*/  PRMT R0, R252, 0x7632, R0 ;  /* 0x00007632fc007816 */ /* 0x004fe20000000000 */
[----:B------:R2:W-:Y:S04]  /*41620*/  @P6 STG.E.U16 desc[UR60][R26.64], R252 ;  /* 0x000000fc1a006986 */ /* 0x0005e8000c10153c */
[----:B--2---:R-:W2:Y:S01]  /*41630*/  LDL.LU R252, [R1+0x2ac] ;  /* 0x0002ac0001fc7983 */ /* 0x004ea20000300800 */
[----:B------:R-:W-:-:S02]  /*41640*/  ISETP.LT.AND P5, PT, R20, R241, !P1 ;  /* 0x000000f11400720c */ /* 0x000fc40004fa1270 */
[----:B------:R-:W1:Y:S01]  /*41650*/  LDC R241, c[0x0][0x228] ;  /* 0x00008a00fff17b82 */ /* 0x000e620000000800 */
[----:B------:R-:W-:Y:S01]  /*41660*/  ISETP.LT.AND P3, PT, R21, R11, !P1 ;  /* 0x0000000b1500720c */ /* 0x000fe20004f61270 */
[----:B------:R-:W-:Y:S01]  /*41670*/  IMAD.WIDE R8, R5, 0x2, R18 ;  /* 0x0000000205087825 */ /* 0x000fe200078e0212 */
[----:B------:R-:W-:Y:S02]  /*41680*/  ISETP.LT.AND P6, PT, R17, R12, !P0 ;  /* 0x0000000c1100720c */ /* 0x000fe400047c1270 */
[----:B------:R-:W-:Y:S01]  /*41690*/  ISETP.LT.AND P1, PT, R22, R13, !P1 ;  /* 0x0000000d1600720c */ /* 0x000fe20004f21270 */
[----:B------:R-:W-:-:S05]  /*416a0*/  IMAD.WIDE R12, R5, 0x2, R244 ;  /* 0x00000002050c7825 */ /* 0x000fca00078e02f4 */
[----:B------:R4:W-:Y:S01]  /*416b0*/  @P5 STG.E.U16 desc[UR60][R8.64], R0 ;  /* 0x0000000008005986 */ /* 0x0009e2000c10153c */
[----:B0-----:R-:W-:Y:S01]  /*416c0*/  ISETP.LT.AND P5, PT, R20, R7, !P0 ;  /* 0x000000071400720c */ /* 0x001fe200047a1270 */
[C---:B----4-:R-:W-:Y:S02]  /*416d0*/  IMAD.IADD R7, R5.reuse, 0x1, R237 ;  /* 0x0000000105077824 */ /* 0x050fe400078e02ed */
[----:B------:R-:W-:Y:S01]  /*416e0*/  IMAD.WIDE R26, R5, 0x2, R246 ;  /* 0x00000002051a7825 */ /* 0x000fe200078e02f6 */
[----:B------:R-:W0:Y:S03]  /*416f0*/  LDC R237, c[0x0][0x228] ;  /* 0x00008a00ffed7b82 */ /* 0x000e260000000800 */
[----:B------:R-:W-:-:S05]  /*41700*/  VIADD R0, R16, 0x50 ;  /* 0x0000005010007836 */ /* 0x000fca0000000000 */
[----:B------:R-:W4:Y:S01]  /*41710*/  LDC.64 R8, c[0x0][0x228] ;  /* 0x00008a00ff087b82 */ /* 0x000f220000000a00 */
[----:B---3--:R-:W-:Y:S01]  /*41720*/  PRMT R11, R251, 0x7632, R11 ;  /* 0x00007632fb0b7816 */ /* 0x008fe2000000000b */
[----:B------:R3:W-:Y:S01]  /*41730*/  @P3 STG.E.U16 desc[UR60][R12.64], R251 ;  /* 0x000000fb0c003986 */ /* 0x0007e2000c10153c */
[----:B------:R-:W-:Y:S01]  /*41740*/  ISETP.GE.AND P3, PT, R0, R25, PT ;  /* 0x000000190000720c */ /* 0x000fe20003f66270 */
[----:B------:R-:W-:-:S04]  /*41750*/  VIADD R5, R16, 0x51 ;  /* 0x0000005110057836 */ /* 0x000fc80000000000 */
[----:B------:R-:W0:Y:S01]  /*41760*/  LDC R25, c[0x0][0x228] ;  /* 0x00008a00ff197b82 */ /* 0x000e220000000800 */
[----:B------:R4:W-:Y:S04]  /*41770*/  @P1 STG.E.U16 desc[UR60][R26.64], R11 ;  /* 0x0000000b1a001986 */ /* 0x0009e8000c10153c */
[----:B---3--:R-:W3:Y:S01]  /*41780*/  LDL.LU R251, [R1+0x2e0] ;  /* 0x0002e00001fb7983 */ /* 0x008ee20000300800 */
[----:B------:R-:W-:Y:S01]  /*41790*/  IMAD.WIDE R12, R7, 0x2, R2 ;  /* 0x00000002070c7825 */ /* 0x000fe200078e0202 */
[----:B-1----:R-:W-:-:S03]  /*417a0*/  ISETP.LT.AND P1, PT, R21, R241, !P0 ;  /* 0x000000f11500720c */ /* 0x002fc60004721270 */
[C---:B----4-:R-:W-:Y:S01]  /*417b0*/  IMAD.WIDE R26, R7.reuse, 0x2, R18 ;  /* 0x00000002071a7825 */ /* 0x050fe200078e0212 */
[----:B------:R-:W-:Y:S01]  /*417c0*/  PRMT R0, R250, 0x7632, R0 ;  /* 0x00007632fa007816 */ /* 0x000fe20000000000 */
[----:B------:R1:W-:Y:S01]  /*417d0*/  @P6 STG.E.U16 desc[UR60][R12.64], R250 ;  /* 0x000000fa0c006986 */ /* 0x0003e2000c10153c */
[----:B------:R-:W4:Y:S03]  /*417e0*/  LDC R241, c[0x0][0x228] ;  /* 0x00008a00fff17b82 */ /* 0x000f260000000800 */
[----:B-1----:R-:W4:Y:S01]  /*417f0*/  LDL.LU R250, [R1+0x2d0] ;  /* 0x0002d00001fa7983 */ /* 0x002f220000300800 */
[----:B------:R-:W-:-:S03]  /*41800*/  IMAD.WIDE R12, R7, 0x2, R244 ;  /* 0x00000002070c7825 */ /* 0x000fc600078e02f4 */
[----:B------:R-:W-:Y:S01]  /*41810*/  @P5 STG.E.U16 desc[UR60][R26.64], R0 ;  /* 0x000000001a005986 */ /* 0x000fe2000c10153c */
[----:B--2---:R-:W-:-:S03]  /*41820*/  PRMT R11, R252, 0x7632, R11 ;  /* 0x00007632fc0b7816 */ /* 0x004fc6000000000b */
[----:B------:R1:W-:Y:S04]  /*41830*/  @P1 STG.E.U16 desc[UR60][R12.64], R252 ;  /* 0x000000fc0c001986 */ /* 0x0003e8000c10153c */
[----:B-1----:R-:W2:Y:S01]  /*41840*/  LDL.LU R252, [R1+0x2c0] ;  /* 0x0002c00001fc7983 */ /* 0x002ea20000300800 */
[----:B------:R-:W-:Y:S02]  /*41850*/  ISETP.LT.AND P0, PT, R22, R15, !P0 ;  /* 0x0000000f1600720c */ /* 0x000fe40004701270 */
[----:B------:R-:W-:Y:S02]  /*41860*/  ISETP.LT.AND P6, PT, R17, R14, !P3 ;  /* 0x0000000e1100720c */ /* 0x000fe40005fc1270 */
[----:B------:R-:W-:Y:S01]  /*41870*/  ISETP.LT.AND P5, PT, R20, R238, !P3 ;  /* 0x000000ee1400720c */ /* 0x000fe20005fa1270 */
[C---:B------:R-:W-:Y:S01]  /*41880*/  IMAD.IADD R0, R7.reuse, 0x1, R239 ;  /* 0x0000000107007824 */ /* 0x040fe200078e02ef */
[----:B------:R-:W1:Y:S01]  /*41890*/  LDC R238, c[0x0][0x248] ;  /* 0x00009200ffee7b82 */ /* 0x000e620000000800 */
[----:B------:R-:W-:Y:S01]  /*418a0*/  IMAD.WIDE R14, R7, 0x2, R246 ;  /* 0x00000002070e7825 */ /* 0x000fe200078e02f6 */
[----:B------:R-:W-:-:S03]  /*418b0*/  ISETP.LT.AND P1, PT, R21, R240, !P3 ;  /* 0x000000f01500720c */ /* 0x000fc60005f21270 */
[----:B------:R-:W-:Y:S02]  /*418c0*/  IMAD.WIDE R26, R0, 0x2, R2 ;  /* 0x00000002001a7825 */ /* 0x000fe400078e0202 */
[----:B------:R0:W-:Y:S01]  /*418d0*/  @P0 STG.E.U16 desc[UR60][R14.64], R11 ;  /* 0x0000000b0e000986 */ /* 0x0001e2000c10153c */
[----:B------:R-:W-:Y:S01]  /*418e0*/  ISETP.GE.AND P0, PT, R5, R9, PT ;  /* 0x000000090500720c */ /* 0x000fe20003f06270 */
[----:B------:R-:W2:Y:S01]  /*418f0*/  LDC.64 R12, c[0x0][0x228] ;  /* 0x00008a00ff0c7b82 */ /* 0x000ea20000000a00 */
[----:B0-----:R-:W-:-:S07]  /*41900*/  ISETP.LT.AND P3, PT, R22, R237, !P3 ;  /* 0x000000ed1600720c */ /* 0x001fce0005f61270 */
[----:B------:R-:W0:Y:S01]  /*41910*/  LDC R239, c[0x0][0x228] ;  /* 0x00008a00ffef7b82 */ /* 0x000e220000000800 */
[----:B------:R-:W-:-:S07]  /*41920*/  IMAD.WIDE R14, R0, 0x2, R18 ;  /* 0x00000002000e7825 */ /* 0x000fce00078e0212 */
[----:B------:R-:W0:Y:S01]  /*41930*/  LDC R237, c[0x0][0x248] ;  /* 0x00009200ffed7b82 */ /* 0x000e220000000800 */
[----:B------:R-:W-:-:S07]  /*41940*/  VIADD R7, R16, 0x52 ;  /* 0x0000005210077836 */ /* 0x000fce0000000000 */
[----:B------:R-:W0:Y:S01]  /*41950*/  LDC R240, c[0x0][0x228] ;  /* 0x00008a00fff07b82 */ /* 0x000e220000000800 */
[----:B---3--:R3:W-:Y:S01]  /*41960*/  @P6 STG.E.U16 desc[UR60][R26.64], R251 ;  /* 0x000000fb1a006986 */ /* 0x0087e2000c10153c */
[----:B------:R-:W-:Y:S02]  /*41970*/  PRMT R5, R251, 0x7632, R5 ;  /* 0x00007632fb057816 */ /* 0x000fe40000000005 */
[----:B------:R-:W-:Y:S01]  /*41980*/  ISETP.LT.AND P6, PT, R17, R10, !P0 ;  /* 0x0000000a1100720c */ /* 0x000fe200047c1270 */
[----:B------:R-:W-:Y:S01]  /*41990*/  IMAD.WIDE R10, R0, 0x2, R244 ;  /* 0x00000002000a7825 */ /* 0x000fe200078e02f4 */
[----:B---3--:R-:W3:Y:S04]  /*419a0*/  LDL.LU R251, [R1+0x270] ;  /* 0x0002700001fb7983 */ /* 0x008ee80000300800 */
[----:B------:R1:W-:Y:S04]  /*419b0*/  @P5 STG.E.U16 desc[UR60][R14.64], R5 ;  /* 0x000000050e005986 */ /* 0x0003e8000c10153c */
[----:B----4-:R4:W-:Y:S01]  /*419c0*/  @P1 STG.E.U16 desc[UR60][R10.64], R250 ;  /* 0x000000fa0a001986 */ /* 0x0109e2000c10153c */
[----:B------:R-:W-:Y:S01]  /*419d0*/  PRMT R9, R250, 0x7632, R9 ;  /* 0x00007632fa097816 */ /* 0x000fe20000000009 */
[----:B-1----:R-:W-:-:S02]  /*419e0*/  IMAD.IADD R5, R0, 0x1, R238 ;  /* 0x0000000100057824 */ /* 0x002fc400078e02ee */
[----:B------:R-:W-:Y:S01]  /*419f0*/  IMAD.WIDE R14, R0, 0x2, R246 ;  /* 0x00000002000e7825 */ /* 0x000fe200078e02f6 */
[----:B------:R-:W-:Y:S01]  /*41a00*/  ISETP.LT.AND P5, PT, R20, R25, !P0 ;  /* 0x000000191400720c */ /* 0x000fe200047a1270 */
[----:B------:R-:W1:Y:S01]  /*41a10*/  LDC R238, c[0x0][0x228] ;  /* 0x00008a00ffee7b82 */ /* 0x000e620000000800 */
[----:B----4-:R-:W4:Y:S01]  /*41a20*/  LDL.LU R250, [R1+0x2e4] ;  /* 0x0002e40001fa7983 */ /* 0x010f220000300800 */
[----:B------:R-:W-:-:S03]  /*41a30*/  IMAD.WIDE R26, R5, 0x2, R2 ;  /* 0x00000002051a7825 */ /* 0x000fc600078e0202 */
[----:B------:R0:W-:Y:S03]  /*41a40*/  @P3 STG.E.U16 desc[UR60][R14.64], R9 ;  /* 0x000000090e003986 */ /* 0x0001e6000c10153c */
[----:B------:R-:W1:Y:S01]  /*41a50*/  LDC.64 R10, c[0x0][0x228] ;  /* 0x00008a00ff0a7b82 */ /* 0x000e620000000a00 */
[----:B------:R-:W-:-:S07]  /*41a60*/  ISETP.LT.AND P1, PT, R21, R242, !P0 ;  /* 0x000000f21500720c */ /* 0x000fce0004721270 */
[----:B------:R-:W4:Y:S01]  /*41a70*/  LDC R25, c[0x0][0x248] ;  /* 0x00009200ff197b82 */ /* 0x000f220000000800 */
[----:B--2---:R2:W-:Y:S01]  /*41a80*/  @P6 STG.E.U16 desc[UR60][R26.64], R252 ;  /* 0x000000fc1a006986 */ /* 0x0045e2000c10153c */
[----:B------:R-:W-:Y:S01]  /*41a90*/  PRMT R0, R252, 0x7632, R0 ;  /* 0x00007632fc007816 */ /* 0x000fe20000000000 */
[----:B0-----:R-:W-:Y:S01]  /*41aa0*/  IMAD.WIDE R14, R5, 0x2, R18 ;  /* 0x00000002050e7825 */ /* 0x001fe200078e0212 */
[----:B------:R-:W-:-:S04]  /*41ab0*/  ISETP.GE.AND P3, PT, R7, R13, PT ;  /* 0x0000000d0700720c */ /* 0x000fc80003f66270 */
[----:B------:R-:W0:Y:S01]  /*41ac0*/  LDC R242, c[0x0][0x228] ;  /* 0x00008a00fff27b82 */ /* 0x000e220000000800 */
[----:B--2---:R-:W2:Y:S01]  /*41ad0*/  LDL.LU R252, [R1+0x2d4] ;  /* 0x0002d40001fc7983 */ /* 0x004ea20000300800 */
[----:B------:R-:W-:Y:S01]  /*41ae0*/  IMAD.WIDE R26, R5, 0x2, R244 ;  /* 0x00000002051a7825 */ /* 0x000fe200078e02f4 */
[----:B------:R-:W-:-:S05]  /*41af0*/  ISETP.LT.AND P0, PT, R22, R239, !P0 ;  /* 0x000000ef1600720c */ /* 0x000fca0004701270 */
[----:B------:R-:W0:Y:S01]  /*41b00*/  LDC R13, c[0x0][0x228] ;  /* 0x00008a00ff0d7b82 */ /* 0x000e220000000800 */
[----:B------:R-:W-:Y:S01]  /*41b10*/  ISETP.LT.AND P6, PT, R17, R236, !P3 ;  /* 0x000000ec1100720c */ /* 0x000fe20005fc1270 */
[----:B------:R1:W-:Y:S01]  /*41b20*/  @P5 STG.E.U16 desc[UR60][R14.64], R0 ;  /* 0x000000000e005986 */ /* 0x0003e2000c10153c */
[----:B------:R-:W-:Y:S01]  /*41b30*/  VIADD R7, R16, 0x53 ;  /* 0x0000005310077836 */ /* 0x000fe20000000000 */
[----:B------:R-:W-:-:S04]  /*41b40*/  ISETP.LT.AND P5, PT, R20, R240, !P3 ;  /* 0x000000f01400720c */ /* 0x000fc80005fa1270 */
[----:B------:R-:W0:Y:S01]  /*41b50*/  LDC R239, c[0x0][0x228] ;  /* 0x00008a00ffef7b82 */ /* 0x000e220000000800 */
[----:B-1----:R-:W-:-:S07]  /*41b60*/  IMAD.IADD R0, R5, 0x1, R237 ;  /* 0x0000000105007824 */ /* 0x002fce00078e02ed */
[----:B------:R-:W1:Y:S01]  /*41b70*/  LDC.64 R14, c[0x0][0x228] ;  /* 0x00008a00ff0e7b82 */ /* 0x000e620000000a00 */
[----:B------:R-:W-:-:S07]  /*41b80*/  IMAD.WIDE R236, R0, 0x2, R2 ;  /* 0x0000000200ec7825 */ /* 0x000fce00078e0202 */
[----:B------:R-:W1:Y:S01]  /*41b90*/  LDC R240, c[0x0][0x228] ;  /* 0x00008a00fff07b82 */ /* 0x000e620000000800 */
[----:B---3--:R3:W-:Y:S01]  /*41ba0*/  @P1 STG.E.U16 desc[UR60][R26.64], R251 ;  /* 0x000000fb1a001986 */ /* 0x0087e2000c10153c */
[----:B------:R-:W-:Y:S02]  /*41bb0*/  PRMT R9, R251, 0x7632, R9 ;  /* 0x00007632fb097816 */ /* 0x000fe40000000009 */
[----:B------:R-:W-:Y:S01]  /*41bc0*/  ISETP.LT.AND P1, PT, R21, R241, !P3 ;  /* 0x000000f11500720c */ /* 0x000fe20005f21270 */
[----:B---3--:R-:W3:Y:S01]  /*41bd0*/  LDL.LU R251, [R1+0x2c4] ;  /* 0x0002c40001fb7983 */ /* 0x008ee20000300800 */
[----:B------:R-:W-:Y:S02]  /*41be0*/  IMAD.WIDE R26, R5, 0x2, R246 ;  /* 0x00000002051a7825 */ /* 0x000fe400078e02f6 */
[----:B------:R-:W1:Y:S03]  /*41bf0*/  LDC R241, c[0x0][0x228] ;  /* 0x00008a00fff17b82 */ /* 0x000e660000000800 */
[----:B------:R0:W-:Y:S01]  /*41c00*/  @P0 STG.E.U16 desc[UR60][R26.64], R9 ;  /* 0x000000091a000986 */ /* 0x0001e2000c10153c */
[----:B------:R-:W-:-:S03]  /*41c10*/  ISETP.GE.AND P0, PT, R7, R11, PT ;  /* 0x0000000b0700720c */ /* 0x000fc60003f06270 */
[----:B----4-:R4:W-:Y:S01]  /*41c20*/  @P6 STG.E.U16 desc[UR60][R236.64], R250 ;  /* 0x000000faec006986 */ /* 0x0109e2000c10153c */
[----:B------:R-:W-:Y:S02]  /*41c30*/  PRMT R7, R250, 0x7632, R7 ;  /* 0x00007632fa077816 */ /* 0x000fe40000000007 */
[----:B------:R-:W-:Y:S01]  /*41c40*/  ISETP.LT.AND P6, PT, R17, R4, !P0 ;  /* 0x000000041100720c */ /* 0x000fe200047c1270 */
[----:B------:R-:W-:-:S04]  /*41c50*/  IMAD.WIDE R4, R0, 0x2, R244 ;  /* 0x0000000200047825 */ /* 0x000fc800078e02f4 */
[----:B0-----:R-:W-:Y:S01]  /*41c60*/  IMAD.WIDE R26, R0, 0x2, R18 ;  /* 0x00000002001a7825 */ /* 0x001fe200078e0212 */
[----:B----4-:R-:W4:Y:S01]  /*41c70*/  LDL.LU R250, [R1+0x274] ;  /* 0x0002740001fa7983 */ /* 0x010f220000300800 */
[----:B------:R-:W-:Y:S01]  /*41c80*/  ISETP.LT.AND P3, PT, R22, R238, !P3 ;  /* 0x000000ee1600720c */ /* 0x000fe20005f61270 */
[----:B------:R-:W0:Y:S02]  /*41c90*/  LDC.64 R236, c[0x0][0x228] ;  /* 0x00008a00ffec7b82 */ /* 0x000e240000000a00 */
[----:B------:R-:W-:Y:S06]  /*41ca0*/  @P5 STG.E.U16 desc[UR60][R26.64], R7 ;  /* 0x000000071a005986 */ /* 0x000fec000c10153c */
[----:B------:R-:W0:Y:S01]  /*41cb0*/  LDC R238, c[0x0][0x228] ;  /* 0x00008a00ffee7b82 */ /* 0x000e220000000800 */
[----:B--2---:R2:W-:Y:S01]  /*41cc0*/  @P1 STG.E.U16 desc[UR60][R4.64], R252 ;  /* 0x000000fc04001986 */ /* 0x0045e2000c10153c */
[----:B------:R-:W-:-:S03]  /*41cd0*/  PRMT R11, R252, 0x7632, R11 ;  /* 0x00007632fc0b7816 */ /* 0x000fc6000000000b */
[----:B--2---:R-:W2:Y:S01]  /*41ce0*/  LDL.LU R252, [R1+0x2e8] ;  /* 0x0002e80001fc7983 */ /* 0x004ea20000300800 */
[----:B------:R-:W-:Y:S02]  /*41cf0*/  ISETP.LT.AND P5, PT, R20, R239, !P0 ;  /* 0x000000ef1400720c */ /* 0x000fe400047a1270 */
[----:B------:R-:W1:Y:S01]  /*41d00*/  LDC R239, c[0x0][0x248] ;  /* 0x00009200ffef7b82 */ /* 0x000e620000000800 */
[C---:B------:R-:W-:Y:S02]  /*41d10*/  IMAD.IADD R7, R0.reuse, 0x1, R25 ;  /* 0x0000000100077824 */ /* 0x040fe400078e0219 */
[----:B------:R-:W-:Y:S01]  /*41d20*/  IMAD.WIDE R4, R0, 0x2, R246 ;  /* 0x0000000200047825 */ /* 0x000fe200078e02f6 */
[----:B------:R-:W-:-:S03]  /*41d30*/  ISETP.LT.AND P1, PT, R21, R242, !P0 ;  /* 0x000000f21500720c */ /* 0x000fc60004721270 */
[----:B------:R-:W-:Y:S01]  /*41d40*/  IMAD.WIDE R26, R7, 0x2, R2 ;  /* 0x00000002071a7825 */ /* 0x000fe200078e0202 */
[----:B------:R0:W-:Y:S01]  /*41d50*/  @P3 STG.E.U16 desc[UR60][R4.64], R11 ;  /* 0x0000000b04003986 */ /* 0x0001e2000c10153c */
[----:B------:R-:W-:Y:S01]  /*41d60*/  ISETP.LT.AND P0, PT, R22, R13, !P0 ;  /* 0x0000000d1600720c */ /* 0x000fe20004701270 */
[----:B------:R-:W2:Y:S01]  /*41d70*/  LDC R242, c[0x0][0x248] ;  /* 0x00009200fff27b82 */ /* 0x000ea20000000800 */
[----:B------:R-:W-:-:S07]  /*41d80*/  VIADD R9, R16, 0x55 ;  /* 0x0000005510097836 */ /* 0x000fce0000000000 */
[----:B------:R-:W2:Y:S01]  /*41d90*/  LDC R13, c[0x0][0x248] ;  /* 0x00009200ff0d7b82 */ /* 0x000ea20000000800 */
[----:B0-----:R-:W-:Y:S01]  /*41da0*/  IMAD.WIDE R4, R7, 0x2, R18 ;  /* 0x0000000207047825 */ /* 0x001fe200078e0212 */
[----:B---3--:R0:W-:Y:S01]  /*41db0*/  @P6 STG.E.U16 desc[UR60][R26.64], R251 ;  /* 0x000000fb1a006986 */ /* 0x0081e2000c10153c */
[----:B------:R-:W-:Y:S02]  /*41dc0*/  PRMT R0, R251, 0x7632, R0 ;  /* 0x00007632fb007816 */ /* 0x000fe40000000000 */
[----:B------:R-:W-:Y:S01]  /*41dd0*/  ISETP.LT.AND P6, PT, R17, R24, !P4 ;  /* 0x000000181100720c */ /* 0x000fe200067c1270 */
[C---:B------:R-:W-:Y:S01]  /*41de0*/  IMAD.WIDE R24, R7.reuse, 0x2, R244 ;  /* 0x0000000207187825 */ /* 0x040fe200078e02f4 */
[----:B0-----:R-:W3:Y:S04]  /*41df0*/  LDL.LU R251, [R1+0x2d8] ;  /* 0x0002d80001fb7983 */ /* 0x001ee80000300800 */
[----:B------:R1:W-:Y:S04]  /*41e00*/  @P5 STG.E.U16 desc[UR60][R4.64], R0 ;  /* 0x0000000004005986 */ /* 0x0003e8000c10153c */
[----:B----4-:R0:W-:Y:S01]  /*41e10*/  @P1 STG.E.U16 desc[UR60][R24.64], R250 ;  /* 0x000000fa18001986 */ /* 0x0101e2000c10153c */
[----:B------:R-:W-:Y:S01]  /*41e20*/  PRMT R11, R250, 0x7632, R11 ;  /* 0x00007632fa0b7816 */ /* 0x000fe2000000000b */
[----:B-1----:R-:W-:Y:S01]  /*41e30*/  IMAD.IADD R0, R7, 0x1, R239 ;  /* 0x0000000107007824 */ /* 0x002fe200078e02ef */
[----:B------:R-:W-:Y:S01]  /*41e40*/  ISETP.GE.AND P3, PT, R9, R15, PT ;  /* 0x0000000f0900720c */ /* 0x000fe20003f66270 */
[----:B------:R-:W1:Y:S01]  /*41e50*/  LDC R239, c[0x0][0x228] ;  /* 0x00008a00ffef7b82 */ /* 0x000e620000000800 */
[----:B0-----:R-:W4:Y:S01]  /*41e60*/  LDL.LU R250, [R1+0x2c8] ;  /* 0x0002c80001fa7983 */ /* 0x001f220000300800 */
[----:B------:R-:W-:-:S06]  /*41e70*/  IMAD.WIDE R24, R7, 0x2, R246 ;  /* 0x0000000207187825 */ /* 0x000fcc00078e02f6 */
[----:B------:R-:W0:Y:S01]  /*41e80*/  LDC R15, c[0x0][0x228] ;  /* 0x00008a00ff0f7b82 */ /* 0x000e220000000800 */
[----:B------:R-:W-:Y:S01]  /*41e90*/  IMAD.WIDE R26, R0, 0x2, R2 ;  /* 0x00000002001a7825 */ /* 0x000fe200078e0202 */
[----:B------:R-:W-:Y:S06]  /*41ea0*/  @P0 STG.E.U16 desc[UR60][R24.64], R11 ;  /* 0x0000000b18000986 */ /* 0x000fec000c10153c */
[----:B------:R-:W1:Y:S01]  /*41eb0*/  LDC.64 R4, c[0x0][0x228] ;  /* 0x00008a00ff047b82 */ /* 0x000e620000000a00 */
[----:B--2---:R2:W-:Y:S01]  /*41ec0*/  @P6 STG.E.U16 desc[UR60][R26.64], R252 ;  /* 0x000000fc1a006986 */ /* 0x0045e2000c10153c */
[----:B------:R-:W-:-:S03]  /*41ed0*/  PRMT R7, R252, 0x7632, R7 ;  /* 0x00007632fc077816 */ /* 0x000fc60000000007 */
[----:B--2---:R-:W2:Y:S01]  /*41ee0*/  LDL.LU R252, [R1+0x278] ;  /* 0x0002780001fc7983 */ /* 0x004ea20000300800 */
[----:B------:R-:W-:Y:S01]  /*41ef0*/  ISETP.LT.AND P5, PT, R20, R241, !P4 ;  /* 0x000000f11400720c */ /* 0x000fe200067a1270 */
[----:B------:R-:W-:Y:S01]  /*41f00*/  VIADD R9, R16, 0x5a ;  /* 0x0000005a10097836 */ /* 0x000fe20000000000 */
[----:B------:R-:W-:Y:S01]  /*41f10*/  ISETP.LT.AND P1, PT, R21, R240, !P4 ;  /* 0x000000f01500720c */ /* 0x000fe20006721270 */
[C---:B------:R-:W-:Y:S01]  /*41f20*/  IMAD.WIDE R24, R0.reuse, 0x2, R244 ;  /* 0x0000000200187825 */ /* 0x040fe200078e02f4 */
[----:B------:R-:W-:Y:S01]  /*41f30*/  ISETP.LT.AND P6, PT, R17, R8, !P3 ;  /* 0x000000081100720c */ /* 0x000fe20005fc1270 */
[----:B------:R-:W2:Y:S01]  /*41f40*/  LDC R241, c[0x0][0x228] ;  /* 0x00008a00fff17b82 */ /* 0x000ea20000000800 */
[----:B------:R-:W-:Y:S01]  /*41f50*/  ISETP.GE.AND P0, PT, R9, R237, PT ;  /* 0x000000ed0900720c */ /* 0x000fe20003f06270 */
[----:B------:R-:W-:Y:S01]  /*41f60*/  IMAD.WIDE R8, R0, 0x2, R18 ;  /* 0x0000000200087825 */ /* 0x000fe200078e0212 */
[----:B------:R-:W-:-:S05]  /*41f70*/  ISETP.LT.AND P4, PT, R22, R238, !P4 ;  /* 0x000000ee1600720c */ /* 0x000fca0006781270 */
[----:B------:R1:W-:Y:S01]  /*41f80*/  @P5 STG.E.U16 desc[UR60][R8.64], R7 ;  /* 0x0000000708005986 */ /* 0x0003e2000c10153c */
[----:B0-----:R-:W-:Y:S01]  /*41f90*/  ISETP.LT.AND P5, PT, R20, R15, !P3 ;  /* 0x0000000f1400720c */ /* 0x001fe20005fa1270 */
[----:B------:R-:W0:Y:S08]  /*41fa0*/  LDC R238, c[0x0][0x248] ;  /* 0x00009200ffee7b82 */ /* 0x000e300000000800 */
[----:B------:R-:W0:Y:S01]  /*41fb0*/  LDC R240, c[0x0][0x228] ;  /* 0x00008a00fff07b82 */ /* 0x000e220000000800 */
[----:B-1----:R-:W-:-:S04]  /*41fc0*/  IMAD.IADD R7, R0, 0x1, R13 ;  /* 0x0000000100077824 */ /* 0x002fc800078e020d */
[----:B------:R-:W-:-:S03]  /*41fd0*/  IMAD.WIDE R26, R7, 0x2, R2 ;  /* 0x00000002071a7825 */ /* 0x000fc600078e0202 */
[----:B------:R-:W1:Y:S08]  /*41fe0*/  LDC.64 R8, c[0x0][0x228] ;  /* 0x00008a00ff087b82 */ /* 0x000e700000000a00 */
[----:B------:R-:W1:Y:S08]  /*41ff0*/  LDC R15, c[0x0][0x228] ;  /* 0x00008a00ff0f7b82 */ /* 0x000e700000000800 */
[----:B------:R-:W1:Y:S01]  /*42000*/  LDC R237, c[0x0][0x228] ;  /* 0x00008a00ffed7b82 */ /* 0x000e620000000800 */
[----:B---3--:R3:W-:Y:S01]  /*42010*/  @P1 STG.E.U16 desc[UR60][R24.64], R251 ;  /* 0x000000fb18001986 */ /* 0x0087e2000c10153c */
[----:B------:R-:W-:-:S02]  /*42020*/  PRMT R11, R251, 0x7632, R11 ;  /* 0x00007632fb0b7816 */ /* 0x000fc4000000000b */
[----:B------:R-:W-:-:S04]  /*42030*/  ISETP.LT.AND P1, PT, R21, R239, !P3 ;  /* 0x000000ef1500720c */ /* 0x000fc80005f21270 */
[----:B------:R-:W1:Y:S01]  /*42040*/  LDC R239, c[0x0][0x228] ;  /* 0x00008a00ffef7b82 */ /* 0x000e620000000800 */
[----:B---3--:R-:W3:Y:S01]  /*42050*/  LDL.LU R251, [R1+0x2ec] ;  /* 0x0002ec0001fb7983 */ /* 0x008ee20000300800 */
[----:B------:R-:W-:-:S04]  /*42060*/  IMAD.WIDE R24, R0, 0x2, R246 ;  /* 0x0000000200187825 */ /* 0x000fc800078e02f6 */
[----:B------:R-:W-:Y:S01]  /*42070*/  VIADD R0, R16, 0x56 ;  /* 0x0000005610007836 */ /* 0x000fe20000000000 */
[----:B------:R0:W-:Y:S04]  /*42080*/  @P4 STG.E.U16 desc[UR60][R24.64], R11 ;  /* 0x0000000b18004986 */ /* 0x0001e8000c10153c */
[----:B------:R-:W-:Y:S01]  /*42090*/  ISETP.GE.AND P4, PT, R0, R5, PT ;  /* 0x000000050000720c */ /* 0x000fe20003f86270 */
[----:B----4-:R4:W-:Y:S01]  /*420a0*/  @P6 STG.E.U16 desc[UR60][R26.64], R250 ;  /* 0x000000fa1a006986 */ /* 0x0109e2000c10153c */
[----:B------:R-:W-:Y:S02]  /*420b0*/  PRMT R0, R250, 0x7632, R0 ;  /* 0x00007632fa007816 */ /* 0x000fe40000000000 */
[----:B------:R-:W-:Y:S01]  /*420c0*/  ISETP.LT.AND P6, PT, R17, R12, !P4 ;  /* 0x0000000c1100720c */ /* 0x000fe200067c1270 */
[----:B------:R-:W-:-:S04]  /*420d0*/  IMAD.WIDE R12, R7, 0x2, R244 ;  /* 0x00000002070c7825 */ /* 0x000fc800078e02f4 */
[----:B0-----:R-:W-:Y:S01]  /*420e0*/  IMAD.WIDE R24, R7, 0x2, R18 ;  /* 0x0000000207187825 */ /* 0x001fe200078e0212 */
[----:B----4-:R-:W4:Y:S04]  /*420f0*/  LDL.LU R250, [R1+0x2dc] ;  /* 0x0002dc0001fa7983 */ /* 0x010f280000300800 */
[----:B------:R-:W-:Y:S04]  /*42100*/  @P5 STG.E.U16 desc[UR60][R24.64], R0 ;  /* 0x0000000018005986 */ /* 0x000fe8000c10153c */
[----:B--2---:R0:W-:Y:S01]  /*42110*/  @P1 STG.E.U16 desc[UR60][R12.64], R252 ;  /* 0x000000fc0c001986 */ /* 0x0041e2000c10153c */
[----:B------:R-:W-:-:S03]  /*42120*/  PRMT R11, R252, 0x7632, R11 ;  /* 0x00007632fc0b7816 */ /* 0x000fc6000000000b */
[----:B0-----:R-:W2:Y:S01]  /*42130*/  LDL.LU R252, [R1+0x2cc] ;  /* 0x0002cc0001fc7983 */ /* 0x001ea20000300800 */
[----:B------:R-:W-:Y:S01]  /*42140*/  ISETP.LT.AND P3, PT, R22, R241, !P3 ;  /* 0x000000f11600720c */ /* 0x000fe20005f61270 */
[C---:B------:R-:W-:Y:S01]  /*42150*/  IMAD.IADD R0, R7.reuse, 0x1, R238 ;  /* 0x0000000107007824 */ /* 0x040fe200078e02ee */
[----:B------:R-:W0:Y:S01]  /*42160*/  LDC.64 R12, c[0x0][0x228] ;  /* 0x00008a00ff0c7b82 */ /* 0x000e220000000a00 */
[----:B------:R-:W-:Y:S02]  /*42170*/  VIADD R5, R16, 0x57 ;  /* 0x0000005710057836 */ /* 0x000fe40000000000 */
[----:B------:R-:W-:-:S04]  /*42180*/  IMAD.WIDE R26, R7, 0x2, R246 ;  /* 0x00000002071a7825 */ /* 0x000fc800078e02f6 */
[----:B------:R-:W-:Y:S01]  /*42190*/  IMAD.WIDE R24, R0, 0x2, R2 ;  /* 0x0000000200187825 */ /* 0x000fe200078e0202 */
[----:B------:R-:W-:Y:S01]  /*421a0*/  ISETP.LT.AND P5, PT, R20, R240, !P4 ;  /* 0x000000f01400720c */ /* 0x000fe200067a1270 */
[----:B------:R-:W0:Y:S01]  /*421b0*/  LDC R238, c[0x0][0x228] ;  /* 0x00008a00ffee7b82 */ /* 0x000e220000000800 */
[----:B-1----:R-:W-:Y:S01]  /*421c0*/  ISETP.GE.AND P1, PT, R5, R9, PT ;  /* 0x000000090500720c */ /* 0x002fe20003f26270 */
[----:B------:R1:W-:Y:S01]  /*421d0*/  @P3 STG.E.U16 desc[UR60][R26.64], R11 ;  /* 0x0000000b1a003986 */ /* 0x0003e2000c10153c */
[----:B------:R-:W-:Y:S02]  /*421e0*/  ISETP.LT.AND P3, PT, R21, R239, !P4 ;  /* 0x000000ef1500720c */ /* 0x000fe40006761270 */
[----:B------:R-:W-:-:S03]  /*421f0*/  ISETP.LT.AND P4, PT, R22, R15, !P4 ;  /* 0x0000000f1600720c */ /* 0x000fc60006781270 */
[----:B------:R-:W2:Y:S01]  /*42200*/  LDC R241, c[0x0][0x228] ;  /* 0x00008a00fff17b82 */ /* 0x000ea20000000800 */
[----:B-1----:R-:W-:-:S07]  /*42210*/  IMAD.WIDE R26, R0, 0x2, R18 ;  /* 0x00000002001a7825 */ /* 0x002fce00078e0212 */
[----:B------:R-:W1:Y:S08]  /*42220*/  LDC R9, c[0x0][0x228] ;  /* 0x00008a00ff097b82 */ /* 0x000e700000000800 */
[----:B------:R-:W1:Y:S08]  /*42230*/  LDC R240, c[0x0][0x248] ;  /* 0x00009200fff07b82 */ /* 0x000e700000000800 */
[----:B------:R-:W1:Y:S08]  /*42240*/  LDC R239, c[0x0][0x228] ;  /* 0x00008a00ffef7b82 */ /* 0x000e700000000800 */
[----:B------:R-:W1:Y:S01]  /*42250*/  LDC R15, c[0x0][0x228] ;  /* 0x00008a00ff0f7b82 */ /* 0x000e620000000800 */
[----:B---3--:R-:W-:Y:S01]  /*42260*/  PRMT R5, R251, 0x7632, R5 ;  /* 0x00007632fb057816 */ /* 0x008fe20000000005 */
[----:B------:R3:W-:Y:S01]  /*42270*/  @P6 STG.E.U16 desc[UR60][R24.64], R251 ;  /* 0x000000fb18006986 */ /* 0x0007e2000c10153c */
[----:B------:R-:W-:Y:S01]  /*42280*/  ISETP.LT.AND P6, PT, R17, R10, !P1 ;  /* 0x0000000a1100720c */ /* 0x000fe20004fc1270 */
[----:B------:R-:W-:-:S02]  /*42290*/  IMAD.WIDE R10, R0, 0x2, R244 ;  /* 0x00000002000a7825 */ /* 0x000fc400078e02f4 */
[----:B---3--:R-:W3:Y:S02]  /*422a0*/  LDL.LU R251, [R1+0x27c] ;  /* 0x00027c0001fb7983 */ /* 0x008ee40000300800 */
[C---:B------:R-:W-:Y:S02]  /*422b0*/  IMAD.WIDE R24, R0.reuse, 0x2, R246 ;  /* 0x0000000200187825 */ /* 0x040fe400078e02f6 */
[----:B------:R0:W-:Y:S02]  /*422c0*/  @P5 STG.E.U16 desc[UR60][R26.64], R5 ;  /* 0x000000051a005986 */ /* 0x0001e4000c10153c */
[----:B------:R-:W-:Y:S01]  /*422d0*/  IMAD.IADD R0, R0, 0x1, R242 ;  /* 0x0000000100007824 */ /* 0x000fe200078e02f2 */
[----:B----4-:R-:W-:Y:S01]  /*422e0*/  PRMT R7, R250, 0x7632, R7 ;  /* 0x00007632fa077816 */ /* 0x010fe20000000007 */
[----:B------:R4:W-:Y:S01]  /*422f0*/  @P3 STG.E.U16 desc[UR60][R10.64], R250 ;  /* 0x000000fa0a003986 */ /* 0x0009e2000c10153c */
[----:B0-----:R-:W-:-:S03]  /*42300*/  VIADD R5, R16, 0x58 ;  /* 0x0000005810057836 */ /* 0x001fc60000000000 */
[----:B------:R0:W-:Y:S01]  /*42310*/  @P4 STG.E.U16 desc[UR60][R24.64], R7 ;  /* 0x0000000718004986 */ /* 0x0001e2000c10153c */
[----:B------:R-:W-:Y:S01]  /*42320*/  ISETP.LT.AND P5, PT, R20, R237, !P1 ;  /* 0x000000ed1400720c */ /* 0x000fe20004fa1270 */
[----:B------:R-:W3:Y:S02]  /*42330*/  LDC R242, c[0x0][0x228] ;  /* 0x00008a00fff27b82 */ /* 0x000ee40000000800 */
[----:B----4-:R-:W4:Y:S01]  /*42340*/  LDL.LU R250, [R1+0x400] ;  /* 0x0004000001fa7983 */ /* 0x010f220000300800 */
[----:B------:R-:W-:-:S05]  /*42350*/  ISETP.GE.AND P3, PT, R5, R13, PT ;  /* 0x0000000d0500720c */ /* 0x000fca0003f66270 */
[----:B------:R-:W3:Y:S01]  /*42360*/  LDC.64 R10, c[0x0][0x228] ;  /* 0x00008a00ff0a7b82 */ /* 0x000ee20000000a00 */
[----:B0-----:R-:W-:Y:S01]  /*42370*/  IMAD.WIDE R24, R0, 0x2, R2 ;  /* 0x0000000200187825 */ /* 0x001fe200078e0202 */
[----:B------:R-:W-:-:S06]  /*42380*/  ISETP.LT.AND P4, PT, R22, R238, !P1 ;  /* 0x000000ee1600720c */ /* 0x000fcc0004f81270 */
[----:B------:R-:W0:Y:S01]  /*42390*/  LDC R13, c[0x0][0x228] ;  /* 0x00008a00ff0d7b82 */ /* 0x000e220000000800 */
[----:B------:R-:W-:-:S07]  /*423a0*/  IMAD.WIDE R26, R0, 0x2, R18 ;  /* 0x00000002001a7825 */ /* 0x000fce00078e0212 */
[----:B------:R-:W4:Y:S01]  /*423b0*/  LDC R237, c[0x0][0x248] ;  /* 0x00009200ffed7b82 */ /* 0x000f220000000800 */
[----:B--2---:R-:W-:Y:S01]  /*423c0*/  PRMT R5, R252, 0x7632, R5 ;  /* 0x00007632fc057816 */ /* 0x004fe20000000005 */
[----:B------:R2:W-:Y:S06]  /*423d0*/  @P6 STG.E.U16 desc[UR60][R24.64], R252 ;  /* 0x000000fc18006986 */ /* 0x0005ec000c10153c */
[----:B------:R-:W4:Y:S01]  /*423e0*/  LDC R238, c[0x0][0x228] ;  /* 0x00008a00ffee7b82 */ /* 0x000f220000000800 */
[----:B--2---:R-:W2:Y:S01]  /*423f0*/  LDL.LU R252, [R1+0x300] ;  /* 0x0003000001fc7983 */ /* 0x004ea20000300800 */
[----:B------:R-:W-:-:S02]  /*42400*/  ISETP.LT.AND P1, PT, R21, R241, !P1 ;  /* 0x000000f11500720c */ /* 0x000fc40004f21270 */
[----:B------:R-:W-:Y:S01]  /*42410*/  ISETP.LT.AND P6, PT, R17, R6, !P3 ;  /* 0x000000061100720c */ /* 0x000fe20005fc1270 */
[----:B------:R-:W-:Y:S01]  /*42420*/  IMAD.WIDE R6, R0, 0x2, R244 ;  /* 0x0000000200067825 */ /* 0x000fe200078e02f4 */
[----:B------:R0:W-:Y:S01]  /*42430*/  @P5 STG.E.U16 desc[UR60][R26.64], R5 ;  /* 0x000000051a005986 */ /* 0x0001e2000c10153c */
[----:B-1----:R-:W-:Y:S01]  /*42440*/  ISETP.LT.AND P5, PT, R20, R9, !P3 ;  /* 0x000000091400720c */ /* 0x002fe20005fa1270 */
[----:B------:R-:W1:Y:S01]  /*42450*/  LDC R241, c[0x0][0x228] ;  /* 0x00008a00fff17b82 */ /* 0x000e620000000800 */
[----:B------:R-:W-:-:S04]  /*42460*/  IMAD.WIDE R24, R0, 0x2, R246 ;  /* 0x0000000200187825 */ /* 0x000fc800078e02f6 */
[----:B------:R-:W-:-:S03]  /*42470*/  IMAD.IADD R0, R0, 0x1, R240 ;  /* 0x0000000100007824 */ /* 0x000fc600078e02f0 */
[----:B------:R-:W1:Y:S01]  /*42480*/  LDC R240, c[0x0][0x228] ;  /* 0x00008a00fff07b82 */ /* 0x000e620000000800 */
[----:B0-----:R-:W-:Y:S02]  /*42490*/  VIADD R5, R16, 0x59 ;  /* 0x0000005910057836 */ /* 0x001fe40000000000 */
[C---:B------:R-:W-:Y:S01]  /*424a0*/  IMAD.WIDE R26, R0.reuse, 0x2, R18 ;  /* 0x00000002001a7825 */ /* 0x040fe200078e0212 */
[----:B---3--:R-:W-:Y:S01]  /*424b0*/  PRMT R9, R251, 0x7632, R9 ;  /* 0x00007632fb097816 */ /* 0x008fe20000000009 */
[----:B------:R0:W-:Y:S04]  /*424c0*/  @P1 STG.E.U16 desc[UR60][R6.64], R251 ;  /* 0x000000fb06001986 */ /* 0x0001e8000c10153c */
[----:B------:R3:W-:Y:S04]  /*424d0*/  @P4 STG.E.U16 desc[UR60][R24.64], R9 ;  /* 0x0000000918004986 */ /* 0x0007e8000c10153c */
[----:B0-----:R-:W2:Y:S01]  /*424e0*/  LDL.LU R251, [R1+0x420] ;  /* 0x0004200001fb7983 */ /* 0x001ea20000300800 */
[----:B------:R-:W-:Y:S01]  /*424f0*/  ISETP.LT.AND P4, PT, R21, R13, !P3 ;  /* 0x0000000d1500720c */ /* 0x000fe20005f81270 */
[----:B------:R-:W0:Y:S01]  /*42500*/  LDC.64 R6, c[0x0][0x228] ;  /* 0x00008a00ff067b82 */ /* 0x000e220000000a00 */
[----:B---3--:R-:W-:Y:S01]  /*42510*/  IMAD.WIDE R24, R0, 0x2, R2 ;  /* 0x0000000200187825 */ /* 0x008fe200078e0202 */
[----:B------:R-:W-:-:S02]  /*42520*/  ISETP.GE.AND P1, PT, R5, R11, PT ;  /* 0x0000000b0500720c */ /* 0x000fc40003f26270 */
[----:B----4-:R-:W-:Y:S02]  /*42530*/  PRMT R5, R250, 0x7632, R5 ;  /* 0x00007632fa057816 */ /* 0x010fe40000000005 */
[----:B------:R3:W-:Y:S01]  /*42540*/  @P6 STG.E.U16 desc[UR60][R24.64], R250 ;  /* 0x000000fa18006986 */ /* 0x0007e2000c10153c */
[----:B------:R-:W-:Y:S01]  /*42550*/  ISETP.LT.AND P3, PT, R22, R239, !P3 ;  /* 0x000000ef1600720c */ /* 0x000fe20005f61270 */
[----:B------:R-:W4:Y:S02]  /*42560*/  LDC R11, c[0x0][0x228] ;  /* 0x00008a00ff0b7b82 */ /* 0x000f240000000800 */
[----:B------:R2:W-:Y:S01]  /*42570*/  @P5 STG.E.U16 desc[UR60][R26.64], R5 ;  /* 0x000000051a005986 */ /* 0x0005e2000c10153c */
[----:B------:R-:W-:-:S05]  /*42580*/  IMAD.IADD R9, R0, 0x1, R237 ;  /* 0x0000000100097824 */ /* 0x000fca00078e02ed */
[----:B------:R-:W4:Y:S01]  /*42590*/  LDC R13, c[0x0][0x228] ;  /* 0x00008a00ff0d7b82 */ /* 0x000f220000000800 */
[----:B---3--:R-:W3:Y:S01]  /*425a0*/  LDL.LU R250, [R1+0x410] ;  /* 0x0004100001fa7983 */ /* 0x008ee20000300800 */
[----:B------:R-:W-:Y:S01]  /*425b0*/  IMAD.WIDE R24, R0, 0x2, R244 ;  /* 0x0000000200187825 */ /* 0x000fe200078e02f4 */
[----:B------:R-:W-:-:S05]  /*425c0*/  ISETP.LT.AND P6, PT, R17, R14, !P1 ;  /* 0x0000000e1100720c */ /* 0x000fca0004fc1270 */
[----:B------:R-:W4:Y:S01]  /*425d0*/  LDC R239, c[0x0][0x228] ;  /* 0x00008a00ffef7b82 */ /* 0x000f220000000800 */
[----:B--2---:R-:W-:Y:S01]  /*425e0*/  PRMT R5, R252, 0x7632, R5 ;  /* 0x00007632fc057816 */ /* 0x004fe20000000005 */
[----:B------:R2:W-:Y:S06]  /*425f0*/  @P4 STG.E.U16 desc[UR60][R24.64], R252 ;  /* 0x000000fc18004986 */ /* 0x0005ec000c10153c */
[----:B------:R-:W4:Y:S01]  /*42600*/  LDC R26, c[0x0][0x248] ;  /* 0x00009200ff1a7b82 */ /* 0x000f220000000800 */
[----:B------:R-:W-:-:S07]  /*42610*/  ISETP.LT.AND P5, PT, R20, R15, !P1 ;  /* 0x0000000f1400720c */ /* 0x000fce0004fa1270 */
[----:B------:R-:W4:Y:S01]  /*42620*/  LDC R237, c[0x0][0x228] ;  /* 0x00008a00ffed7b82 */ /* 0x000f220000000800 */
[----:B--2---:R-:W2:Y:S01]  /*42630*/  LDL.LU R252, [R1+0x404] ;  /* 0x0004040001fc7983 */ /* 0x004ea20000300800 */
[----:B------:R-:W-:-:S04]  /*42640*/  IMAD.WIDE R14, R0, 0x2, R246 ;  /* 0x00000002000e7825 */ /* 0x000fc800078e02f6 */
[----:B------:R-:W-:Y:S01]  /*42650*/  VIADD R0, R16, 0x64 ;  /* 0x0000006410007836 */ /* 0x000fe20000000000 */
[----:B------:R0:W-:Y:S01]  /*42660*/  @P3 STG.E.U16 desc[UR60][R14.64], R5 ;  /* 0x000000050e003986 */ /* 0x0001e2000c10153c */
[----:B------:R-:W-:Y:S01]  /*42670*/  IMAD.WIDE R24, R9, 0x2, R2 ;  /* 0x0000000209187825 */ /* 0x000fe200078e0202 */
[----:B-1----:R-:W-:Y:S02]  /*42680*/  ISETP.LT.AND P4, PT, R21, R240, !P1 ;  /* 0x000000f01500720c */ /* 0x002fe40004f81270 */
[----:B0-----:R-:W-:Y:S01]  /*42690*/  ISETP.GE.AND P3, PT, R0, R7, PT ;  /* 0x000000070000720c */ /* 0x001fe20003f66270 */
[----:B------:R-:W0:Y:S08]  /*426a0*/  LDC R240, c[0x0][0x228] ;  /* 0x00008a00fff07b82 */ /* 0x000e300000000800 */
[----:B------:R-:W1:Y:S01]  /*426b0*/  LDC.64 R14, c[0x0][0x228] ;  /* 0x00008a00ff0e7b82 */ /* 0x000e620000000a00 */
[----:B------:R-:W-:Y:S01]  /*426c0*/  ISETP.LT.AND P1, PT, R22, R238, !P1 ;  /* 0x000000ee1600720c */ /* 0x000fe20004f21270 */
[----:B------:R-:W-:-:S06]  /*426d0*/  VIADD R7, R16, 0x5b ;  /* 0x0000005b10077836 */ /* 0x000fcc0000000000 */
[----:B------:R-:W0:Y:S01]  /*426e0*/  LDC R238, c[0x0][0x228] ;  /* 0x00008a00ffee7b82 */ /* 0x000e220000000800 */
[----:B------:R4:W-:Y:S01]  /*426f0*/  @P6 STG.E.U16 desc[UR60][R24.64], R251 ;  /* 0x000000fb18006986 */ /* 0x0009e2000c10153c */
[----:B------:R-:W-:Y:S02]  /*42700*/  PRMT R0, R251, 0x7632, R0 ;  /* 0x00007632fb007816 */ /* 0x000fe40000000000 */
[----:B------:R-:W-:Y:S01]  /*42710*/  ISETP.LT.AND P6, PT, R17, R4, !P0 ;  /* 0x000000041100720c */ /* 0x000fe200047c1270 */
[C---:B------:R-:W-:Y:S01]  /*42720*/  IMAD.WIDE R4, R9.reuse, 0x2, R18 ;  /* 0x0000000209047825 */ /* 0x040fe200078e0212 */
[----:B----4-:R-:W4:Y:S03]  /*42730*/  LDL.LU R251, [R1+0x304] ;  /* 0x0003040001fb7983 */ /* 0x010f260000300800 */
[C---:B------:R-:W-:Y:S01]  /*42740*/  IMAD.WIDE R24, R9.reuse, 0x2, R244 ;  /* 0x0000000209187825 */ /* 0x040fe200078e02f4 */
[----:B------:R1:W-:Y:S04]  /*42750*/  @P5 STG.E.U16 desc[UR60][R4.64], R0 ;  /* 0x0000000004005986 */ /* 0x0003e8000c10153c */
[----:B------:R-:W4:Y:S04]  /*42760*/  LDL.LU R249, [R1+0x424] ;  /* 0x0004240001f97983 */ /* 0x000f280000300800 */
[----:B---3--:R3:W-:Y:S01]  /*42770*/  @P4 STG.E.U16 desc[UR60][R24.64], R250 ;  /* 0x000000fa18004986 */ /* 0x0087e2000c10153c */
[----:B------:R-:W-:Y:S01]  /*42780*/  ISETP.LT.AND P4, PT, R20, R11, !P0 ;  /* 0x0000000b1400720c */ /* 0x000fe20004781270 */
[----:B-1----:R-:W-:Y:S01]  /*42790*/  IMAD.IADD R0, R9, 0x1, R26 ;  /* 0x0000000109007824 */ /* 0x002fe200078e021a */
[----:B------:R-:W-:Y:S01]  /*427a0*/  PRMT R11, R250, 0x7632, R11 ;  /* 0x00007632fa0b7816 */ /* 0x000fe2000000000b */
[----:B------:R-:W1:Y:S02]  /*427b0*/  LDC.64 R4, c[0x0][0x228] ;  /* 0x00008a00ff047b82 */ /* 0x000e640000000a00 */
[----:B------:R-:W-:-:S04]  /*427c0*/  IMAD.WIDE R26, R0, 0x2, R2 ;  /* 0x00000002001a7825 */ /* 0x000fc800078e0202 */
[----:B---3--:R-:W-:-:S05]  /*427d0*/  IMAD.WIDE R24, R9, 0x2, R246 ;  /* 0x0000000209187825 */ /* 0x008fca00078e02f6 */
[----:B------:R-:W-:Y:S01]  /*427e0*/  @P1 STG.E.U16 desc[UR60][R24.64], R11 ;  /* 0x0000000b18001986 */ /* 0x000fe2000c10153c */
[----:B------:R-:W-:Y:S02]  /*427f0*/  ISETP.GE.AND P1, PT, R7, R15, PT ;  /* 0x0000000f0700720c */ /* 0x000fe40003f26270 */
[----:B------:R-:W-:Y:S01]  /*42800*/  ISETP.LT.AND P5, PT, R21, R13, !P0 ;  /* 0x0000000d1500720c */ /* 0x000fe200047a1270 */
[----:B------:R-:W3:Y:S08]  /*42810*/  LDC R15, c[0x0][0x228] ;  /* 0x00008a00ff0f7b82 */ /* 0x000ef00000000800 */
[----:B------:R-:W1:Y:S01]  /*42820*/  LDC R13, c[0x0][0x248] ;  /* 0x00009200ff0d7b82 */ /* 0x000e620000000800 */
[----:B--2---:R2:W-:Y:S01]  /*42830*/  @P6 STG.E.U16 desc[UR60][R26.64], R252 ;  /* 0x000000fc1a006986 */ /* 0x0045e2000c10153c */
[----:B------:R-:W-:-:S03]  /*42840*/  PRMT R7, R252, 0x7632, R7 ;  /* 0x00007632fc077816 */ /* 0x000fc60000000007 */
[----:B--2---:R-:W2:Y:S04]  /*42850*/  LDL.LU R252, [R1+0x414] ;  /* 0x0004140001fc7983 */ /* 0x004ea80000300800 */
[----:B------:R-:W3:Y:S01]  /*42860*/  LDL.LU R250, [R1+0x408] ;  /* 0x0004080001fa7983 */ /* 0x000ee20000300800 */
[C---:B------:R-:W-:Y:S01]  /*42870*/  IMAD.WIDE R24, R0.reuse, 0x2, R18 ;  /* 0x0000000200187825 */ /* 0x040fe200078e0212 */
[----:B------:R-:W-:Y:S02]  /*42880*/  ISETP.LT.AND P6, PT, R17, R8, !P1 ;  /* 0x000000081100720c */ /* 0x000fe40004fc1270 */
[----:B------:R-:W4:Y:S01]  /*42890*/  LDC.64 R8, c[0x0][0x228] ;  /* 0x00008a00ff087b82 */ /* 0x000f220000000a00 */
[----:B------:R-:W-:Y:S01]  /*428a0*/  IMAD.WIDE R26, R0, 0x2, R244 ;  /* 0x00000002001a7825 */ /* 0x000fe200078e02f4 */
[----:B------:R1:W-:Y:S01]  /*428b0*/  @P4 STG.E.U16 desc[UR60][R24.64], R7 ;  /* 0x0000000718004986 */ /* 0x0003e2000c10153c */
[----:B------:R-:W-:-:S02]  /*428c0*/  ISETP.LT.AND P0, PT, R22, R239, !P0 ;  /* 0x000000ef1600720c */ /* 0x000fc40004701270 */
[----:B0-----:R-:W-:-:S03]  /*428d0*/  ISETP.LT.AND P4, PT, R21, R240, !P1 ;  /* 0x000000f01500720c */ /* 0x001fc60004f81270 */
[----:B------:R-:W0:Y:S01]  /*428e0*/  LDC R240, c[0x0][0x228] ;  /* 0x00008a00fff07b82 */ /* 0x000e220000000800 */
[----:B-1----:R-:W-:-:S04]  /*428f0*/  IMAD.WIDE R24, R0, 0x2, R246 ;  /* 0x0000000200187825 */ /* 0x002fc800078e02f6 */
[----:B------:R-:W-:Y:S02]  /*42900*/  VIADD R7, R16, 0x5c ;  /* 0x0000005c10077836 */ /* 0x000fe40000000000 */
[----:B------:R-:W-:Y:S01]  /*42910*/  IMAD.IADD R0, R0, 0x1, R13 ;  /* 0x0000000100007824 */ /* 0x000fe200078e020d */
[----:B----4-:R1:W-:Y:S01]  /*42920*/  @P5 STG.E.U16 desc[UR60][R26.64], R251 ;  /* 0x000000fb1a005986 */ /* 0x0103e2000c10153c */
[----:B------:R-:W-:Y:S02]  /*42930*/  PRMT R11, R251, 0x7632, R11 ;  /* 0x00007632fb0b7816 */ /* 0x000fe4000000000b */
[----:B------:R-:W-:Y:S01]  /*42940*/  ISETP.LT.AND P5, PT, R20, R237, !P1 ;  /* 0x000000ed1400720c */ /* 0x000fe20004fa1270 */
[----:B-1----:R-:W4:Y:S01]  /*42950*/  LDL.LU R251, [R1+0x308] ;  /* 0x0003080001fb7983 */ /* 0x002f220000300800 */
[----:B------:R-:W-:Y:S01]  /*42960*/  ISETP.LT.AND P1, PT, R22, R238, !P1 ;  /* 0x000000ee1600720c */ /* 0x000fe20004f21270 */
[----:B------:R-:W-:Y:S01]  /*42970*/  IMAD.WIDE R26, R0, 0x2, R18 ;  /* 0x00000002001a7825 */ /* 0x000fe200078e0212 */
[----:B------:R-:W1:Y:S01]  /*42980*/  LDC R237, c[0x0][0x248] ;  /* 0x00009200ffed7b82 */ /* 0x000e620000000800 */
[----:B------:R0:W-:Y:S01]  /*42990*/  @P0 STG.E.U16 desc[UR60][R24.64], R11 ;  /* 0x0000000b18000986 */ /* 0x0001e2000c10153c */
[----:B------:R-:W-:Y:S01]  /*429a0*/  ISETP.GE.AND P0, PT, R7, R5, PT ;  /* 0x000000050700720c */ /* 0x000fe20003f06270 */
[----:B------:R-:W-:Y:S01]  /*429b0*/  VIADD R5, R16, 0x5d ;  /* 0x0000005d10057836 */ /* 0x000fe20000000000 */
[----:B------:R-:W-:Y:S01]  /*429c0*/  PRMT R7, R249, 0x7632, R7 ;  /* 0x00007632f9077816 */ /* 0x000fe20000000007 */
[----:B------:R-:W-:-:S04]  /*429d0*/  IMAD.WIDE R238, R0, 0x2, R244 ;  /* 0x0000000200ee7825 */ /* 0x000fc800078e02f4 */
[----:B0-----:R-:W-:Y:S01]  /*429e0*/  IMAD.WIDE R24, R0, 0x2, R2 ;  /* 0x0000000200187825 */ /* 0x001fe200078e0202 */
[----:B------:R-:W0:Y:S04]  /*429f0*/  LDC R11, c[0x0][0x228] ;  /* 0x00008a00ff0b7b82 */ /* 0x000e280000000800 */
[----:B------:R-:W-:Y:S01]  /*42a00*/  @P6 STG.E.U16 desc[UR60][R24.64], R249 ;  /* 0x000000f918006986 */ /* 0x000fe2000c10153c */
[----:B------:R-:W-:-:S03]  /*42a10*/  ISETP.GE.AND P6, PT, R5, R9, PT ;  /* 0x000000090500720c */ /* 0x000fc60003fc6270 */
[----:B------:R-:W-:Y:S01]  /*42a20*/  @P5 STG.E.U16 desc[UR60][R26.64], R7 ;  /* 0x000000071a005986 */ /* 0x000fe2000c10153c */
[----:B------:R-:W0:Y:S03]  /*42a30*/  LDC R9, c[0x0][0x248] ;  /* 0x00009200ff097b82 */ /* 0x000e260000000800 */
[----:B--2---:R2:W-:Y:S01]  /*42a40*/  @P4 STG.E.U16 desc[UR60][R238.64], R252 ;  /* 0x000000fcee004986 */ /* 0x0045e2000c10153c */
[----:B------:R-:W-:-:S03]  /*42a50*/  PRMT R5, R252, 0x7632, R5 ;  /* 0x00007632fc057816 */ /* 0x000fc60000000005 */
[----:B--2---:R-:W2:Y:S01]  /*42a60*/  LDL.LU R252, [R1+0x428] ;  /* 0x0004280001fc7983 */ /* 0x004ea20000300800 */
[----:B------:R-:W-:Y:S01]  /*42a70*/  ISETP.LT.AND P5, PT, R17, R12, !P0 ;  /* 0x0000000c1100720c */ /* 0x000fe200047a1270 */
[----:B------:R-:W-:Y:S01]  /*42a80*/  IMAD.WIDE R24, R0, 0x2, R246 ;  /* 0x0000000200187825 */ /* 0x000fe200078e02f6 */
[----:B---3--:R-:W-:Y:S01]  /*42a90*/  ISETP.LT.AND P4, PT, R20, R15, !P0 ;  /* 0x0000000f1400720c */ /* 0x008fe20004781270 */
[----:B------:R-:W3:Y:S02]  /*42aa0*/  LDC.64 R12, c[0x0][0x228] ;  /* 0x00008a00ff0c7b82 */ /* 0x000ee40000000a00 */
[----:B-1----:R-:W-:Y:S01]  /*42ab0*/  IMAD.IADD R0, R0, 0x1, R237 ;  /* 0x0000000100007824 */ /* 0x002fe200078e02ed */
[----:B------:R1:W-:Y:S01]  /*42ac0*/  @P1 STG.E.U16 desc[UR60][R24.64], R5 ;  /* 0x0000000518001986 */ /* 0x0003e2000c10153c */
[----:B------:R-:W-:Y:S02]  /*42ad0*/  ISETP.LT.AND P1, PT, R22, R241, !P0 ;  /* 0x000000f11600720c */ /* 0x000fe40004721270 */
[----:B------:R-:W-:Y:S01]  /*42ae0*/  ISETP.LT.AND P0, PT, R21, R240, !P0 ;  /* 0x000000f01500720c */ /* 0x000fe20004701270 */
[C---:B------:R-:W-:Y:S01]  /*42af0*/  IMAD.WIDE R26, R0.reuse, 0x2, R18 ;  /* 0x00000002001a7825 */ /* 0x040fe200078e0212 */
[----:B------:R-:W3:Y:S03]  /*42b00*/  LDC R15, c[0x0][0x228] ;  /* 0x00008a00ff0f7b82 */ /* 0x000ee60000000800 */
[----:B-1----:R-:W-:Y:S01]  /*42b10*/  IMAD.WIDE R24, R0, 0x2, R2 ;  /* 0x0000000200187825 */ /* 0x002fe200078e0202 */
[----:B------:R-:W-:-:S04]  /*42b20*/  PRMT R5, R250, 0x7632, R5 ;  /* 0x00007632fa057816 */ /* 0x000fc80000000005 */
[----:B------:R-:W1:Y:S01]  /*42b30*/  LDC.64 R238, c[0x0][0x228] ;  /* 0x00008a00ffee7b82 */ /* 0x000e620000000a00 */
[----:B------:R0:W-:Y:S01]  /*42b40*/  @P5 STG.E.U16 desc[UR60][R24.64], R250 ;  /* 0x000000fa18005986 */ /* 0x0001e2000c10153c */
[----:B------:R-:W-:-:S03]  /*42b50*/  ISETP.LT.AND P5, PT, R17, R10, !P6 ;  /* 0x0000000a1100720c */ /* 0x000fc600077a1270 */
[----:B------:R4:W-:Y:S01]  /*42b60*/  @P4 STG.E.U16 desc[UR60][R26.64], R5 ;  /* 0x000000051a004986 */ /* 0x0009e2000c10153c */
[----:B0-----:R-:W-:Y:S01]  /*42b70*/  ISETP.LT.AND P4, PT, R20, R11, !P6 ;  /* 0x0000000b1400720c */ /* 0x001fe20007781270 */
[C---:B------:R-:W-:Y:S01]  /*42b80*/  IMAD.WIDE R10, R0.reuse, 0x2, R244 ;  /* 0x00000002000a7825 */ /* 0x040fe200078e02f4 */
[----:B------:R-:W0:Y:S01]  /*42b90*/  LDC R240, c[0x0][0x228] ;  /* 0x00008a00fff07b82 */ /* 0x000e220000000800 */
[----:B------:R-:W3:Y:S02]  /*42ba0*/  LDL.LU R250, [R1+0x418] ;  /* 0x0004180001fa7983 */ /* 0x000ee40000300800 */
[----:B------:R-:W-:-:S05]  /*42bb0*/  IMAD.WIDE R24, R0, 0x2, R246 ;  /* 0x0000000200187825 */ /* 0x000fca00078e02f6 */
[----:B------:R-:W1:Y:S01]  /*42bc0*/  LDC R237, c[0x0][0x248] ;  /* 0x00009200ffed7b82 */ /* 0x000e620000000800 */
[----:B------:R-:W-:-:S07]  /*42bd0*/  IMAD.IADD R0, R0, 0x1, R9 ;  /* 0x0000000100007824 */ /* 0x000fce00078e0209 */
[----:B------:R-:W1:Y:S01]  /*42be0*/  LDC R241, c[0x0][0x228] ;  /* 0x00008a00fff17b82 */ /* 0x000e620000000800 */
[----:B----4-:R-:W-:Y:S01]  /*42bf0*/  PRMT R7, R251, 0x7632, R7 ;  /* 0x00007632fb077816 */ /* 0x010fe20000000007 */
[----:B------:R4:W-:Y:S01]  /*42c00*/  @P0 STG.E.U16 desc[UR60][R10.64], R251 ;  /* 0x000000fb0a000986 */ /* 0x0009e2000c10153c */
[----:B------:R-:W-:-:S05]  /*42c10*/  VIADD R5, R16, 0x5f ;  /* 0x0000005f10057836 */ /* 0x000fca0000000000 */
[----:B------:R-:W1:Y:S01]  /*42c20*/  LDC R9, c[0x0][0x228] ;  /* 0x00008a00ff097b82 */ /* 0x000e620000000800 */
[----:B----4-:R-:W4:Y:S01]  /*42c30*/  LDL.LU R251, [R1+0x40c] ;  /* 0x00040c0001fb7983 */ /* 0x010f220000300800 */
[----:B------:R-:W-:-:S03]  /*42c40*/  IMAD.WIDE R10, R0, 0x2, R2 ;  /* 0x00000002000a7825 */ /* 0x000fc600078e0202 */
[----:B------:R2:W-:Y:S02]  /*42c50*/  @P1 STG.E.U16 desc[UR60][R24.64], R7 ;  /* 0x0000000718001986 */ /* 0x0005e4000c10153c */
[----:B--2---:R-:W-:Y:S02]  /*42c60*/  PRMT R7, R252, 0x7632, R7 ;  /* 0x00007632fc077816 */ /* 0x004fe40000000007 */
[----:B------:R2:W-:Y:S04]  /*42c70*/  @P5 STG.E.U16 desc[UR60][R10.64], R252 ;  /* 0x000000fc0a005986 */ /* 0x0005e8000c10153c */
[----:B--2---:R-:W2:Y:S01]  /*42c80*/  LDL.LU R252, [R1+0x30c] ;  /* 0x00030c0001fc7983 */ /* 0x004ea20000300800 */
[----:B---3--:R-:W-:Y:S02]  /*42c90*/  ISETP.LT.AND P1, PT, R21, R15, !P6 ;  /* 0x0000000f1500720c */ /* 0x008fe40007721270 */
[----:B------:R-:W-:Y:S01]  /*42ca0*/  ISETP.GE.AND P0, PT, R5, R13, PT ;  /* 0x0000000d0500720c */ /* 0x000fe20003f06270 */
[----:B------:R-:W-:-:S02]  /*42cb0*/  VIADD R5, R16, 0x5e ;  /* 0x0000005e10057836 */ /* 0x000fc40000000000 */
[----:B------:R-:W-:Y:S01]  /*42cc0*/  IMAD.WIDE R24, R0, 0x2, R18 ;  /* 0x0000000200187825 */ /* 0x000fe200078e0212 */
[----:B0-----:R-:W-:Y:S01]  /*42cd0*/  ISETP.LT.AND P6, PT, R22, R240, !P6 ;  /* 0x000000f01600720c */ /* 0x001fe200077c1270 */
[----:B------:R-:W0:Y:S01]  /*42ce0*/  LDC R15, c[0x0][0x228] ;  /* 0x00008a00ff0f7b82 */ /* 0x000e220000000800 */
[----:B-1----:R-:W-:Y:S01]  /*42cf0*/  ISETP.GE.AND P5, PT, R5, R239, PT ;  /* 0x000000ef0500720c */ /* 0x002fe20003fa6270 */
[C---:B------:R-:W-:Y:S01]  /*42d00*/  IMAD.WIDE R26, R0.reuse, 0x2, R244 ;  /* 0x00000002001a7825 */ /* 0x040fe200078e02f4 */
[----:B------:R1:W-:Y:S02]  /*42d10*/  @P4 STG.E.U16 desc[UR60][R24.64], R7 ;  /* 0x0000000718004986 */ /* 0x0003e4000c10153c */
[----:B------:R-:W-:Y:S01]  /*42d20*/  ISETP.LT.AND P4, PT, R17, R236, !P5 ;  /* 0x000000ec1100720c */ /* 0x000fe20006f81270 */
[C---:B------:R-:W-:Y:S02]  /*42d30*/  IMAD.IADD R5, R0.reuse, 0x1, R237 ;  /* 0x0000000100057824 */ /* 0x040fe400078e02ed */
[----:B------:R-:W-:Y:S01]  /*42d40*/  IMAD.WIDE R10, R0, 0x2, R246 ;  /* 0x00000002000a7825 */ /* 0x000fe200078e02f6 */
[----:B------:R-:W3:Y:S01]  /*42d50*/  LDC R236, c[0x0][0x248] ;  /* 0x00009200ffec7b82 */ /* 0x000ee20000000800 */
[----:B------:R-:W-:Y:S01]  /*42d60*/  PRMT R0, R250, 0x7632, R0 ;  /* 0x00007632fa007816 */ /* 0x000fe20000000000 */
[----:B------:R1:W-:Y:S06]  /*42d70*/  @P1 STG.E.U16 desc[UR60][R26.64], R250 ;  /* 0x000000fa1a001986 */ /* 0x0003ec000c10153c */
[----:B-1----:R-:W1:Y:S08]  /*42d80*/  LDC R7, c[0x0][0x228] ;  /* 0x00008a00ff077b82 */ /* 0x002e700000000800 */
[----:B------:R-:W3:Y:S01]  /*42d90*/  LDC.64 R24, c[0x0][0x228] ;  /* 0x00008a00ff187b82 */ /* 0x000ee20000000a00 */
[----:B------:R-:W3:Y:S01]  /*42da0*/  LDL.LU R250, [R1+0x42c] ;  /* 0x00042c0001fa7983 */ /* 0x000ee20000300800 */
[----:B------:R-:W-:-:S03]  /*42db0*/  IMAD.WIDE R26, R5, 0x2, R2 ;  /* 0x00000002051a7825 */ /* 0x000fc600078e0202 */
[----:B------:R4:W-:Y:S01]  /*42dc0*/  @P6 STG.E.U16 desc[UR60][R10.64], R0 ;  /* 0x000000000a006986 */ /* 0x0009e2000c10153c */
[----:B------:R-:W-:Y:S02]  /*42dd0*/  ISETP.LT.AND P1, PT, R20, R241, !P5 ;  /* 0x000000f11400720c */ /* 0x000fe40006f21270 */
[----:B------:R-:W3:Y:S01]  /*42de0*/  LDC R13, c[0x0][0x228] ;  /* 0x00008a00ff0d7b82 */ /* 0x000ee20000000800 */
[----:B------:R-:W-:Y:S02]  /*42df0*/  ISETP.LT.AND P6, PT, R21, R9, !P5 ;  /* 0x000000091500720c */ /* 0x000fe40006fc1270 */
[----:B0-----:R-:W-:-:S05]  /*42e00*/  ISETP.LT.AND P5, PT, R22, R15, !P5 ;  /* 0x0000000f1600720c */ /* 0x001fca0006fa1270 */
[----:B------:R-:W0:Y:S08]  /*42e10*/  LDC R241, c[0x0][0x228] ;  /* 0x00008a00fff17b82 */ /* 0x000e300000000800 */
[----:B------:R-:W0:Y:S01]  /*42e20*/  LDC R239, c[0x0][0x248] ;  /* 0x00009200ffef7b82 */ /* 0x000e220000000800 */
[----:B----4-:R-:W-:Y:S01]  /*42e30*/  PRMT R0, R251, 0x7632, R0 ;  /* 0x00007632fb007816 */ /* 0x010fe20000000000 */
[----:B------:R4:W-:Y:S06]  /*42e40*/  @P4 STG.E.U16 desc[UR60][R26.64], R251 ;  /* 0x000000fb1a004986 */ /* 0x0009ec000c10153c */
[----:B------:R-:W0:Y:S08]  /*42e50*/  LDC R237, c[0x0][0x228] ;  /* 0x00008a00ffed7b82 */ /* 0x000e300000000800 */
[----:B------:R-:W0:Y:S01]  /*42e60*/  LDC R240, c[0x0][0x228] ;  /* 0x00008a00fff07b82 */ /* 0x000e220000000800 */
[----:B----4-:R-:W4:Y:S01]  /*42e70*/  LDL.LU R251, [R1+0x41c] ;  /* 0x00041c0001fb7983 */ /* 0x010f220000300800 */
[----:B------:R-:W-:Y:S01]  /*42e80*/  IMAD.WIDE R10, R5, 0x2, R18 ;  /* 0x00000002050a7825 */ /* 0x000fe200078e0212 */
[----:B------:R-:W-:-:S03]  /*42e90*/  ISETP.LT.AND P4, PT, R17, R14, !P0 ;  /* 0x0000000e1100720c */ /* 0x000fc60004781270 */
[----:B------:R-:W-:Y:S01]  /*42ea0*/  IMAD.WIDE R14, R5, 0x2, R244 ;  /* 0x00000002050e7825 */ /* 0x000fe200078e02f4 */
[----:B------:R1:W-:Y:S01]  /*42eb0*/  @P1 STG.E.U16 desc[UR60][R10.64], R0 ;  /* 0x000000000a001986 */ /* 0x0003e2000c10153c */
[----:B--2---:R-:W-:-:S03]  /*42ec0*/  PRMT R9, R252, 0x7632, R9 ;  /* 0x00007632fc097816 */ /* 0x004fc60000000009 */
[----:B------:R2:W-:Y:S01]  /*42ed0*/  @P6 STG.E.U16 desc[UR60][R14.64], R252 ;  /* 0x000000fc0e006986 */ /* 0x0005e2000c10153c */
[C---:B------:R-:W-:Y:S01]  /*42ee0*/  IMAD.WIDE R26, R5.reuse, 0x2, R246 ;  /* 0x00000002051a7825 */ /* 0x040fe200078e02f6 */
[----:B-1----:R-:W1:Y:S02]  /*42ef0*/  LDC.64 R10, c[0x0][0x228] ;  /* 0x00008a00ff0a7b82 */ /* 0x002e640000000a00 */
[----:B--2---:R-:W2:Y:S01]  /*42f00*/  LDL.LU R252, [R1+0x450] ;  /* 0x0004500001fc7983 */ /* 0x004ea20000300800 */
[----:B------:R-:W-:Y:S01]  /*42f10*/  ISETP.LT.AND P1, PT, R20, R7, !P0 ;  /* 0x000000071400720c */ /* 0x000fe20004721270 */
[----:B---3--:R-:W-:Y:S02]  /*42f20*/  IMAD.IADD R7, R5, 0x1, R236 ;  /* 0x0000000105077824 */ /* 0x008fe400078e02ec */
[----:B------:R-:W-:Y:S01]  /*42f30*/  VIADD R0, R16, 0x60 ;  /* 0x0000006010007836 */ /* 0x000fe20000000000 */
[----:B------:R3:W-:Y:S01]  /*42f40*/  @P5 STG.E.U16 desc[UR60][R26.64], R9 ;  /* 0x000000091a005986 */ /* 0x0007e2000c10153c */
[----:B------:R-:W-:Y:S01]  /*42f50*/  IMAD.WIDE R14, R7, 0x2, R2 ;  /* 0x00000002070e7825 */ /* 0x000fe200078e0202 */
[----:B0-----:R-:W-:Y:S01]  /*42f60*/  ISETP.LT.AND P5, PT, R21, R241, !P0 ;  /* 0x000000f11500720c */ /* 0x001fe200047a1270 */
[----:B------:R-:W0:Y:S01]  /*42f70*/  LDC R236, c[0x0][0x228] ;  /* 0x00008a00ffec7b82 */ /* 0x000e220000000800 */
[----:B------:R-:W-:-:S02]  /*42f80*/  ISETP.GE.AND P6, PT, R0, R25, PT ;  /* 0x000000190000720c */ /* 0x000fc40003fc6270 */
[----:B------:R-:W-:-:S05]  /*42f90*/  ISETP.LT.AND P0, PT, R22, R13, !P0 ;  /* 0x0000000d1600720c */ /* 0x000fca0004701270 */
[----:B------:R-:W0:Y:S01]  /*42fa0*/  LDC R25, c[0x0][0x228] ;  /* 0x00008a00ff197b82 */ /* 0x000e220000000800 */
[----:B---3--:R-:W-:Y:S01]  /*42fb0*/  IMAD.WIDE R26, R7, 0x2, R18 ;  /* 0x00000002071a7825 */ /* 0x008fe200078e0212 */
[----:B------:R-:W-:Y:S01]  /*42fc0*/  PRMT R0, R250, 0x7632, R0 ;  /* 0x00007632fa007816 */ /* 0x000fe20000000000 */
[----:B------:R3:W-:Y:S01]  /*42fd0*/  @P4 STG.E.U16 desc[UR60][R14.64], R250 ;  /* 0x000000fa0e004986 */ /* 0x0007e2000c10153c */
[----:B------:R-:W-:Y:S01]  /*42fe0*/  ISETP.LT.AND P4, PT, R17, R4, !P6 ;  /* 0x000000041100720c */ /* 0x000fe20007781270 */
[----:B------:R-:W-:-:S03]  /*42ff0*/  IMAD.WIDE R4, R7, 0x2, R244 ;  /* 0x0000000207047825 */ /* 0x000fc600078e02f4 */
[----:B------:R-:W0:Y:S01]  /*43000*/  LDC R241, c[0x0][0x228] ;  /* 0x00008a00fff17b82 */ /* 0x000e220000000800 */
[----:B---3--:R-:W3:Y:S04]  /*43010*/  LDL.LU R250, [R1+0x440] ;  /* 0x0004400001fa7983 */ /* 0x008ee80000300800 */
[----:B------:R-:W-:Y:S01]  /*43020*/  @P1 STG.E.U16 desc[UR60][R26.64], R0 ;  /* 0x000000001a001986 */ /* 0x000fe2000c10153c */
[----:B------:R-:W-:Y:S01]  /*43030*/  IMAD.WIDE R14, R7, 0x2, R246 ;  /* 0x00000002070e7825 */ /* 0x000fe200078e02f6 */
[----:B----4-:R-:W-:Y:S02]  /*43040*/  PRMT R13, R251, 0x7632, R13 ;  /* 0x00007632fb0d7816 */ /* 0x010fe4000000000d */
[----:B------:R4:W-:Y:S04]  /*43050*/  @P5 STG.E.U16 desc[UR60][R4.64], R251 ;  /* 0x000000fb04005986 */ /* 0x0009e8000c10153c */
[----:B----4-:R-:W4:Y:S01]  /*43060*/  LDL.LU R251, [R1+0x430] ;  /* 0x0004300001fb7983 */ /* 0x010f220000300800 */
[----:B------:R-:W-:Y:S01]  /*43070*/  IMAD.IADD R0, R7, 0x1, R239 ;  /* 0x0000000107007824 */ /* 0x000fe200078e02ef */
[----:B------:R-:W-:Y:S01]  /*43080*/  ISETP.LT.AND P1, PT, R20, R237, !P6 ;  /* 0x000000ed1400720c */ /* 0x000fe20007721270 */
[----:B------:R-:W-:Y:S01]  /*43090*/  VIADD R9, R16, 0x61 ;  /* 0x0000006110097836 */ /* 0x000fe20000000000 */
[----:B------:R1:W-:Y:S01]  /*430a0*/  @P0 STG.E.U16 desc[UR60][R14.64], R13 ;  /* 0x0000000d0e000986 */ /* 0x0003e2000c10153c */
[----:B------:R-:W-:Y:S01]  /*430b0*/  IMAD.WIDE R26, R0, 0x2, R2 ;  /* 0x00000002001a7825 */ /* 0x000fe200078e0202 */
[----:B------:R-:W0:Y:S01]  /*430c0*/  LDC R237, c[0x0][0x248] ;  /* 0x00009200ffed7b82 */ /* 0x000e220000000800 */
[----:B------:R-:W-:-:S07]  /*430d0*/  ISETP.LT.AND P5, PT, R21, R240, !P6 ;  /* 0x000000f01500720c */ /* 0x000fce00077a1270 */
[----:B------:R-:W3:Y:S08]  /*430e0*/  LDC.64 R4, c[0x0][0x228] ;  /* 0x00008a00ff047b82 */ /* 0x000ef00000000a00 */
[----:B------:R-:W4:Y:S01]  /*430f0*/  LDC R239, c[0x0][0x228] ;  /* 0x00008a00ffef7b82 */ /* 0x000f220000000800 */
[----:B--2---:R2:W-:Y:S01]  /*43100*/  @P4 STG.E.U16 desc[UR60][R26.64], R252 ;  /* 0x000000fc1a004986 */ /* 0x0045e2000c10153c */
[----:B------:R-:W-:Y:S01]  /*43110*/  PRMT R7, R252, 0x7632, R7 ;  /* 0x00007632fc077816 */ /* 0x000fe20000000007 */
[----:B-1----:R-:W-:Y:S01]  /*43120*/  IMAD.WIDE R14, R0, 0x2, R18 ;  /* 0x00000002000e7825 */ /* 0x002fe200078e0212 */
[----:B------:R-:W-:-:S04]  /*43130*/  ISETP.GE.AND P0, PT, R9, R11, PT ;  /* 0x0000000b0900720c */ /* 0x000fc80003f06270 */
[----:B------:R-:W1:Y:S01]  /*43140*/  LDC R240, c[0x0][0x228] ;  /* 0x00008a00fff07b82 */ /* 0x000e620000000800 */
[----:B--2---:R-:W2:Y:S01]  /*43150*/  LDL.LU R252, [R1+0x2f0] ;  /* 0x0002f00001fc7983 */ /* 0x004ea20000300800 */
[----:B------:R-:W-:Y:S01]  /*43160*/  ISETP.LT.AND P4, PT, R17, R8, !P0 ;  /* 0x000000081100720c */ /* 0x000fe20004781270 */
[----:B------:R-:W-:Y:S01]  /*43170*/  IMAD.WIDE R8, R0, 0x2, R244 ;  /* 0x0000000200087825 */ /* 0x000fe200078e02f4 */
[----:B0-----:R-:W-:Y:S01]  /*43180*/  ISETP.LT.AND P6, PT, R22, R236, !P6 ;  /* 0x000000ec1600720c */ /* 0x001fe200077c1270 */
[----:B------:R0:W-:Y:S03]  /*43190*/  @P1 STG.E.U16 desc[UR60][R14.64], R7 ;  /* 0x000000070e001986 */ /* 0x0001e6000c10153c */
[----:B------:R-:W1:Y:S01]  /*431a0*/  LDC R236, c[0x0][0x248] ;  /* 0x00009200ffec7b82 */ /* 0x000e620000000800 */
[C---:B0-----:R-:W-:Y:S02]  /*431b0*/  IMAD.IADD R7, R0.reuse, 0x1, R237 ;  /* 0x0000000100077824 */ /* 0x041fe400078e02ed */
[----:B------:R-:W-:Y:S01]  /*431c0*/  IMAD.WIDE R14, R0, 0x2, R246 ;  /* 0x00000002000e7825 */ /* 0x000fe200078e02f6 */
[----:B---3--:R0:W-:Y:S01]  /*431d0*/  @P5 STG.E.U16 desc[UR60][R8.64], R250 ;  /* 0x000000fa08005986 */ /* 0x0081e2000c10153c */
[----:B------:R-:W-:-:S02]  /*431e0*/  PRMT R13, R250, 0x7632, R13 ;  /* 0x00007632fa0d7816 */ /* 0x000fc4000000000d */
[----:B------:R-:W-:Y:S01]  /*431f0*/  IMAD.WIDE R26, R7, 0x2, R2 ;  /* 0x00000002071a7825 */ /* 0x000fe200078e0202 */
[----:B0-----:R-:W3:Y:S01]  /*43200*/  LDL.LU R250, [R1+0x454] ;  /* 0x0004540001fa7983 */ /* 0x001ee20000300800 */
[----:B------:R-:W-:Y:S02]  /*43210*/  ISETP.LT.AND P1, PT, R20, R25, !P0 ;  /* 0x000000191400720c */ /* 0x000fe40004721270 */
[----:B------:R-:W-:Y:S01]  /*43220*/  VIADD R11, R16, 0x62 ;  /* 0x00000062100b7836 */ /* 0x000fe20000000000 */
[----:B------:R-:W-:Y:S01]  /*43230*/  ISETP.LT.AND P5, PT, R21, R242, !P0 ;  /* 0x000000f21500720c */ /* 0x000fe200047a1270 */
[----:B------:R0:W-:Y:S01]  /*43240*/  @P6 STG.E.U16 desc[UR60][R14.64], R13 ;  /* 0x0000000d0e006986 */ /* 0x0001e2000c10153c */
[----:B------:R-:W1:Y:S02]  /*43250*/  LDC.64 R8, c[0x0][0x228] ;  /* 0x00008a00ff087b82 */ /* 0x000e640000000a00 */
[----:B------:R-:W-:Y:S02]  /*43260*/  ISETP.GE.AND P6, PT, R11, R5, PT ;  /* 0x000000050b00720c */ /* 0x000fe40003fc6270 */
[----:B----4-:R-:W-:Y:S01]  /*43270*/  PRMT R0, R251, 0x7632, R0 ;  /* 0x00007632fb007816 */ /* 0x010fe20000000000 */
[----:B------:R4:W-:Y:S03]  /*43280*/  @P4 STG.E.U16 desc[UR60][R26.64], R251 ;  /* 0x000000fb1a004986 */ /* 0x0009e6000c10153c */
[----:B0-----:R-:W0:Y:S08]  /*43290*/  LDC R13, c[0x0][0x228] ;  /* 0x00008a00ff0d7b82 */ /* 0x001e300000000800 */
[----:B------:R-:W3:Y:S01]  /*432a0*/  LDC R25, c[0x0][0x248] ;  /* 0x00009200ff197b82 */ /* 0x000ee20000000800 */
[----:B----4-:R-:W4:Y:S01]  /*432b0*/  LDL.LU R251, [R1+0x444] ;  /* 0x0004440001fb7983 */ /* 0x010f220000300800 */
[----:B------:R-:W-:-:S04]  /*432c0*/  IMAD.WIDE R14, R7, 0x2, R18 ;  /* 0x00000002070e7825 */ /* 0x000fc800078e0212 */
[----:B------:R-:W-:Y:S01]  /*432d0*/  IMAD.WIDE R26, R7, 0x2, R244 ;  /* 0x00000002071a7825 */ /* 0x000fe200078e02f4 */
[----:B------:R1:W-:Y:S01]  /*432e0*/  @P1 STG.E.U16 desc[UR60][R14.64], R0 ;  /* 0x000000000e001986 */ /* 0x0003e2000c10153c */
[----:B------:R-:W4:Y:S01]  /*432f0*/  LDC R242, c[0x0][0x228] ;  /* 0x00008a00fff27b82 */ /* 0x000f220000000800 */
[----:B--2---:R-:W-:Y:S02]  /*43300*/  PRMT R11, R252, 0x7632, R11 ;  /* 0x00007632fc0b7816 */ /* 0x004fe4000000000b */
[----:B------:R2:W-:Y:S01]  /*43310*/  @P5 STG.E.U16 desc[UR60][R26.64], R252 ;  /* 0x000000fc1a005986 */ /* 0x0005e2000c10153c */
[----:B------:R-:W-:Y:S02]  /*43320*/  ISETP.LT.AND P0, PT, R22, R239, !P0 ;  /* 0x000000ef1600720c */ /* 0x000fe40004701270 */
[----:B------:R-:W-:Y:S01]  /*43330*/  ISETP.LT.AND P4, PT, R17, R238, !P6 ;  /* 0x000000ee1100720c */ /* 0x000fe20007781270 */
[C---:B-1----:R-:W-:Y:S01]  /*43340*/  IMAD.IADD R0, R7.reuse, 0x1, R236 ;  /* 0x0000000107007824 */ /* 0x042fe200078e02ec */
[----:B------:R-:W1:Y:S01]  /*43350*/  LDC.64 R14, c[0x0][0x228] ;  /* 0x00008a00ff0e7b82 */ /* 0x000e620000000a00 */
[----:B--2---:R-:W2:Y:S01]  /*43360*/  LDL.LU R252, [R1+0x434] ;  /* 0x0004340001fc7983 */ /* 0x004ea20000300800 */
[----:B------:R-:W-:Y:S01]  /*43370*/  IMAD.WIDE R26, R7, 0x2, R246 ;  /* 0x00000002071a7825 */ /* 0x000fe200078e02f6 */
[----:B------:R-:W-:-:S05]  /*43380*/  ISETP.LT.AND P1, PT, R20, R240, !P6 ;  /* 0x000000f01400720c */ /* 0x000fca0007721270 */
[----:B------:R-:W1:Y:S01]  /*43390*/  LDC R238, c[0x0][0x228] ;  /* 0x00008a00ffee7b82 */ /* 0x000e620000000800 */
[----:B------:R-:W-:Y:S02]  /*433a0*/  VIADD R5, R16, 0x63 ;  /* 0x0000006310057836 */ /* 0x000fe40000000000 */
[----:B------:R-:W-:Y:S01]  /*433b0*/  IMAD.WIDE R236, R0, 0x2, R2 ;  /* 0x0000000200ec7825 */ /* 0x000fe200078e0202 */
[----:B------:R-:W-:Y:S01]  /*433c0*/  ISETP.LT.AND P5, PT, R21, R241, !P6 ;  /* 0x000000f11500720c */ /* 0x000fe200077a1270 */
[----:B------:R3:W-:Y:S01]  /*433d0*/  @P0 STG.E.U16 desc[UR60][R26.64], R11 ;  /* 0x0000000b1a000986 */ /* 0x0007e2000c10153c */
[----:B------:R-:W-:Y:S02]  /*433e0*/  ISETP.GE.AND P0, PT, R5, R9, PT ;  /* 0x000000090500720c */ /* 0x000fe40003f06270 */
[----:B------:R-:W1:Y:S01]  /*433f0*/  LDC R239, c[0x0][0x228] ;  /* 0x00008a00ffef7b82 */ /* 0x000e620000000800 */
[----:B0-----:R-:W-:-:S07]  /*43400*/  ISETP.LT.AND P6, PT, R22, R13, !P6 ;  /* 0x0000000d1600720c */ /* 0x001fce00077c1270 */
[----:B------:R-:W0:Y:S01]  /*43410*/  LDC R240, c[0x0][0x248] ;  /* 0x00009200fff07b82 */ /* 0x000e220000000800 */
[----:B---3--:R3:W-:Y:S01]  /*43420*/  @P4 STG.E.U16 desc[UR60][R236.64], R250 ;  /* 0x000000faec004986 */ /* 0x0087e2000c10153c */
[----:B------:R-:W-:Y:S01]  /*43430*/  PRMT R5, R250, 0x7632, R5 ;  /* 0x00007632fa057816 */ /* 0x000fe20000000005 */
[----:B------:R-:W-:Y:S01]  /*43440*/  IMAD.WIDE R26, R0, 0x2, R18 ;  /* 0x00000002001a7825 */ /* 0x000fe200078e0212 */
[----:B------:R-:W-:-:S04]  /*43450*/  ISETP.LT.AND P4, PT, R17, R12, !P0 ;  /* 0x0000000c1100720c */ /* 0x000fc80004781270 */
[----:B------:R-:W0:Y:S01]  /*43460*/  LDC R11, c[0x0][0x228] ;  /* 0x00008a00ff0b7b82 */ /* 0x000e220000000800 */
[----:B------:R-:W-:Y:S01]  /*43470*/  IMAD.WIDE R12, R0, 0x2, R244 ;  /* 0x00000002000c7825 */ /* 0x000fe200078e02f4 */
[----:B---3--:R-:W3:Y:S06]  /*43480*/  LDL.LU R250, [R1+0x2f4] ;  /* 0x0002f40001fa7983 */ /* 0x008eec0000300800 */
[----:B------:R-:W3:Y:S01]  /*43490*/  LDC R241, c[0x0][0x228] ;  /* 0x00008a00fff17b82 */ /* 0x000ee20000000800 */
[----:B------:R1:W-:Y:S01]  /*434a0*/  @P1 STG.E.U16 desc[UR60][R26.64], R5 ;  /* 0x000000051a001986 */ /* 0x0003e2000c10153c */
[----:B------:R-:W-:-:S06]  /*434b0*/  VIADD R7, R16, 0x65 ;  /* 0x0000006510077836 */ /* 0x000fcc0000000000 */
[----:B------:R-:W3:Y:S01]  /*434c0*/  LDC.64 R236, c[0x0][0x228] ;  /* 0x00008a00ffec7b82 */ /* 0x000ee20000000a00 */
[----:B-1----:R-:W-:Y:S01]  /*434d0*/  IMAD.IADD R5, R0, 0x1, R25 ;  /* 0x0000000100057824 */ /* 0x002fe200078e0219 */
[----:B----4-:R1:W-:Y:S01]  /*434e0*/  @P5 STG.E.U16 desc[UR60][R12.64], R251 ;  /* 0x000000fb0c005986 */ /* 0x0103e2000c10153c */
[----:B------:R-:W-:-:S03]  /*434f0*/  PRMT R9, R251, 0x7632, R9 ;  /* 0x00007632fb097816 */ /* 0x000fc60000000009 */
[----:B-1----:R-:W4:Y:S01]  /*43500*/  LDL.LU R251, [R1+0x458] ;  /* 0x0004580001fb7983 */ /* 0x002f220000300800 */
[----:B------:R-:W-:-:S04]  /*43510*/  IMAD.WIDE R12, R0, 0x2, R246 ;  /* 0x00000002000c7825 */ /* 0x000fc800078e02f6 */
[----:B------:R-:W-:Y:S01]  /*43520*/  IMAD.WIDE R26, R5, 0x2, R2 ;  /* 0x00000002051a7825 */ /* 0x000fe200078e0202 */
[----:B------:R-:W-:Y:S04]  /*43530*/  @P6 STG.E.U16 desc[UR60][R12.64], R9 ;  /* 0x000000090c006986 */ /* 0x000fe8000c10153c */
[----:B--2---:R1:W-:Y:S01]  /*43540*/  @P4 STG.E.U16 desc[UR60][R26.64], R252 ;  /* 0x000000fc1a004986 */ /* 0x0043e2000c10153c */
[----:B------:R-:W-:-:S03]  /*43550*/  PRMT R0, R252, 0x7632, R0 ;  /* 0x00007632fc007816 */ /* 0x000fc60000000000 */
[----:B-1----:R-:W2:Y:S01]  /*43560*/  LDL.LU R252, [R1+0x448] ;  /* 0x0004480001fc7983 */ /* 0x002ea20000300800 */
[----:B------:R-:W-:Y:S02]  /*43570*/  ISETP.LT.AND P1, PT, R20, R238, !P0 ;  /* 0x000000ee1400720c */ /* 0x000fe40004721270 */
[----:B------:R-:W-:Y:S01]  /*43580*/  ISETP.LT.AND P5, PT, R21, R239, !P0 ;  /* 0x000000ef1500720c */ /* 0x000fe200047a1270 */
[----:B------:R-:W-:Y:S01]  /*43590*/  IMAD.WIDE R12, R5, 0x2, R18 ;  /* 0x00000002050c7825 */ /* 0x000fe200078e0212 */
[----:B------:R-:W-:Y:S01]  /*435a0*/  ISETP.LT.AND P4, PT, R17, R24, !P3 ;  /* 0x000000181100720c */ /* 0x000fe20005f81270 */
[----:B------:R-:W1:Y:S02]  /*435b0*/  LDC R239, c[0x0][0x228] ;  /* 0x00008a00ffef7b82 */ /* 0x000e640000000800 */
[----:B------:R-:W-:Y:S01]  /*435c0*/  IMAD.WIDE R24, R5, 0x2, R244 ;  /* 0x0000000205187825 */ /* 0x000fe200078e02f4 */
[----:B0-----:R-:W-:-:S05]  /*435d0*/  ISETP.LT.AND P0, PT, R22, R11, !P0 ;  /* 0x0000000b1600720c */ /* 0x001fca0004701270 */
[----:B------:R0:W-:Y:S01]  /*435e0*/  @P1 STG.E.U16 desc[UR60][R12.64], R0 ;  /* 0x000000000c001986 */ /* 0x0001e2000c10153c */
[----:B---3--:R-:W-:-:S03]  /*435f0*/  PRMT R9, R250, 0x7632, R9 ;  /* 0x00007632fa097816 */ /* 0x008fc60000000009 */
[----:B------:R3:W-:Y:S01]  /*43600*/  @P5 STG.E.U16 desc[UR60][R24.64], R250 ;  /* 0x000000fa18005986 */ /* 0x0007e2000c10153c */
[----:B------:R-:W-:Y:S01]  /*43610*/  ISETP.GE.AND P6, PT, R7, R15, PT ;  /* 0x0000000f0700720c */ /* 0x000fe20003fc6270 */
[----:B0-----:R-:W-:Y:S01]  /*43620*/  IMAD.IADD R0, R5, 0x1, R240 ;  /* 0x0000000105007824 */ /* 0x001fe200078e02f0 */
[----:B------:R-:W0:Y:S03]  /*43630*/  LDC R238, c[0x0][0x228] ;  /* 0x00008a00ffee7b82 */ /* 0x000e260000000800 */
[----:B------:R-:W-:-:S05]  /*43640*/  IMAD.WIDE R26, R0, 0x2, R2 ;  /* 0x00000002001a7825 */ /* 0x000fca00078e0202 */
[----:B------:R-:W0:Y:S01]  /*43650*/  LDC.64 R12, c[0x0][0x228] ;  /* 0x00008a00ff0c7b82 */ /* 0x000e220000000a00 */
[----:B---3--:R-:W3:Y:S01]  /*43660*/  LDL.LU R250, [R1+0x438] ;  /* 0x0004380001fa7983 */ /* 0x008ee20000300800 */
[----:B------:R-:W-:-:S05]  /*43670*/  IMAD.WIDE R24, R5, 0x2, R246 ;  /* 0x0000000205187825 */ /* 0x000fca00078e02f6 */
[----:B------:R1:W-:Y:S01]  /*43680*/  @P0 STG.E.U16 desc[UR60][R24.64], R9 ;  /* 0x0000000918000986 */ /* 0x0003e2000c10153c */
[----:B------:R-:W-:Y:S01]  /*43690*/  ISETP.LT.AND P1, PT, R20, R242, !P3 ;  /* 0x000000f21400720c */ /* 0x000fe20005f21270 */
[----:B------:R-:W0:Y:S01]  /*436a0*/  LDC R15, c[0x0][0x248] ;  /* 0x00009200ff0f7b82 */ /* 0x000e220000000800 */
[----:B------:R-:W-:-:S07]  /*436b0*/  ISETP.LT.AND P5, PT, R21, R241, !P3 ;  /* 0x000000f11500720c */ /* 0x000fce0005fa1270 */
[----:B------:R-:W0:Y:S01]  /*436c0*/  LDC R240, c[0x0][0x228] ;  /* 0x00008a00fff07b82 */ /* 0x000e220000000800 */
[----:B------:R-:W-:-:S07]  /*436d0*/  VIADD R7, R16, 0x6a ;  /* 0x0000006a10077836 */ /* 0x000fce0000000000 */
[----:B-1----:R-:W1:Y:S01]  /*436e0*/  LDC R9, c[0x0][0x228] ;  /* 0x00008a00ff097b82 */ /* 0x002e620000000800 */
[----:B----4-:R4:W-:Y:S01]  /*436f0*/  @P4 STG.E.U16 desc[UR60][R26.64], R251 ;  /* 0x000000fb1a004986 */ /* 0x0109e2000c10153c */
[----:B------:R-:W-:Y:S01]  /*43700*/  PRMT R5, R251, 0x7632, R5 ;  /* 0x00007632fb057816 */ /* 0x000fe20000000005 */
[----:B------:R-:W-:-:S05]  /*43710*/  IMAD.WIDE R24, R0, 0x2, R244 ;  /* 0x0000000200187825 */ /* 0x000fca00078e02f4 */
[----:B------:R-:W1:Y:S01]  /*43720*/  LDC R241, c[0x0][0x228] ;  /* 0x00008a00fff17b82 */ /* 0x000e620000000800 */
[----:B----4-:R-:W4:Y:S01]  /*43730*/  LDL.LU R251, [R1+0x2f8] ;  /* 0x0002f80001fb7983 */ /* 0x010f220000300800 */
[----:B------:R-:W-:Y:S01]  /*43740*/  ISETP.LT.AND P4, PT, R17, R10, !P6 ;  /* 0x0000000a1100720c */ /* 0x000fe20007781270 */
[----:B------:R-:W-:-:S05]  /*43750*/  IMAD.WIDE R10, R0, 0x2, R18 ;  /* 0x00000002000a7825 */ /* 0x000fca00078e0212 */
[----:B------:R-:W4:Y:S01]  /*43760*/  LDC R242, c[0x0][0x248] ;  /* 0x00009200fff27b82 */ /* 0x000f220000000800 */
[----:B------:R2:W-:Y:S01]  /*43770*/  @P1 STG.E.U16 desc[UR60][R10.64], R5 ;  /* 0x000000050a001986 */ /* 0x0005e2000c10153c */
[----:B------:R-:W-:Y:S02]  /*43780*/  ISETP.LT.AND P3, PT, R22, R239, !P3 ;  /* 0x000000ef1600720c */ /* 0x000fe40005f61270 */
[----:B--2---:R-:W-:Y:S01]  /*43790*/  PRMT R5, R252, 0x7632, R5 ;  /* 0x00007632fc057816 */ /* 0x004fe20000000005 */
[----:B------:R2:W-:Y:S01]  /*437a0*/  @P5 STG.E.U16 desc[UR60][R24.64], R252 ;  /* 0x000000fc18005986 */ /* 0x0005e2000c10153c */
[----:B------:R-:W-:Y:S02]  /*437b0*/  ISETP.GE.AND P0, PT, R7, R237, PT ;  /* 0x000000ed0700720c */ /* 0x000fe40003f06270 */
[----:B------:R-:W4:Y:S01]  /*437c0*/  LDC.64 R10, c[0x0][0x228] ;  /* 0x00008a00ff0a7b82 */ /* 0x000f220000000a00 */
[----:B0-----:R-:W-:-:S07]  /*437d0*/  ISETP.LT.AND P1, PT, R20, R238, !P6 ;  /* 0x000000ee1400720c */ /* 0x001fce0007721270 */
[----:B------:R-:W0:Y:S01]  /*437e0*/  LDC R239, c[0x0][0x228] ;  /* 0x00008a00ffef7b82 */ /* 0x000e220000000800 */
[----:B--2---:R-:W2:Y:S01]  /*437f0*/  LDL.LU R252, [R1+0x45c] ;  /* 0x00045c0001fc7983 */ /* 0x004ea20000300800 */
[C---:B------:R-:W-:Y:S02]  /*43800*/  IMAD.IADD R7, R0.reuse, 0x1, R15 ;  /* 0x0000000100077824 */ /* 0x040fe400078e020f */
[----:B------:R-:W-:Y:S01]  /*43810*/  IMAD.WIDE R24, R0, 0x2, R246 ;  /* 0x0000000200187825 */ /* 0x000fe200078e02f6 */
[----:B------:R-:W-:-:S03]  /*43820*/  ISETP.LT.AND P5, PT, R21, R240, !P6 ;  /* 0x000000f01500720c */ /* 0x000fc600077a1270 */
[----:B------:R-:W0:Y:S01]  /*43830*/  LDC R237, c[0x0][0x248] ;  /* 0x00009200ffed7b82 */ /* 0x000e220000000800 */
[----:B------:R-:W-:Y:S02]  /*43840*/  VIADD R0, R16, 0x66 ;  /* 0x0000006610007836 */ /* 0x000fe40000000000 */
[C---:B------:R-:W-:Y:S01]  /*43850*/  IMAD.WIDE R26, R7.reuse, 0x2, R2 ;  /* 0x00000002071a7825 */ /* 0x040fe200078e0202 */
[----:B------:R1:W-:Y:S02]  /*43860*/  @P3 STG.E.U16 desc[UR60][R24.64], R5 ;  /* 0x0000000518003986 */ /* 0x0003e4000c10153c */
[----:B------:R-:W-:Y:S02]  /*43870*/  ISETP.GE.AND P3, PT, R0, R13, PT ;  /* 0x0000000d0000720c */ /* 0x000fe40003f66270 */
[----:B------:R-:W2:Y:S08]  /*43880*/  LDC R240, c[0x0][0x228] ;  /* 0x00008a00fff07b82 */ /* 0x000eb00000000800 */
[----:B------:R-:W2:Y:S01]  /*43890*/  LDC R15, c[0x0][0x228] ;  /* 0x00008a00ff0f7b82 */ /* 0x000ea20000000800 */
[----:B---3--:R3:W-:Y:S01]  /*438a0*/  @P4 STG.E.U16 desc[UR60][R26.64], R250 ;  /* 0x000000fa1a004986 */ /* 0x0087e2000c10153c */
[----:B------:R-:W-:Y:S01]  /*438b0*/  PRMT R0, R250, 0x7632, R0 ;  /* 0x00007632fa007816 */ /* 0x000fe20000000000 */
[----:B-1----:R-:W-:Y:S01]  /*438c0*/  IMAD.WIDE R24, R7, 0x2, R18 ;  /* 0x0000000207187825 */ /* 0x002fe200078e0212 */
[----:B------:R-:W-:-:S03]  /*438d0*/  ISETP.LT.AND P4, PT, R17, R4, !P3 ;  /* 0x000000041100720c */ /* 0x000fc60005f81270 */
[C---:B------:R-:W-:Y:S01]  /*438e0*/  IMAD.WIDE R4, R7.reuse, 0x2, R244 ;  /* 0x0000000207047825 */ /* 0x040fe200078e02f4 */
[----:B------:R-:W1:Y:S01]  /*438f0*/  LDC R238, c[0x0][0x228] ;  /* 0x00008a00ffee7b82 */ /* 0x000e620000000800 */
[----:B---3--:R-:W3:Y:S04]  /*43900*/  LDL.LU R250, [R1+0x44c] ;  /* 0x00044c0001fa7983 */ /* 0x008ee80000300800 */
[----:B------:R0:W-:Y:S01]  /*43910*/  @P1 STG.E.U16 desc[UR60][R24.64], R0 ;  /* 0x0000000018001986 */ /* 0x0001e2000c10153c */
[----:B------:R-:W-:Y:S01]  /*43920*/  ISETP.LT.AND P6, PT, R22, R241, !P6 ;  /* 0x000000f11600720c */ /* 0x000fe200077c1270 */
[----:B------:R-:W-:Y:S01]  /*43930*/  IMAD.WIDE R26, R7, 0x2, R246 ;  /* 0x00000002071a7825 */ /* 0x000fe200078e02f6 */
[----:B----4-:R-:W-:Y:S01]  /*43940*/  PRMT R13, R251, 0x7632, R13 ;  /* 0x00007632fb0d7816 */ /* 0x010fe2000000000d */
[----:B------:R4:W-:Y:S02]  /*43950*/  @P5 STG.E.U16 desc[UR60][R4.64], R251 ;  /* 0x000000fb04005986 */ /* 0x0009e4000c10153c */
[----:B0-----:R-:W-:Y:S01]  /*43960*/  IMAD.IADD R0, R7, 0x1, R237 ;  /* 0x0000000107007824 */ /* 0x001fe200078e02ed */
[----:B------:R-:W-:Y:S01]  /*43970*/  ISETP.LT.AND P1, PT, R20, R9, !P3 ;  /* 0x000000091400720c */ /* 0x000fe20005f21270 */
[----:B------:R-:W0:Y:S01]  /*43980*/  LDC R241, c[0x0][0x228] ;  /* 0x00008a00fff17b82 */ /* 0x000e220000000800 */
[----:B----4-:R-:W4:Y:S01]  /*43990*/  LDL.LU R251, [R1+0x43c] ;  /* 0x00043c0001fb7983 */ /* 0x010f220000300800 */
[----:B------:R-:W-:-:S06]  /*439a0*/  IMAD.WIDE R24, R0, 0x2, R2 ;  /* 0x0000000200187825 */ /* 0x000fcc00078e0202 */
[----:B------:R-:W0:Y:S01]  /*439b0*/  LDC.64 R4, c[0x0][0x228] ;  /* 0x00008a00ff047b82 */ /* 0x000e220000000a00 */
[----:B------:R1:W-:Y:S01]  /*439c0*/  @P6 STG.E.U16 desc[UR60][R26.64], R13 ;  /* 0x0000000d1a006986 */ /* 0x0003e2000c10153c */
[----:B--2---:R-:W-:-:S03]  /*439d0*/  PRMT R7, R252, 0x7632, R7 ;  /* 0x00007632fc077816 */ /* 0x004fc60000000007 */
[----:B------:R2:W-:Y:S01]  /*439e0*/  @P4 STG.E.U16 desc[UR60][R24.64], R252 ;  /* 0x000000fc18004986 */ /* 0x0005e2000c10153c */
[----:B------:R-:W-:Y:S02]  /*439f0*/  VIADD R9, R16, 0x67 ;  /* 0x0000006710097836 */ /* 0x000fe40000000000 */
[----:B------:R-:W4:Y:S08]  /*43a00*/  LDC R237, c[0x0][0x228] ;  /* 0x00008a00ffed7b82 */ /* 0x000f300000000800 */
[----:B-1----:R-:W1:Y:S01]  /*43a10*/  LDC R13, c[0x0][0x228] ;  /* 0x00008a00ff0d7b82 */ /* 0x002e620000000800 */
[----:B--2---:R-:W2:Y:S01]  /*43a20*/  LDL.LU R252, [R1+0x2fc] ;  /* 0x0002fc0001fc7983 */ /* 0x004ea20000300800 */
[----:B------:R-:W-:-:S02]  /*43a30*/  ISETP.LT.AND P6, PT, R21, R240, !P3 ;  /* 0x000000f01500720c */ /* 0x000fc40005fc1270 */
[----:B------:R-:W-:Y:S02]  /*43a40*/  ISETP.LT.AND P3, PT, R22, R15, !P3 ;  /* 0x0000000f1600720c */ /* 0x000fe40005f61270 */
[----:B------:R-:W-:Y:S01]  /*43a50*/  ISETP.GE.AND P5, PT, R9, R11, PT ;  /* 0x0000000b0900720c */ /* 0x000fe20003fa6270 */
[C---:B------:R-:W-:Y:S01]  /*43a60*/  IMAD.WIDE R26, R0.reuse, 0x2, R18 ;  /* 0x00000002001a7825 */ /* 0x040fe200078e0212 */
[----:B------:R-:W1:Y:S02]  /*43a70*/  LDC R15, c[0x0][0x228] ;  /* 0x00008a00ff0f7b82 */ /* 0x000e640000000800 */
[----:B------:R-:W-:Y:S01]  /*43a80*/  ISETP.LT.AND P4, PT, R17, R8, !P5 ;  /* 0x000000081100720c */ /* 0x000fe20006f81270 */
[C---:B------:R-:W-:Y:S01]  /*43a90*/  IMAD.WIDE R8, R0.reuse, 0x2, R244 ;  /* 0x0000000200087825 */ /* 0x040fe200078e02f4 */
[----:B------:R0:W-:Y:S03]  /*43aa0*/  @P1 STG.E.U16 desc[UR60][R26.64], R7 ;  /* 0x000000071a001986 */ /* 0x0001e6000c10153c */
[C---:B------:R-:W-:Y:S01]  /*43ab0*/  IMAD.WIDE R24, R0.reuse, 0x2, R246 ;  /* 0x0000000200187825 */ /* 0x040fe200078e02f6 */
[----:B------:R-:W1:Y:S03]  /*43ac0*/  LDC R240, c[0x0][0x228] ;  /* 0x00008a00fff07b82 */ /* 0x000e660000000800 */
[----:B------:R-:W-:Y:S01]  /*43ad0*/  IMAD.IADD R0, R0, 0x1, R242 ;  /* 0x0000000100007824 */ /* 0x000fe200078e02f2 */
[----:B---3--:R-:W-:Y:S01]  /*43ae0*/  PRMT R11, R250, 0x7632, R11 ;  /* 0x00007632fa0b7816 */ /* 0x008fe2000000000b */
[----:B------:R3:W-:Y:S01]  /*43af0*/  @P6 STG.E.U16 desc[UR60][R8.64], R250 ;  /* 0x000000fa08006986 */ /* 0x0007e2000c10153c */
[----:B0-----:R-:W-:Y:S01]  /*43b00*/  VIADD R7, R16, 0x68 ;  /* 0x0000006810077836 */ /* 0x001fe20000000000 */
[----:B------:R-:W-:Y:S01]  /*43b10*/  ISETP.LT.AND P1, PT, R20, R238, !P5 ;  /* 0x000000ee1400720c */ /* 0x000fe20006f21270 */
[----:B------:R-:W0:Y:S01]  /*43b20*/  LDC R242, c[0x0][0x228] ;  /* 0x00008a00fff27b82 */ /* 0x000e220000000800 */
[----:B------:R3:W-:Y:S02]  /*43b30*/  @P3 STG.E.U16 desc[UR60][R24.64], R11 ;  /* 0x0000000b18003986 */ /* 0x0007e4000c10153c */
[----:B------:R-:W-:Y:S01]  /*43b40*/  ISETP.GE.AND P6, PT, R7, R5, PT ;  /* 0x000000050700720c */ /* 0x000fe20003fc6270 */
[----:B------:R-:W-:-:S04]  /*43b50*/  IMAD.WIDE R26, R0, 0x2, R18 ;  /* 0x00000002001a7825 */ /* 0x000fc800078e0212 */
[----:B------:R-:W1:Y:S01]  /*43b60*/  LDC R238, c[0x0][0x248] ;  /* 0x00009200ffee7b82 */ /* 0x000e620000000800 */
[----:B---3--:R-:W3:Y:S01]  /*43b70*/  LDL.LU R250, [R1+0x480] ;  /* 0x0004800001fa7983 */ /* 0x008ee20000300800 */
[----:B------:R-:W-:Y:S01]  /*43b80*/  IMAD.WIDE R24, R0, 0x2, R2 ;  /* 0x0000000200187825 */ /* 0x000fe200078e0202 */
[----:B------:R-:W-:Y:S02]  /*43b90*/  ISETP.LT.AND P3, PT, R22, R239, !P5 ;  /* 0x000000ef1600720c */ /* 0x000fe40006f61270 */
[----:B------:R-:W-:-:S03]  /*43ba0*/  ISETP.LT.AND P5, PT, R21, R241, !P5 ;  /* 0x000000f11500720c */ /* 0x000fc60006fa1270 */
[----:B------:R-:W0:Y:S08]  /*43bb0*/  LDC.64 R8, c[0x0][0x228] ;  /* 0x00008a00ff087b82 */ /* 0x000e300000000a00 */
[----:B------:R-:W3:Y:S08]  /*43bc0*/  LDC R239, c[0x0][0x228] ;  /* 0x00008a00ffef7b82 */ /* 0x000ef00000000800 */
[----:B------:R-:W3:Y:S01]  /*43bd0*/  LDC R241, c[0x0][0x228] ;  /* 0x00008a00fff17b82 */ /* 0x000ee20000000800 */
[----:B----4-:R-:W-:Y:S01]  /*43be0*/  PRMT R5, R251, 0x7632, R5 ;  /* 0x00007632fb057816 */ /* 0x010fe20000000005 */
[----:B------:R4:W-:Y:S04]  /*43bf0*/  @P4 STG.E.U16 desc[UR60][R24.64], R251 ;  /* 0x000000fb18004986 */ /* 0x0009e8000c10153c */
[----:B----4-:R-:W4:Y:S01]  /*43c00*/  LDL.LU R251, [R1+0x470] ;  /* 0x0004700001fb7983 */ /* 0x010f220000300800 */
[----:B------:R-:W-:Y:S01]  /*43c10*/  ISETP.LT.AND P4, PT, R17, R6, !P6 ;  /* 0x000000061100720c */ /* 0x000fe20007781270 */
[----:B------:R-:W-:-:S02]  /*43c20*/  IMAD.WIDE R6, R0, 0x2, R244 ;  /* 0x0000000200067825 */ /* 0x000fc400078e02f4 */
[----:B------:R-:W-:Y:S01]  /*43c30*/  @P1 STG.E.U16 desc[UR60][R26.64], R5 ;  /* 0x000000051a001986 */ /* 0x000fe2000c10153c */
[----:B--2---:R-:W-:-:S03]  /*43c40*/  PRMT R11, R252, 0x7632, R11 ;  /* 0x00007632fc0b7816 */ /* 0x004fc6000000000b */
[----:B------:R2:W-:Y:S04]  /*43c50*/  @P5 STG.E.U16 desc[UR60][R6.64], R252 ;  /* 0x000000fc06005986 */ /* 0x0005e8000c10153c */
[----:B--2---:R-:W2:Y:S01]  /*43c60*/  LDL.LU R252, [R1+0x4a0] ;  /* 0x0004a00001fc7983 */ /* 0x004ea20000300800 */
[----:B------:R-:W-:Y:S01]  /*43c70*/  IMAD.WIDE R24, R0, 0x2, R246 ;  /* 0x0000000200187825 */ /* 0x000fe200078e02f6 */
[----:B------:R-:W-:Y:S01]  /*43c80*/  ISETP.LT.AND P1, PT, R20, R237, !P6 ;  /* 0x000000ed1400720c */ /* 0x000fe20007721270 */
[----:B------:R-:W4:Y:S02]  /*43c90*/  LDC.64 R6, c[0x0][0x228] ;  /* 0x00008a00ff067b82 */ /* 0x000f240000000a00 */
[----:B-1----:R-:W-:Y:S01]  /*43ca0*/  IMAD.IADD R0, R0, 0x1, R238 ;  /* 0x0000000100007824 */ /* 0x002fe200078e02ee */
[----:B------:R1:W-:Y:S01]  /*43cb0*/  @P3 STG.E.U16 desc[UR60][R24.64], R11 ;  /* 0x0000000b18003986 */ /* 0x0003e2000c10153c */
[----:B------:R-:W-:Y:S01]  /*43cc0*/  VIADD R5, R16, 0x69 ;  /* 0x0000006910057836 */ /* 0x000fe20000000000 */
[----:B------:R-:W-:-:S03]  /*43cd0*/  ISETP.LT.AND P3, PT, R21, R13, !P6 ;  /* 0x0000000d1500720c */ /* 0x000fc60007761270 */
[----:B------:R-:W4:Y:S01]  /*43ce0*/  LDC R237, c[0x0][0x248] ;  /* 0x00009200ffed7b82 */ /* 0x000f220000000800 */
[----:B0-----:R-:W-:Y:S01]  /*43cf0*/  ISETP.GE.AND P5, PT, R5, R9, PT ;  /* 0x000000090500720c */ /* 0x001fe20003fa6270 */
[----:B-1----:R-:W-:-:S06]  /*43d00*/  IMAD.WIDE R24, R0, 0x2, R2 ;  /* 0x0000000200187825 */ /* 0x002fcc00078e0202 */
[----:B------:R-:W0:Y:S01]  /*43d10*/  LDC R238, c[0x0][0x228] ;  /* 0x00008a00ffee7b82 */ /* 0x000e220000000800 */
[----:B---3--:R-:W-:Y:S01]  /*43d20*/  PRMT R5, R250, 0x7632, R5 ;  /* 0x00007632fa057816 */ /* 0x008fe20000000005 */
[----:B------:R1:W-:Y:S01]  /*43d30*/  @P4 STG.E.U16 desc[UR60][R24.64], R250 ;  /* 0x000000fa18004986 */ /* 0x0003e2000c10153c */
[----:B------:R-:W-:-:S05]  /*43d40*/  IMAD.WIDE R26, R0, 0x2, R18 ;  /* 0x00000002001a7825 */ /* 0x000fca00078e0212 */
[----:B------:R-:W3:Y:S01]  /*43d50*/  LDC R11, c[0x0][0x228] ;  /* 0x00008a00ff0b7b82 */ /* 0x000ee20000000800 */
[----:B------:R4:W-:Y:S04]  /*43d60*/  @P1 STG.E.U16 desc[UR60][R26.64], R5 ;  /* 0x000000051a001986 */ /* 0x0009e8000c10153c */
[----:B-1----:R-:W3:Y:S01]  /*43d70*/  LDL.LU R250, [R1+0x490] ;  /* 0x0004900001fa7983 */ /* 0x002ee20000300800 */
[----:B------:R-:W-:Y:S01]  /*43d80*/  IMAD.WIDE R24, R0, 0x2, R244 ;  /* 0x0000000200187825 */ /* 0x000fe200078e02f4 */
[----:B------:R-:W-:Y:S02]  /*43d90*/  ISETP.LT.AND P6, PT, R22, R239, !P6 ;  /* 0x000000ef1600720c */ /* 0x000fe400077c1270 */
[----:B------:R-:W-:Y:S01]  /*43da0*/  ISETP.LT.AND P4, PT, R17, R14, !P5 ;  /* 0x0000000e1100720c */ /* 0x000fe20006f81270 */
[----:B------:R-:W1:Y:S01]  /*43db0*/  LDC R239, c[0x0][0x228] ;  /* 0x00008a00ffef7b82 */ /* 0x000e620000000800 */
[----:B----4-:R-:W-:Y:S01]  /*43dc0*/  IMAD.IADD R5, R0, 0x1, R237 ;  /* 0x0000000100057824 */ /* 0x010fe200078e02ed */
[----:B------:R-:W-:Y:S01]  /*43dd0*/  ISETP.LT.AND P1, PT, R20, R15, !P5 ;  /* 0x0000000f1400720c */ /* 0x000fe20006f21270 */
[----:B------:R-:W-:-:S04]  /*43de0*/  IMAD.WIDE R14, R0, 0x2, R246 ;  /* 0x00000002000e7825 */ /* 0x000fc800078e02f6 */
[----:B------:R-:W-:Y:S01]  /*43df0*/  VIADD R0, R16, 0x74 ;  /* 0x0000007410007836 */ /* 0x000fe20000000000 */
[----:B------:R-:W4:Y:S08]  /*43e00*/  LDC R27, c[0x0][0x248] ;  /* 0x00009200ff1b7b82 */ /* 0x000f300000000800 */
[----:B------:R-:W1:Y:S01]  /*43e10*/  LDC R26, c[0x0][0x228] ;  /* 0x00008a00ff1a7b82 */ /* 0x000e620000000800 */
[----:B------:R-:W-:Y:S01]  /*43e20*/  PRMT R9, R251, 0x7632, R9 ;  /* 0x00007632fb097816 */ /* 0x000fe20000000009 */
[----:B------:R0:W-:Y:S06]  /*43e30*/  @P3 STG.E.U16 desc[UR60][R24.64], R251 ;  /* 0x000000fb18003986 */ /* 0x0001ec000c10153c */
[----:B------:R-:W3:Y:S01]  /*43e40*/  LDC R237, c[0x0][0x248] ;  /* 0x00009200ffed7b82 */ /* 0x000ee20000000800 */
[----:B0-----:R-:W3:Y:S01]  /*43e50*/  LDL.LU R251, [R1+0x484] ;  /* 0x0004840001fb7983 */ /* 0x001ee20000300800 */
[----:B------:R-:W-:-:S03]  /*43e60*/  IMAD.WIDE R24, R5, 0x2, R2 ;  /* 0x0000000205187825 */ /* 0x000fc600078e0202 */
[----:B------:R0:W-:Y:S01]  /*43e70*/  @P6 STG.E.U16 desc[UR60][R14.64], R9 ;  /* 0x000000090e006986 */ /* 0x0001e2000c10153c */
[----:B------:R-:W-:Y:S02]  /*43e80*/  ISETP.GE.AND P6, PT, R0, R7, PT ;  /* 0x000000070000720c */ /* 0x000fe40003fc6270 */
[----:B------:R-:W-:Y:S01]  /*43e90*/  ISETP.LT.AND P3, PT, R21, R240, !P5 ;  /* 0x000000f01500720c */ /* 0x000fe20006f61270 */
[----:B0-----:R-:W0:Y:S08]  /*43ea0*/  LDC.64 R14, c[0x0][0x228] ;  /* 0x00008a00ff0e7b82 */ /* 0x001e300000000a00 */
[----:B------:R-:W0:Y:S01]  /*43eb0*/  LDC R9, c[0x0][0x228] ;  /* 0x00008a00ff097b82 */ /* 0x000e220000000800 */
[----:B--2---:R2:W-:Y:S01]  /*43ec0*/  @P4 STG.E.U16 desc[UR60][R24.64], R252 ;  /* 0x000000fc18004986 */ /* 0x0045e2000c10153c */
[----:B------:R-:W-:-:S06]  /*43ed0*/  PRMT R0, R252, 0x7632, R0 ;  /* 0x00007632fc007816 */ /* 0x000fcc0000000000 */
[----:B------:R-:W0:Y:S01]  /*43ee0*/  LDC R240, c[0x0][0x228] ;  /* 0x00008a00fff07b82 */ /* 0x000e220000000800 */
[----:B--2---:R-:W2:Y:S01]  /*43ef0*/  LDL.LU R252, [R1+0x474] ;  /* 0x0004740001fc7983 */ /* 0x004ea20000300800 */
[----:B------:R-:W-:Y:S01]  /*43f00*/  ISETP.LT.AND P4, PT, R17, R12, !P0 ;  /* 0x0000000c1100720c */ /* 0x000fe20004781270 */
[C---:B------:R-:W-:Y:S01]  /*43f10*/  IMAD.WIDE R12, R5.reuse, 0x2, R18 ;  /* 0x00000002050c7825 */ /* 0x040fe200078e0212 */
[----:B------:R-:W-:Y:S01]  /*43f20*/  ISETP.LT.AND P5, PT, R22, R238, !P5 ;  /* 0x000000ee1600720c */ /* 0x000fe20006fa1270 */
[----:B------:R-:W2:Y:S03]  /*43f30*/  LDL.LU R249, [R1+0x4a4] ;  /* 0x0004a40001f97983 */ /* 0x000ea60000300800 */
[----:B------:R-:W2:Y:S01]  /*43f40*/  LDC R238, c[0x0][0x228] ;  /* 0x00008a00ffee7b82 */ /* 0x000ea20000000800 */
[----:B------:R-:W-:Y:S01]  /*43f50*/  IMAD.WIDE R24, R5, 0x2, R244 ;  /* 0x0000000205187825 */ /* 0x000fe200078e02f4 */
[----:B------:R4:W-:Y:S01]  /*43f60*/  @P1 STG.E.U16 desc[UR60][R12.64], R0 ;  /* 0x000000000c001986 */ /* 0x0009e2000c10153c */
[----:B-1----:R-:W-:-:S02]  /*43f70*/  ISETP.LT.AND P1, PT, R21, R26, !P0 ;  /* 0x0000001a1500720c */ /* 0x002fc40004721270 */
[----:B----4-:R-:W-:-:S03]  /*43f80*/  IMAD.IADD R0, R5, 0x1, R27 ;  /* 0x0000000105007824 */ /* 0x010fc600078e021b */
[----:B------:R-:W1:Y:S01]  /*43f90*/  LDC.64 R12, c[0x0][0x228] ;  /* 0x00008a00ff0c7b82 */ /* 0x000e620000000a00 */
[----:B---3--:R3:W-:Y:S01]  /*43fa0*/  @P3 STG.E.U16 desc[UR60][R24.64], R250 ;  /* 0x000000fa18003986 */ /* 0x0087e2000c10153c */
[----:B------:R-:W-:Y:S01]  /*43fb0*/  PRMT R7, R250, 0x7632, R7 ;  /* 0x00007632fa077816 */ /* 0x000fe20000000007 */
[----:B------:R-:W-:-:S04]  /*43fc0*/  IMAD.WIDE R26, R0, 0x2, R2 ;  /* 0x00000002001a7825 */ /* 0x000fc800078e0202 */
[----:B---3--:R-:W-:-:S04]  /*43fd0*/  IMAD.WIDE R24, R5, 0x2, R246 ;  /* 0x0000000205187825 */ /* 0x008fc800078e02f6 */
[----:B------:R-:W-:Y:S01]  /*43fe0*/  VIADD R5, R16, 0x6b ;  /* 0x0000006b10057836 */ /* 0x000fe20000000000 */
[----:B------:R-:W-:Y:S04]  /*43ff0*/  @P5 STG.E.U16 desc[UR60][R24.64], R7 ;  /* 0x0000000718005986 */ /* 0x000fe8000c10153c */
[----:B0-----:R-:W-:Y:S02]  /*44000*/  ISETP.GE.AND P5, PT, R5, R15, PT ;  /* 0x0000000f0500720c */ /* 0x001fe40003fa6270 */
[----:B------:R-:W-:Y:S01]  /*44010*/  ISETP.LT.AND P3, PT, R20, R11, !P0 ;  /* 0x0000000b1400720c */ /* 0x000fe20004761270 */
[----:B------:R-:W0:Y:S01]  /*44020*/  LDC R15, c[0x0][0x248] ;  /* 0x00009200ff0f7b82 */ /* 0x000e220000000800 */
[----:B------:R3:W-:Y:S01]  /*44030*/  @P4 STG.E.U16 desc[UR60][R26.64], R251 ;  /* 0x000000fb1a004986 */ /* 0x0007e2000c10153c */
[----:B------:R-:W-:-:S03]  /*44040*/  PRMT R5, R251, 0x7632, R5 ;  /* 0x00007632fb057816 */ /* 0x000fc60000000005 */
        /* <DEDUP_REMOVED lines=8> */
[----:B------:R-:W-:Y:S01]  /*440d0*/  ISETP.LT.AND P0, PT, R22, R239, !P0 ;  /* 0x000000ef1600720c */ /* 0x000fe20004701270 */
[C---:B------:R-:W-:Y:S01]  /*440e0*/  IMAD.WIDE R24, R0.reuse, 0x2, R246 ;  /* 0x0000000200187825 */ /* 0x040fe200078e02f6 */
[----:B------:R-:W-:Y:S02]  /*440f0*/  ISETP.LT.AND P4, PT, R17, R10, !P5 ;  /* 0x0000000a1100720c */ /* 0x000fe40006f81270 */
[----:B------:R-:W-:Y:S01]  /*44100*/  ISETP.LT.AND P3, PT, R21, R240, !P5 ;  /* 0x000000f01500720c */ /* 0x000fe20006f61270 */
[----:B------:R-:W-:Y:S01]  /*44110*/  IMAD.IADD R0, R0, 0x1, R237 ;  /* 0x0000000100007824 */ /* 0x000fe200078e02ed */
[----:B------:R-:W-:Y:S01]  /*44120*/  ISETP.LT.AND P1, PT, R20, R9, !P5 ;  /* 0x000000091400720c */ /* 0x000fe20006f21270 */
[----:B------:R-:W3:Y:S01]  /*44130*/  LDC R240, c[0x0][0x228] ;  /* 0x00008a00fff07b82 */ /* 0x000ee20000000800 */
[----:B------:R-:W-:-:S07]  /*44140*/  VIADD R5, R16, 0x6c ;  /* 0x0000006c10057836 */ /* 0x000fce0000000000 */
[----:B------:R-:W3:Y:S01]  /*44150*/  LDC R9, c[0x0][0x228] ;  /* 0x00008a00ff097b82 */ /* 0x000ee20000000800 */
[----:B------:R1:W-:Y:S07]  /*44160*/  @P0 STG.E.U16 desc[UR60][R24.64], R7 ;  /* 0x0000000718000986 */ /* 0x0003ee000c10153c */
[----:B------:R-:W3:Y:S01]  /*44170*/  LDC R237, c[0x0][0x228] ;  /* 0x00008a00ffed7b82 */ /* 0x000ee20000000800 */
[----:B------:R-:W-:Y:S01]  /*44180*/  ISETP.LT.AND P5, PT, R22, R238, !P5 ;  /* 0x000000ee1600720c */ /* 0x000fe20006fa1270 */
[----:B------:R-:W-:-:S06]  /*44190*/  IMAD.WIDE R26, R0, 0x2, R18 ;  /* 0x00000002001a7825 */ /* 0x000fcc00078e0212 */
[----:B------:R-:W4:Y:S01]  /*441a0*/  LDC.64 R10, c[0x0][0x228] ;  /* 0x00008a00ff0a7b82 */ /* 0x000f220000000a00 */
[C---:B-1----:R-:W-:Y:S01]  /*441b0*/  IMAD.WIDE R24, R0.reuse, 0x2, R2 ;  /* 0x0000000200187825 */ /* 0x042fe200078e0202 */
[----:B------:R-:W-:Y:S02]  /*441c0*/  PRMT R7, R249, 0x7632, R7 ;  /* 0x00007632f9077816 */ /* 0x000fe40000000007 */
[----:B------:R-:W-:Y:S01]  /*441d0*/  ISETP.GE.AND P0, PT, R5, R13, PT ;  /* 0x0000000d0500720c */ /* 0x000fe20003f06270 */
[C---:B------:R-:W-:Y:S01]  /*441e0*/  IMAD.WIDE R238, R0.reuse, 0x2, R244 ;  /* 0x0000000200ee7825 */ /* 0x040fe200078e02f4 */
[----:B------:R1:W-:Y:S02]  /*441f0*/  @P4 STG.E.U16 desc[UR60][R24.64], R249 ;  /* 0x000000f918004986 */ /* 0x0003e4000c10153c */
[----:B------:R-:W2:Y:S02]  /*44200*/  LDC R13, c[0x0][0x248] ;  /* 0x00009200ff0d7b82 */ /* 0x000ea40000000800 */
[----:B------:R3:W-:Y:S01]  /*44210*/  @P1 STG.E.U16 desc[UR60][R26.64], R7 ;  /* 0x000000071a001986 */ /* 0x0007e2000c10153c */
[----:B------:R-:W-:Y:S01]  /*44220*/  ISETP.LT.AND P1, PT, R17, R4, !P0 ;  /* 0x000000041100720c */ /* 0x000fe20004721270 */
[----:B-1----:R-:W-:-:S04]  /*44230*/  IMAD.WIDE R24, R0, 0x2, R246 ;  /* 0x0000000200187825 */ /* 0x002fc800078e02f6 */
[----:B0-----:R-:W-:Y:S02]  /*44240*/  IMAD.IADD R0, R0, 0x1, R15 ;  /* 0x0000000100007824 */ /* 0x001fe400078e020f */
[----:B------:R-:W-:Y:S01]  /*44250*/  VIADD R5, R16, 0x6d ;  /* 0x0000006d10057836 */ /* 0x000fe20000000000 */
[----:B------:R-:W0:Y:S01]  /*44260*/  LDC R15, c[0x0][0x228] ;  /* 0x00008a00ff0f7b82 */ /* 0x000e220000000800 */
[----:B---3--:R-:W-:Y:S01]  /*44270*/  PRMT R7, R251, 0x7632, R7 ;  /* 0x00007632fb077816 */ /* 0x008fe20000000007 */
[----:B------:R1:W-:Y:S01]  /*44280*/  @P3 STG.E.U16 desc[UR60][R238.64], R251 ;  /* 0x000000fbee003986 */ /* 0x0003e2000c10153c */
[----:B------:R-:W-:-:S03]  /*44290*/  ISETP.LT.AND P3, PT, R20, R9, !P0 ;  /* 0x000000091400720c */ /* 0x000fc60004761270 */
[----:B------:R3:W-:Y:S01]  /*442a0*/  @P5 STG.E.U16 desc[UR60][R24.64], R7 ;  /* 0x0000000718005986 */ /* 0x0007e2000c10153c */
[----:B------:R-:W-:-:S03]  /*442b0*/  ISETP.LT.AND P5, PT, R22, R240, !P0 ;  /* 0x000000f01600720c */ /* 0x000fc600047a1270 */
[----:B-1----:R-:W2:Y:S01]  /*442c0*/  LDL.LU R251, [R1+0x4a8] ;  /* 0x0004a80001fb7983 */ /* 0x002ea20000300800 */
[----:B------:R-:W-:Y:S01]  /*442d0*/  ISETP.LT.AND P0, PT, R21, R237, !P0 ;  /* 0x000000ed1500720c */ /* 0x000fe20004701270 */
[C---:B------:R-:W-:Y:S01]  /*442e0*/  IMAD.WIDE R26, R0.reuse, 0x2, R18 ;  /* 0x00000002001a7825 */ /* 0x040fe200078e0212 */
[----:B----4-:R-:W-:Y:S01]  /*442f0*/  ISETP.GE.AND P4, PT, R5, R11, PT ;  /* 0x0000000b0500720c */ /* 0x010fe20003f86270 */
[----:B------:R-:W1:Y:S02]  /*44300*/  LDC.64 R238, c[0x0][0x228] ;  /* 0x00008a00ffee7b82 */ /* 0x000e640000000a00 */
[----:B---3--:R-:W-:Y:S01]  /*44310*/  IMAD.WIDE R24, R0, 0x2, R2 ;  /* 0x0000000200187825 */ /* 0x008fe200078e0202 */
[----:B------:R-:W-:-:S04]  /*44320*/  PRMT R7, R250, 0x7632, R7 ;  /* 0x00007632fa077816 */ /* 0x000fc80000000007 */
[----:B------:R3:W-:Y:S01]  /*44330*/  @P1 STG.E.U16 desc[UR60][R24.64], R250 ;  /* 0x000000fa18001986 */ /* 0x0007e2000c10153c */
[----:B------:R-:W-:Y:S01]  /*44340*/  ISETP.LT.AND P1, PT, R17, R8, !P4 ;  /* 0x000000081100720c */ /* 0x000fe20006721270 */
[----:B------:R-:W-:Y:S01]  /*44350*/  IMAD.WIDE R8, R0, 0x2, R244 ;  /* 0x0000000200087825 */ /* 0x000fe200078e02f4 */
[----:B------:R-:W4:Y:S08]  /*44360*/  LDC.64 R4, c[0x0][0x228] ;  /* 0x00008a00ff047b82 */ /* 0x000f300000000a00 */
[----:B------:R-:W1:Y:S01]  /*44370*/  LDC R240, c[0x0][0x228] ;  /* 0x00008a00fff07b82 */ /* 0x000e620000000800 */
[----:B---3--:R-:W3:Y:S04]  /*44380*/  LDL.LU R250, [R1+0x498] ;  /* 0x0004980001fa7983 */ /* 0x008ee80000300800 */
[----:B------:R-:W-:Y:S03]  /*44390*/  @P3 STG.E.U16 desc[UR60][R26.64], R7 ;  /* 0x000000071a003986 */ /* 0x000fe6000c10153c */
[----:B------:R-:W1:Y:S01]  /*443a0*/  LDC R237, c[0x0][0x248] ;  /* 0x00009200ffed7b82 */ /* 0x000e620000000800 */
[----:B--2---:R-:W-:Y:S01]  /*443b0*/  PRMT R11, R252, 0x7632, R11 ;  /* 0x00007632fc0b7816 */ /* 0x004fe2000000000b */
[----:B------:R2:W-:Y:S04]  /*443c0*/  @P0 STG.E.U16 desc[UR60][R8.64], R252 ;  /* 0x000000fc08000986 */ /* 0x0005e8000c10153c */
[----:B--2---:R-:W2:Y:S01]  /*443d0*/  LDL.LU R252, [R1+0x48c] ;  /* 0x00048c0001fc7983 */ /* 0x004ea20000300800 */
[----:B------:R-:W-:Y:S01]  /*443e0*/  IMAD.WIDE R24, R0, 0x2, R246 ;  /* 0x0000000200187825 */ /* 0x000fe200078e02f6 */
[----:B------:R-:W-:-:S02]  /*443f0*/  ISETP.LT.AND P3, PT, R20, R241, !P4 ;  /* 0x000000f11400720c */ /* 0x000fc40006761270 */
[----:B------:R-:W2:Y:S01]  /*44400*/  LDC R241, c[0x0][0x228] ;  /* 0x00008a00fff17b82 */ /* 0x000ea20000000800 */
[----:B------:R-:W-:Y:S02]  /*44410*/  IMAD.IADD R0, R0, 0x1, R13 ;  /* 0x0000000100007824 */ /* 0x000fe400078e020d */
[----:B------:R-:W-:Y:S01]  /*44420*/  VIADD R7, R16, 0x6f ;  /* 0x0000006f10077836 */ /* 0x000fe20000000000 */
[----:B------:R1:W-:Y:S01]  /*44430*/  @P5 STG.E.U16 desc[UR60][R24.64], R11 ;  /* 0x0000000b18005986 */ /* 0x0003e2000c10153c */
[----:B------:R-:W-:Y:S01]  /*44440*/  IMAD.WIDE R8, R0, 0x2, R2 ;  /* 0x0000000200087825 */ /* 0x000fe200078e0202 */
[----:B0-----:R-:W-:Y:S02]  /*44450*/  ISETP.LT.AND P5, PT, R21, R15, !P4 ;  /* 0x0000000f1500720c */ /* 0x001fe400067a1270 */
[----:B----4-:R-:W-:Y:S01]  /*44460*/  ISETP.GE.AND P0, PT, R7, R5, PT ;  /* 0x000000050700720c */ /* 0x010fe20003f06270 */
[----:B------:R-:W-:Y:S01]  /*44470*/  VIADD R5, R16, 0x6e ;  /* 0x0000006e10057836 */ /* 0x000fe20000000000 */
[----:B------:R-:W0:Y:S01]  /*44480*/  LDC R13, c[0x0][0x228] ;  /* 0x00008a00ff0d7b82 */ /* 0x000e220000000800 */
[----:B------:R-:W-:-:S04]  /*44490*/  IMAD.WIDE R26, R0, 0x2, R244 ;  /* 0x00000002001a7825 */ /* 0x000fc800078e02f4 */
[----:B-1----:R-:W-:Y:S01]  /*444a0*/  IMAD.WIDE R24, R0, 0x2, R18 ;  /* 0x0000000200187825 */ /* 0x002fe200078e0212 */
[----:B------:R-:W-:Y:S02]  /*444b0*/  ISETP.LT.AND P4, PT, R22, R240, !P4 ;  /* 0x000000f01600720c */ /* 0x000fe40006781270 */
[----:B------:R-:W1:Y:S08]  /*444c0*/  LDC R11, c[0x0][0x228] ;  /* 0x00008a00ff0b7b82 */ /* 0x000e700000000800 */
[----:B------:R-:W4:Y:S08]  /*444d0*/  LDC R15, c[0x0][0x228] ;  /* 0x00008a00ff0f7b82 */ /* 0x000f300000000800 */
[----:B------:R-:W0:Y:S01]  /*444e0*/  LDC R240, c[0x0][0x228] ;  /* 0x00008a00fff07b82 */ /* 0x000e220000000800 */
[----:B------:R-:W-:Y:S01]  /*444f0*/  PRMT R7, R251, 0x7632, R7 ;  /* 0x00007632fb077816 */ /* 0x000fe20000000007 */
[----:B------:R1:W-:Y:S01]  /*44500*/  @P1 STG.E.U16 desc[UR60][R8.64], R251 ;  /* 0x000000fb08001986 */ /* 0x0003e2000c10153c */
[----:B------:R-:W-:Y:S01]  /*44510*/  ISETP.GE.AND P1, PT, R5, R239, PT ;  /* 0x000000ef0500720c */ /* 0x000fe20003f26270 */
[----:B------:R-:W-:-:S04]  /*44520*/  IMAD.IADD R5, R0, 0x1, R237 ;  /* 0x0000000100057824 */ /* 0x000fc800078e02ed */
[----:B------:R-:W0:Y:S01]  /*44530*/  LDC R239, c[0x0][0x248] ;  /* 0x00009200ffef7b82 */ /* 0x000e220000000800 */
[----:B------:R4:W-:Y:S01]  /*44540*/  @P3 STG.E.U16 desc[UR60][R24.64], R7 ;  /* 0x0000000718003986 */ /* 0x0009e2000c10153c */
[----:B------:R-:W-:-:S06]  /*44550*/  ISETP.LT.AND P3, PT, R17, R236, !P1 ;  /* 0x000000ec1100720c */ /* 0x000fcc0004f61270 */
[----:B------:R-:W0:Y:S01]  /*44560*/  LDC R236, c[0x0][0x248] ;  /* 0x00009200ffec7b82 */ /* 0x000e220000000800 */
[----:B-1----:R-:W2:Y:S01]  /*44570*/  LDL.LU R251, [R1+0x47c] ;  /* 0x00047c0001fb7983 */ /* 0x002ea20000300800 */
[----:B------:R-:W-:-:S06]  /*44580*/  IMAD.WIDE R8, R0, 0x2, R246 ;  /* 0x0000000200087825 */ /* 0x000fcc00078e02f6 */
[----:B----4-:R-:W1:Y:S01]  /*44590*/  LDC R7, c[0x0][0x228] ;  /* 0x00008a00ff077b82 */ /* 0x010e620000000800 */
[----:B---3--:R-:W-:Y:S01]  /*445a0*/  PRMT R0, R250, 0x7632, R0 ;  /* 0x00007632fa007816 */ /* 0x008fe20000000000 */
[----:B------:R3:W-:Y:S06]  /*445b0*/  @P5 STG.E.U16 desc[UR60][R26.64], R250 ;  /* 0x000000fa1a005986 */ /* 0x0007ec000c10153c */
[----:B------:R-:W4:Y:S01]  /*445c0*/  LDC.64 R24, c[0x0][0x228] ;  /* 0x00008a00ff187b82 */ /* 0x000f220000000a00 */
[----:B---3--:R-:W3:Y:S01]  /*445d0*/  LDL.LU R250, [R1+0x4ac] ;  /* 0x0004ac0001fa7983 */ /* 0x008ee20000300800 */
[----:B------:R-:W-:-:S06]  /*445e0*/  IMAD.WIDE R26, R5, 0x2, R2 ;  /* 0x00000002051a7825 */ /* 0x000fcc00078e0202 */
[----:B------:R-:W3:Y:S01]  /*445f0*/  LDC R237, c[0x0][0x228] ;  /* 0x00008a00ffed7b82 */ /* 0x000ee20000000800 */
[----:B------:R2:W-:Y:S02]  /*44600*/  @P4 STG.E.U16 desc[UR60][R8.64], R0 ;  /* 0x0000000008004986 */ /* 0x0005e4000c10153c */
[----:B--2---:R-:W-:Y:S02]  /*44610*/  PRMT R0, R252, 0x7632, R0 ;  /* 0x00007632fc007816 */ /* 0x004fe40000000000 */
[----:B------:R2:W-:Y:S04]  /*44620*/  @P3 STG.E.U16 desc[UR60][R26.64], R252 ;  /* 0x000000fc1a003986 */ /* 0x0005e8000c10153c */
[----:B--2---:R-:W2:Y:S01]  /*44630*/  LDL.LU R252, [R1+0x49c] ;  /* 0x00049c0001fc7983 */ /* 0x004ea20000300800 */
[----:B------:R-:W-:-:S02]  /*44640*/  ISETP.LT.AND P5, PT, R20, R241, !P1 ;  /* 0x000000f11400720c */ /* 0x000fc40004fa1270 */
[----:B------:R-:W4:Y:S01]  /*44650*/  LDC R241, c[0x0][0x228] ;  /* 0x00008a00fff17b82 */ /* 0x000f220000000800 */
[----:B------:R-:W-:Y:S01]  /*44660*/  ISETP.LT.AND P4, PT, R21, R11, !P1 ;  /* 0x0000000b1500720c */ /* 0x000fe20004f81270 */
[----:B------:R-:W-:Y:S01]  /*44670*/  IMAD.WIDE R8, R5, 0x2, R18 ;  /* 0x0000000205087825 */ /* 0x000fe200078e0212 */
[----:B------:R-:W-:Y:S02]  /*44680*/  ISETP.LT.AND P1, PT, R22, R15, !P1 ;  /* 0x0000000f1600720c */ /* 0x000fe40004f21270 */
[----:B------:R-:W-:Y:S01]  /*44690*/  ISETP.LT.AND P3, PT, R17, R14, !P0 ;  /* 0x0000000e1100720c */ /* 0x000fe20004761270 */
[----:B------:R-:W-:-:S05]  /*446a0*/  IMAD.WIDE R14, R5, 0x2, R244 ;  /* 0x00000002050e7825 */ /* 0x000fca00078e02f4 */
[----:B------:R0:W-:Y:S01]  /*446b0*/  @P5 STG.E.U16 desc[UR60][R8.64], R0 ;  /* 0x0000000008005986 */ /* 0x0001e2000c10153c */
[----:B-1----:R-:W-:Y:S01]  /*446c0*/  ISETP.LT.AND P5, PT, R20, R7, !P0 ;  /* 0x000000071400720c */ /* 0x002fe200047a1270 */
[C---:B0-----:R-:W-:Y:S02]  /*446d0*/  IMAD.IADD R7, R5.reuse, 0x1, R236 ;  /* 0x0000000105077824 */ /* 0x041fe400078e02ec */
[----:B------:R-:W-:Y:S01]  /*446e0*/  IMAD.WIDE R26, R5, 0x2, R246 ;  /* 0x00000002051a7825 */ /* 0x000fe200078e02f6 */
[----:B------:R-:W0:Y:S03]  /*446f0*/  LDC R236, c[0x0][0x228] ;  /* 0x00008a00ffec7b82 */ /* 0x000e260000000800 */
[----:B------:R-:W-:-:S05]  /*44700*/  VIADD R0, R16, 0x70 ;  /* 0x0000007010007836 */ /* 0x000fca0000000000 */
[----:B------:R-:W1:Y:S01]  /*44710*/  LDC.64 R8, c[0x0][0x228] ;  /* 0x00008a00ff087b82 */ /* 0x000e620000000a00 */
[----:B------:R-:W-:Y:S01]  /*44720*/  PRMT R11, R251, 0x7632, R11 ;  /* 0x00007632fb0b7816 */ /* 0x000fe2000000000b */
[----:B------:R0:W-:Y:S01]  /*44730*/  @P4 STG.E.U16 desc[UR60][R14.64], R251 ;  /* 0x000000fb0e004986 */ /* 0x0001e2000c10153c */
[----:B----4-:R-:W-:Y:S01]  /*44740*/  ISETP.GE.AND P4, PT, R0, R25, PT ;  /* 0x000000190000720c */ /* 0x010fe20003f86270 */
[----:B------:R-:W-:-:S04]  /*44750*/  VIADD R5, R16, 0x71 ;  /* 0x0000007110057836 */ /* 0x000fc80000000000 */
[----:B------:R-:W4:Y:S01]  /*44760*/  LDC R25, c[0x0][0x228] ;  /* 0x00008a00ff197b82 */ /* 0x000f220000000800 */
[----:B------:R1:W-:Y:S01]  /*44770*/  @P1 STG.E.U16 desc[UR60][R26.64], R11 ;  /* 0x0000000b1a001986 */ /* 0x0003e2000c10153c */
[----:B------:R-:W-:-:S03]  /*44780*/  ISETP.LT.AND P1, PT, R21, R241, !P0 ;  /* 0x000000f11500720c */ /* 0x000fc60004721270 */
[----:B0-----:R-:W4:Y:S01]  /*44790*/  LDL.LU R251, [R1+0x4d0] ;  /* 0x0004d00001fb7983 */ /* 0x001f220000300800 */
[C---:B------:R-:W-:Y:S01]  /*447a0*/  IMAD.WIDE R14, R7.reuse, 0x2, R2 ;  /* 0x00000002070e7825 */ /* 0x040fe200078e0202 */
[----:B------:R-:W-:Y:S01]  /*447b0*/  ISETP.LT.AND P0, PT, R22, R13, !P0 ;  /* 0x0000000d1600720c */ /* 0x000fe20004701270 */
[----:B------:R-:W0:Y:S02]  /*447c0*/  LDC R241, c[0x0][0x228] ;  /* 0x00008a00fff17b82 */ /* 0x000e240000000800 */
[----:B-1----:R-:W-:Y:S01]  /*447d0*/  IMAD.WIDE R26, R7, 0x2, R18 ;  /* 0x00000002071a7825 */ /* 0x002fe200078e0212 */
[----:B---3--:R-:W-:Y:S01]  /*447e0*/  PRMT R0, R250, 0x7632, R0 ;  /* 0x00007632fa007816 */ /* 0x008fe20000000000 */
[----:B------:R1:W-:Y:S01]  /*447f0*/  @P3 STG.E.U16 desc[UR60][R14.64], R250 ;  /* 0x000000fa0e003986 */ /* 0x0003e2000c10153c */
[----:B------:R-:W-:Y:S01]  /*44800*/  ISETP.LT.AND P3, PT, R17, R12, !P4 ;  /* 0x0000000c1100720c */ /* 0x000fe20006761270 */
[----:B------:R-:W-:Y:S02]  /*44810*/  IMAD.WIDE R12, R7, 0x2, R244 ;  /* 0x00000002070c7825 */ /* 0x000fe400078e02f4 */
[----:B-1----:R-:W3:Y:S04]  /*44820*/  LDL.LU R250, [R1+0x4c0] ;  /* 0x0004c00001fa7983 */ /* 0x002ee80000300800 */
[----:B------:R-:W-:Y:S01]  /*44830*/  @P5 STG.E.U16 desc[UR60][R26.64], R0 ;  /* 0x000000001a005986 */ /* 0x000fe2000c10153c */
[----:B--2---:R-:W-:-:S03]  /*44840*/  PRMT R11, R252, 0x7632, R11 ;  /* 0x00007632fc0b7816 */ /* 0x004fc6000000000b */
[----:B------:R1:W-:Y:S04]  /*44850*/  @P1 STG.E.U16 desc[UR60][R12.64], R252 ;  /* 0x000000fc0c001986 */ /* 0x0003e8000c10153c */
[----:B-1----:R-:W2:Y:S01]  /*44860*/  LDL.LU R252, [R1+0x4b0] ;  /* 0x0004b00001fc7983 */ /* 0x002ea20000300800 */
[----:B------:R-:W-:Y:S01]  /*44870*/  ISETP.LT.AND P5, PT, R20, R237, !P4 ;  /* 0x000000ed1400720c */ /* 0x000fe200067a1270 */
[C---:B------:R-:W-:Y:S01]  /*44880*/  IMAD.IADD R0, R7.reuse, 0x1, R239 ;  /* 0x0000000107007824 */ /* 0x040fe200078e02ef */
[----:B------:R-:W1:Y:S01]  /*44890*/  LDC R237, c[0x0][0x248] ;  /* 0x00009200ffed7b82 */ /* 0x000e620000000800 */
[----:B------:R-:W-:Y:S01]  /*448a0*/  IMAD.WIDE R14, R7, 0x2, R246 ;  /* 0x00000002070e7825 */ /* 0x000fe200078e02f6 */
[----:B------:R-:W-:-:S03]  /*448b0*/  ISETP.LT.AND P1, PT, R21, R240, !P4 ;  /* 0x000000f01500720c */ /* 0x000fc60006721270 */
[----:B------:R-:W-:Y:S01]  /*448c0*/  IMAD.WIDE R26, R0, 0x2, R2 ;  /* 0x00000002001a7825 */ /* 0x000fe200078e0202 */
[----:B------:R0:W-:Y:S01]  /*448d0*/  @P0 STG.E.U16 desc[UR60][R14.64], R11 ;  /* 0x0000000b0e000986 */ /* 0x0001e2000c10153c */
[----:B------:R-:W-:Y:S01]  /*448e0*/  ISETP.GE.AND P0, PT, R5, R9, PT ;  /* 0x000000090500720c */ /* 0x000fe20003f06270 */
[----:B------:R-:W2:Y:S01]  /*448f0*/  LDC R239, c[0x0][0x228] ;  /* 0x00008a00ffef7b82 */ /* 0x000ea20000000800 */
[----:B------:R-:W-:-:S07]  /*44900*/  ISETP.LT.AND P4, PT, R22, R236, !P4 ;  /* 0x000000ec1600720c */ /* 0x000fce0006781270 */
[----:B------:R-:W2:Y:S01]  /*44910*/  LDC.64 R12, c[0x0][0x228] ;  /* 0x00008a00ff0c7b82 */ /* 0x000ea20000000a00 */
[----:B0-----:R-:W-:-:S07]  /*44920*/  IMAD.WIDE R14, R0, 0x2, R18 ;  /* 0x00000002000e7825 */ /* 0x001fce00078e0212 */
[----:B------:R-:W0:Y:S08]  /*44930*/  LDC R240, c[0x0][0x228] ;  /* 0x00008a00fff07b82 */ /* 0x000e300000000800 */
[----:B------:R-:W0:Y:S01]  /*44940*/  LDC R236, c[0x0][0x248] ;  /* 0x00009200ffec7b82 */ /* 0x000e220000000800 */
[----:B----4-:R4:W-:Y:S01]  /*44950*/  @P3 STG.E.U16 desc[UR60][R26.64], R251 ;  /* 0x000000fb1a003986 */ /* 0x0109e2000c10153c */
[----:B------:R-:W-:-:S02]  /*44960*/  PRMT R5, R251, 0x7632, R5 ;  /* 0x00007632fb057816 */ /* 0x000fc40000000005 */
[----:B------:R-:W-:Y:S01]  /*44970*/  ISETP.LT.AND P3, PT, R17, R10, !P0 ;  /* 0x0000000a1100720c */ /* 0x000fe20004761270 */
[----:B------:R-:W-:Y:S01]  /*44980*/  IMAD.WIDE R10, R0, 0x2, R244 ;  /* 0x00000002000a7825 */ /* 0x000fe200078e02f4 */
[----:B----4-:R-:W4:Y:S04]  /*44990*/  LDL.LU R251, [R1+0x460] ;  /* 0x0004600001fb7983 */ /* 0x010f280000300800 */
[----:B------:R1:W-:Y:S04]  /*449a0*/  @P5 STG.E.U16 desc[UR60][R14.64], R5 ;  /* 0x000000050e005986 */ /* 0x0003e8000c10153c */
[----:B---3--:R3:W-:Y:S01]  /*449b0*/  @P1 STG.E.U16 desc[UR60][R10.64], R250 ;  /* 0x000000fa0a001986 */ /* 0x0087e2000c10153c */
[----:B------:R-:W-:Y:S01]  /*449c0*/  PRMT R9, R250, 0x7632, R9 ;  /* 0x00007632fa097816 */ /* 0x000fe20000000009 */
[----:B-1----:R-:W-:-:S02]  /*449d0*/  IMAD.IADD R5, R0, 0x1, R237 ;  /* 0x0000000100057824 */ /* 0x002fc400078e02ed */
[----:B------:R-:W-:Y:S01]  /*449e0*/  IMAD.WIDE R14, R0, 0x2, R246 ;  /* 0x00000002000e7825 */ /* 0x000fe200078e02f6 */
[----:B---3--:R-:W3:Y:S03]  /*449f0*/  LDL.LU R250, [R1+0x4d4] ;  /* 0x0004d40001fa7983 */ /* 0x008ee60000300800 */
[----:B------:R-:W-:Y:S01]  /*44a00*/  IMAD.WIDE R26, R5, 0x2, R2 ;  /* 0x00000002051a7825 */ /* 0x000fe200078e0202 */
[----:B------:R-:W1:Y:S01]  /*44a10*/  LDC.64 R10, c[0x0][0x228] ;  /* 0x00008a00ff0a7b82 */ /* 0x000e620000000a00 */
[----:B------:R-:W-:Y:S04]  /*44a20*/  @P4 STG.E.U16 desc[UR60][R14.64], R9 ;  /* 0x000000090e004986 */ /* 0x000fe8000c10153c */
[----:B--2---:R2:W-:Y:S01]  /*44a30*/  @P3 STG.E.U16 desc[UR60][R26.64], R252 ;  /* 0x000000fc1a003986 */ /* 0x0045e2000c10153c */
[----:B------:R-:W-:-:S03]  /*44a40*/  PRMT R0, R252, 0x7632, R0 ;  /* 0x00007632fc007816 */ /* 0x000fc60000000000 */
[----:B--2---:R-:W2:Y:S01]  /*44a50*/  LDL.LU R252, [R1+0x4c4] ;  /* 0x0004c40001fc7983 */ /* 0x004ea20000300800 */
[----:B------:R-:W-:Y:S01]  /*44a60*/  ISETP.LT.AND P5, PT, R20, R25, !P0 ;  /* 0x000000191400720c */ /* 0x000fe200047a1270 */
[----:B------:R-:W-:Y:S01]  /*44a70*/  VIADD R7, R16, 0x72 ;  /* 0x0000007210077836 */ /* 0x000fe20000000000 */
[----:B------:R-:W-:Y:S01]  /*44a80*/  ISETP.LT.AND P1, PT, R21, R239, !P0 ;  /* 0x000000ef1500720c */ /* 0x000fe20004721270 */
[----:B------:R-:W-:Y:S01]  /*44a90*/  IMAD.WIDE R14, R5, 0x2, R18 ;  /* 0x00000002050e7825 */ /* 0x000fe200078e0212 */
[----:B0-----:R-:W-:Y:S01]  /*44aa0*/  ISETP.LT.AND P0, PT, R22, R240, !P0 ;  /* 0x000000f01600720c */ /* 0x001fe20004701270 */
[----:B------:R-:W0:Y:S01]  /*44ab0*/  LDC R239, c[0x0][0x228] ;  /* 0x00008a00ffef7b82 */ /* 0x000e220000000800 */
[----:B------:R-:W-:Y:S01]  /*44ac0*/  ISETP.GE.AND P4, PT, R7, R13, PT ;  /* 0x0000000d0700720c */ /* 0x000fe20003f86270 */
[----:B------:R-:W-:-:S03]  /*44ad0*/  IMAD.WIDE R26, R5, 0x2, R244 ;  /* 0x00000002051a7825 */ /* 0x000fc600078e02f4 */
[----:B------:R-:W-:-:S03]  /*44ae0*/  ISETP.LT.AND P3, PT, R17, R238, !P4 ;  /* 0x000000ee1100720c */ /* 0x000fc60006761270 */
[----:B------:R1:W-:Y:S01]  /*44af0*/  @P5 STG.E.U16 desc[UR60][R14.64], R0 ;  /* 0x000000000e005986 */ /* 0x0003e2000c10153c */
[----:B------:R-:W-:Y:S01]  /*44b00*/  VIADD R7, R16, 0x73 ;  /* 0x0000007310077836 */ /* 0x000fe20000000000 */
[----:B------:R-:W-:Y:S01]  /*44b10*/  ISETP.LT.AND P5, PT, R20, R241, !P4 ;  /* 0x000000f11400720c */ /* 0x000fe200067a1270 */
[----:B------:R-:W2:Y:S08]  /*44b20*/  LDC R25, c[0x0][0x248] ;  /* 0x00009200ff197b82 */ /* 0x000eb00000000800 */
[----:B------:R-:W2:Y:S01]  /*44b30*/  LDC R238, c[0x0][0x228] ;  /* 0x00008a00ffee7b82 */ /* 0x000ea20000000800 */
[----:B-1----:R-:W-:-:S04]  /*44b40*/  IMAD.IADD R0, R5, 0x1, R236 ;  /* 0x0000000105007824 */ /* 0x002fc800078e02ec */
[----:B------:R-:W-:-:S03]  /*44b50*/  IMAD.WIDE R236, R0, 0x2, R2 ;  /* 0x0000000200ec7825 */ /* 0x000fc600078e0202 */
[----:B------:R-:W1:Y:S08]  /*44b60*/  LDC R13, c[0x0][0x228] ;  /* 0x00008a00ff0d7b82 */ /* 0x000e700000000800 */
[----:B------:R-:W1:Y:S08]  /*44b70*/  LDC.64 R14, c[0x0][0x228] ;  /* 0x00008a00ff0e7b82 */ /* 0x000e700000000a00 */
[----:B------:R-:W1:Y:S08]  /*44b80*/  LDC R241, c[0x0][0x228] ;  /* 0x00008a00fff17b82 */ /* 0x000e700000000800 */
[----:B------:R-:W1:Y:S01]  /*44b90*/  LDC R240, c[0x0][0x228] ;  /* 0x00008a00fff07b82 */ /* 0x000e620000000800 */
[----:B----4-:R4:W-:Y:S01]  /*44ba0*/  @P1 STG.E.U16 desc[UR60][R26.64], R251 ;  /* 0x000000fb1a001986 */ /* 0x0109e2000c10153c */
[----:B------:R-:W-:-:S02]  /*44bb0*/  PRMT R9, R251, 0x7632, R9 ;  /* 0x00007632fb097816 */ /* 0x000fc40000000009 */
[----:B------:R-:W-:Y:S01]  /*44bc0*/  ISETP.LT.AND P1, PT, R21, R243, !P4 ;  /* 0x000000f31500720c */ /* 0x000fe20006721270 */
[----:B----4-:R-:W4:Y:S01]  /*44bd0*/  LDL.LU R251, [R1+0x4b4] ;  /* 0x0004b40001fb7983 */ /* 0x010f220000300800 */
[----:B------:R-:W-:-:S05]  /*44be0*/  IMAD.WIDE R26, R5, 0x2, R246 ;  /* 0x00000002051a7825 */ /* 0x000fca00078e02f6 */
[----:B------:R0:W-:Y:S01]  /*44bf0*/  @P0 STG.E.U16 desc[UR60][R26.64], R9 ;  /* 0x000000091a000986 */ /* 0x0001e2000c10153c */
[----:B------:R-:W-:-:S03]  /*44c00*/  ISETP.GE.AND P0, PT, R7, R11, PT ;  /* 0x0000000b0700720c */ /* 0x000fc60003f06270 */
[----:B---3--:R3:W-:Y:S01]  /*44c10*/  @P3 STG.E.U16 desc[UR60][R236.64], R250 ;  /* 0x000000faec003986 */ /* 0x0087e2000c10153c */
[----:B------:R-:W-:Y:S02]  /*44c20*/  PRMT R7, R250, 0x7632, R7 ;  /* 0x00007632fa077816 */ /* 0x000fe40000000007 */
[----:B------:R-:W-:Y:S01]  /*44c30*/  ISETP.LT.AND P3, PT, R17, R4, !P0 ;  /* 0x000000041100720c */ /* 0x000fe20004761270 */
[----:B------:R-:W-:-:S04]  /*44c40*/  IMAD.WIDE R4, R0, 0x2, R244 ;  /* 0x0000000200047825 */ /* 0x000fc800078e02f4 */
[----:B0-----:R-:W-:Y:S01]  /*44c50*/  IMAD.WIDE R26, R0, 0x2, R18 ;  /* 0x00000002001a7825 */ /* 0x001fe200078e0212 */
[----:B---3--:R-:W3:Y:S01]  /*44c60*/  LDL.LU R250, [R1+0x464] ;  /* 0x0004640001fa7983 */ /* 0x008ee20000300800 */
[----:B------:R-:W-:Y:S01]  /*44c70*/  ISETP.LT.AND P4, PT, R22, R239, !P4 ;  /* 0x000000ef1600720c */ /* 0x000fe20006781270 */
[----:B------:R-:W0:Y:S02]  /*44c80*/  LDC.64 R236, c[0x0][0x228] ;  /* 0x00008a00ffec7b82 */ /* 0x000e240000000a00 */
[----:B------:R-:W-:Y:S06]  /*44c90*/  @P5 STG.E.U16 desc[UR60][R26.64], R7 ;  /* 0x000000071a005986 */ /* 0x000fec000c10153c */
[----:B------:R-:W0:Y:S01]  /*44ca0*/  LDC R239, c[0x0][0x248] ;  /* 0x00009200ffef7b82 */ /* 0x000e220000000800 */
[----:B--2---:R2:W-:Y:S01]  /*44cb0*/  @P1 STG.E.U16 desc[UR60][R4.64], R252 ;  /* 0x000000fc04001986 */ /* 0x0045e2000c10153c */
[----:B------:R-:W-:-:S03]  /*44cc0*/  PRMT R11, R252, 0x7632, R11 ;  /* 0x00007632fc0b7816 */ /* 0x000fc6000000000b */
[----:B--2---:R-:W2:Y:S01]  /*44cd0*/  LDL.LU R252, [R1+0x4d8] ;  /* 0x0004d80001fc7983 */ /* 0x004ea20000300800 */
[----:B------:R-:W-:Y:S01]  /*44ce0*/  IMAD.IADD R7, R0, 0x1, R25 ;  /* 0x0000000100077824 */ /* 0x000fe200078e0219 */
[----:B------:R-:W-:Y:S01]  /*44cf0*/  ISETP.LT.AND P5, PT, R20, R238, !P0 ;  /* 0x000000ee1400720c */ /* 0x000fe200047a1270 */
[----:B------:R-:W-:Y:S01]  /*44d00*/  IMAD.WIDE R4, R0, 0x2, R246 ;  /* 0x0000000200047825 */ /* 0x000fe200078e02f6 */
[----:B------:R-:W-:Y:S01]  /*44d10*/  ISETP.LT.AND P1, PT, R21, R242, !P0 ;  /* 0x000000f21500720c */ /* 0x000fe20004721270 */
[----:B------:R-:W2:Y:S02]  /*44d20*/  LDC R238, c[0x0][0x228] ;  /* 0x00008a00ffee7b82 */ /* 0x000ea40000000800 */
[----:B------:R-:W-:Y:S01]  /*44d30*/  IMAD.WIDE R26, R7, 0x2, R2 ;  /* 0x00000002071a7825 */ /* 0x000fe200078e0202 */
[----:B------:R0:W-:Y:S01]  /*44d40*/  @P4 STG.E.U16 desc[UR60][R4.64], R11 ;  /* 0x0000000b04004986 */ /* 0x0001e2000c10153c */
[----:B-1----:R-:W-:Y:S02]  /*44d50*/  ISETP.LT.AND P0, PT, R22, R13, !P0 ;  /* 0x0000000d1600720c */ /* 0x002fe40004701270 */
[----:B------:R-:W-:-:S02]  /*44d60*/  VIADD R9, R16, 0x75 ;  /* 0x0000007510097836 */ /* 0x000fc40000000000 */
[----:B------:R-:W1:Y:S01]  /*44d70*/  LDC R13, c[0x0][0x248] ;  /* 0x00009200ff0d7b82 */ /* 0x000e620000000800 */
[----:B0-----:R-:W-:-:S07]  /*44d80*/  IMAD.WIDE R4, R7, 0x2, R18 ;  /* 0x0000000207047825 */ /* 0x001fce00078e0212 */
[----:B------:R-:W0:Y:S01]  /*44d90*/  LDC R242, c[0x0][0x248] ;  /* 0x00009200fff27b82 */ /* 0x000e220000000800 */
[----:B----4-:R4:W-:Y:S01]  /*44da0*/  @P3 STG.E.U16 desc[UR60][R26.64], R251 ;  /* 0x000000fb1a003986 */ /* 0x0109e2000c10153c */
[----:B------:R-:W-:Y:S02]  /*44db0*/  PRMT R0, R251, 0x7632, R0 ;  /* 0x00007632fb007816 */ /* 0x000fe40000000000 */
[----:B------:R-:W-:Y:S01]  /*44dc0*/  ISETP.LT.AND P3, PT, R17, R24, !P6 ;  /* 0x000000181100720c */ /* 0x000fe20007761270 */
[C---:B------:R-:W-:Y:S01]  /*44dd0*/  IMAD.WIDE R24, R7.reuse, 0x2, R244 ;  /* 0x0000000207187825 */ /* 0x040fe200078e02f4 */
[----:B----4-:R-:W4:Y:S04]  /*44de0*/  LDL.LU R251, [R1+0x4c8] ;  /* 0x0004c80001fb7983 */ /* 0x010f280000300800 */
[----:B------:R1:W-:Y:S04]  /*44df0*/  @P5 STG.E.U16 desc[UR60][R4.64], R0 ;  /* 0x0000000004005986 */ /* 0x0003e8000c10153c */
[----:B---3--:R3:W-:Y:S01]  /*44e00*/  @P1 STG.E.U16 desc[UR60][R24.64], R250 ;  /* 0x000000fa18001986 */ /* 0x0087e2000c10153c */
[----:B------:R-:W-:Y:S01]  /*44e10*/  PRMT R11, R250, 0x7632, R11 ;  /* 0x00007632fa0b7816 */ /* 0x000fe2000000000b */
[----:B-1----:R-:W-:Y:S01]  /*44e20*/  IMAD.IADD R0, R7, 0x1, R239 ;  /* 0x0000000107007824 */ /* 0x002fe200078e02ef */
[----:B------:R-:W-:Y:S01]  /*44e30*/  ISETP.GE.AND P4, PT, R9, R15, PT ;  /* 0x0000000f0900720c */ /* 0x000fe20003f86270 */
[----:B------:R-:W1:Y:S01]  /*44e40*/  LDC R239, c[0x0][0x228] ;  /* 0x00008a00ffef7b82 */ /* 0x000e620000000800 */
[----:B---3--:R-:W3:Y:S01]  /*44e50*/  LDL.LU R250, [R1+0x4b8] ;  /* 0x0004b80001fa7983 */ /* 0x008ee20000300800 */
        /* <DEDUP_REMOVED lines=26> */
[----:B----4-:R4:W-:Y:S01]  /*45000*/  @P1 STG.E.U16 desc[UR60][R24.64], R251 ;  /* 0x000000fb18001986 */ /* 0x0109e2000c10153c */
[----:B------:R-:W-:-:S02]  /*45010*/  PRMT R11, R251, 0x7632, R11 ;  /* 0x00007632fb0b7816 */ /* 0x000fc4000000000b */
[----:B------:R-:W-:-:S04]  /*45020*/  ISETP.LT.AND P1, PT, R21, R239, !P4 ;  /* 0x000000ef1500720c */ /* 0x000fc80006721270 */
[----:B------:R-:W1:Y:S01]  /*45030*/  LDC R239, c[0x0][0x228] ;  /* 0x00008a00ffef7b82 */ /* 0x000e620000000800 */
[----:B----4-:R-:W4:Y:S01]  /*45040*/  LDL.LU R251, [R1+0x4dc] ;  /* 0x0004dc0001fb7983 */ /* 0x010f220000300800 */
[----:B------:R-:W-:-:S04]  /*45050*/  IMAD.WIDE R24, R0, 0x2, R246 ;  /* 0x0000000200187825 */ /* 0x000fc800078e02f6 */
[----:B------:R-:W-:Y:S01]  /*45060*/  VIADD R0, R16, 0x76 ;  /* 0x0000007610007836 */ /* 0x000fe20000000000 */
[----:B------:R0:W-:Y:S04]  /*45070*/  @P6 STG.E.U16 desc[UR60][R24.64], R11 ;  /* 0x0000000b18006986 */ /* 0x0001e8000c10153c */
[----:B------:R-:W-:Y:S01]  /*45080*/  ISETP.GE.AND P6, PT, R0, R5, PT ;  /* 0x000000050000720c */ /* 0x000fe20003fc6270 */
[----:B---3--:R3:W-:Y:S01]  /*45090*/  @P3 STG.E.U16 desc[UR60][R26.64], R250 ;  /* 0x000000fa1a003986 */ /* 0x0087e2000c10153c */
[----:B------:R-:W-:Y:S02]  /*450a0*/  PRMT R0, R250, 0x7632, R0 ;  /* 0x00007632fa007816 */ /* 0x000fe40000000000 */
[----:B------:R-:W-:Y:S01]  /*450b0*/  ISETP.LT.AND P3, PT, R17, R12, !P6 ;  /* 0x0000000c1100720c */ /* 0x000fe20007761270 */
[----:B------:R-:W-:-:S04]  /*450c0*/  IMAD.WIDE R12, R7, 0x2, R244 ;  /* 0x00000002070c7825 */ /* 0x000fc800078e02f4 */
[----:B0-----:R-:W-:Y:S01]  /*450d0*/  IMAD.WIDE R24, R7, 0x2, R18 ;  /* 0x0000000207187825 */ /* 0x001fe200078e0212 */
[----:B---3--:R-:W3:Y:S04]  /*450e0*/  LDL.LU R250, [R1+0x4cc] ;  /* 0x0004cc0001fa7983 */ /* 0x008ee80000300800 */
[----:B------:R-:W-:Y:S04]  /*450f0*/  @P5 STG.E.U16 desc[UR60][R24.64], R0 ;  /* 0x0000000018005986 */ /* 0x000fe8000c10153c */
[----:B--2---:R0:W-:Y:S01]  /*45100*/  @P1 STG.E.U16 desc[UR60][R12.64], R252 ;  /* 0x000000fc0c001986 */ /* 0x0041e2000c10153c */
[----:B------:R-:W-:-:S03]  /*45110*/  PRMT R11, R252, 0x7632, R11 ;  /* 0x00007632fc0b7816 */ /* 0x000fc6000000000b */
[----:B0-----:R-:W2:Y:S01]  /*45120*/  LDL.LU R252, [R1+0x4bc] ;  /* 0x0004bc0001fc7983 */ /* 0x001ea20000300800 */
[----:B------:R-:W-:Y:S01]  /*45130*/  ISETP.LT.AND P4, PT, R22, R241, !P4 ;  /* 0x000000f11600720c */ /* 0x000fe20006781270 */
[C---:B------:R-:W-:Y:S01]  /*45140*/  IMAD.IADD R0, R7.reuse, 0x1, R238 ;  /* 0x0000000107007824 */ /* 0x040fe200078e02ee */
[----:B------:R-:W0:Y:S01]  /*45150*/  LDC.64 R12, c[0x0][0x228] ;  /* 0x00008a00ff0c7b82 */ /* 0x000e220000000a00 */
[----:B------:R-:W-:Y:S01]  /*45160*/  IMAD.WIDE R26, R7, 0x2, R246 ;  /* 0x00000002071a7825 */ /* 0x000fe200078e02f6 */
[----:B------:R-:W-:-:S03]  /*45170*/  ISETP.LT.AND P5, PT, R20, R240, !P6 ;  /* 0x000000f01400720c */ /* 0x000fc600077a1270 */
[----:B------:R-:W-:Y:S02]  /*45180*/  VIADD R5, R16, 0x77 ;  /* 0x0000007710057836 */ /* 0x000fe40000000000 */
[----:B------:R-:W-:Y:S01]  /*45190*/  IMAD.WIDE R24, R0, 0x2, R2 ;  /* 0x0000000200187825 */ /* 0x000fe200078e0202 */
[----:B------:R-:W0:Y:S03]  /*451a0*/  LDC R238, c[0x0][0x228] ;  /* 0x00008a00ffee7b82 */ /* 0x000e260000000800 */
[----:B------:R1:W-:Y:S02]  /*451b0*/  @P4 STG.E.U16 desc[UR60][R26.64], R11 ;  /* 0x0000000b1a004986 */ /* 0x0003e4000c10153c */
[----:B-1----:R-:W-:Y:S02]  /*451c0*/  ISETP.LT.AND P4, PT, R21, R239, !P6 ;  /* 0x000000ef1500720c */ /* 0x002fe40007781270 */
[----:B------:R-:W-:-:S02]  /*451d0*/  ISETP.GE.AND P1, PT, R5, R9, PT ;  /* 0x000000090500720c */ /* 0x000fc40003f26270 */
[----:B------:R-:W-:Y:S01]  /*451e0*/  ISETP.LT.AND P6, PT, R22, R15, !P6 ;  /* 0x0000000f1600720c */ /* 0x000fe200077c1270 */
[----:B------:R-:W1:Y:S01]  /*451f0*/  LDC R241, c[0x0][0x228] ;  /* 0x00008a00fff17b82 */ /* 0x000e620000000800 */
[----:B------:R-:W-:-:S07]  /*45200*/  IMAD.WIDE R26, R0, 0x2, R18 ;  /* 0x00000002001a7825 */ /* 0x000fce00078e0212 */
[----:B------:R-:W1:Y:S08]  /*45210*/  LDC R9, c[0x0][0x228] ;  /* 0x00008a00ff097b82 */ /* 0x000e700000000800 */
[----:B------:R-:W1:Y:S08]  /*45220*/  LDC R240, c[0x0][0x248] ;  /* 0x00009200fff07b82 */ /* 0x000e700000000800 */
[----:B------:R-:W1:Y:S08]  /*45230*/  LDC R239, c[0x0][0x228] ;  /* 0x00008a00ffef7b82 */ /* 0x000e700000000800 */
[----:B------:R-:W1:Y:S01]  /*45240*/  LDC R15, c[0x0][0x228] ;  /* 0x00008a00ff0f7b82 */ /* 0x000e620000000800 */
[----:B----4-:R-:W-:Y:S01]  /*45250*/  PRMT R5, R251, 0x7632, R5 ;  /* 0x00007632fb057816 */ /* 0x010fe20000000005 */
[----:B------:R4:W-:Y:S01]  /*45260*/  @P3 STG.E.U16 desc[UR60][R24.64], R251 ;  /* 0x000000fb18003986 */ /* 0x0009e2000c10153c */
[----:B------:R-:W-:Y:S01]  /*45270*/  ISETP.LT.AND P3, PT, R17, R10, !P1 ;  /* 0x0000000a1100720c */ /* 0x000fe20004f61270 */
[----:B------:R-:W-:-:S02]  /*45280*/  IMAD.WIDE R10, R0, 0x2, R244 ;  /* 0x00000002000a7825 */ /* 0x000fc400078e02f4 */
[----:B----4-:R-:W4:Y:S02]  /*45290*/  LDL.LU R251, [R1+0x46c] ;  /* 0x00046c0001fb7983 */ /* 0x010f240000300800 */
[C---:B------:R-:W-:Y:S02]  /*452a0*/  IMAD.WIDE R24, R0.reuse, 0x2, R246 ;  /* 0x0000000200187825 */ /* 0x040fe400078e02f6 */
[----:B------:R0:W-:Y:S02]  /*452b0*/  @P5 STG.E.U16 desc[UR60][R26.64], R5 ;  /* 0x000000051a005986 */ /* 0x0001e4000c10153c */
[----:B------:R-:W-:Y:S01]  /*452c0*/  IMAD.IADD R0, R0, 0x1, R242 ;  /* 0x0000000100007824 */ /* 0x000fe200078e02f2 */
[----:B---3--:R-:W-:Y:S01]  /*452d0*/  PRMT R7, R250, 0x7632, R7 ;  /* 0x00007632fa077816 */ /* 0x008fe20000000007 */
[----:B------:R3:W-:Y:S01]  /*452e0*/  @P4 STG.E.U16 desc[UR60][R10.64], R250 ;  /* 0x000000fa0a004986 */ /* 0x0007e2000c10153c */
[----:B0-----:R-:W-:-:S03]  /*452f0*/  VIADD R5, R16, 0x78 ;  /* 0x0000007810057836 */ /* 0x001fc60000000000 */
[----:B------:R0:W-:Y:S01]  /*45300*/  @P6 STG.E.U16 desc[UR60][R24.64], R7 ;  /* 0x0000000718006986 */ /* 0x0001e2000c10153c */
[----:B------:R-:W-:Y:S01]  /*45310*/  ISETP.LT.AND P5, PT, R20, R237, !P1 ;  /* 0x000000ed1400720c */ /* 0x000fe20004fa1270 */
[----:B------:R-:W4:Y:S02]  /*45320*/  LDC R242, c[0x0][0x228] ;  /* 0x00008a00fff27b82 */ /* 0x000f240000000800 */
[----:B---3--:R-:W3:Y:S01]  /*45330*/  LDL.LU R250, [R1+0x4f0] ;  /* 0x0004f00001fa7983 */ /* 0x008ee20000300800 */
[----:B------:R-:W-:-:S05]  /*45340*/  ISETP.GE.AND P4, PT, R5, R13, PT ;  /* 0x0000000d0500720c */ /* 0x000fca0003f86270 */
[----:B------:R-:W4:Y:S01]  /*45350*/  LDC R13, c[0x0][0x228] ;  /* 0x00008a00ff0d7b82 */ /* 0x000f220000000800 */
[----:B0-----:R-:W-:Y:S01]  /*45360*/  IMAD.WIDE R24, R0, 0x2, R2 ;  /* 0x0000000200187825 */ /* 0x001fe200078e0202 */
[----:B------:R-:W-:-:S06]  /*45370*/  ISETP.LT.AND P6, PT, R22, R238, !P1 ;  /* 0x000000ee1600720c */ /* 0x000fcc0004fc1270 */
[----:B------:R-:W0:Y:S01]  /*45380*/  LDC.64 R10, c[0x0][0x228] ;  /* 0x00008a00ff0a7b82 */ /* 0x000e220000000a00 */
[----:B------:R-:W-:-:S07]  /*45390*/  IMAD.WIDE R26, R0, 0x2, R18 ;  /* 0x00000002001a7825 */ /* 0x000fce00078e0212 */
[----:B------:R-:W3:Y:S01]  /*453a0*/  LDC R237, c[0x0][0x248] ;  /* 0x00009200ffed7b82 */ /* 0x000ee20000000800 */
[----:B--2---:R-:W-:Y:S01]  /*453b0*/  PRMT R5, R252, 0x7632, R5 ;  /* 0x00007632fc057816 */ /* 0x004fe20000000005 */
[----:B------:R2:W-:Y:S06]  /*453c0*/  @P3 STG.E.U16 desc[UR60][R24.64], R252 ;  /* 0x000000fc18003986 */ /* 0x0005ec000c10153c */
[----:B------:R-:W3:Y:S01]  /*453d0*/  LDC R238, c[0x0][0x228] ;  /* 0x00008a00ffee7b82 */ /* 0x000ee20000000800 */
[----:B--2---:R-:W2:Y:S01]  /*453e0*/  LDL.LU R252, [R1+0x4e0] ;  /* 0x0004e00001fc7983 */ /* 0x004ea20000300800 */
[----:B-1----:R-:W-:-:S02]  /*453f0*/  ISETP.LT.AND P1, PT, R21, R241, !P1 ;  /* 0x000000f11500720c */ /* 0x002fc40004f21270 */
[----:B------:R-:W-:Y:S01]  /*45400*/  ISETP.LT.AND P3, PT, R17, R6, !P4 ;  /* 0x000000061100720c */ /* 0x000fe20006761270 */
[----:B------:R1:W-:Y:S01]  /*45410*/  @P5 STG.E.U16 desc[UR60][R26.64], R5 ;  /* 0x000000051a005986 */ /* 0x0003e2000c10153c */
[----:B------:R-:W-:Y:S01]  /*45420*/  IMAD.WIDE R6, R0, 0x2, R244 ;  /* 0x0000000200067825 */ /* 0x000fe200078e02f4 */
[----:B------:R-:W-:Y:S01]  /*45430*/  ISETP.LT.AND P5, PT, R20, R9, !P4 ;  /* 0x000000091400720c */ /* 0x000fe200067a1270 */
[----:B------:R-:W2:Y:S02]  /*45440*/  LDC R241, c[0x0][0x228] ;  /* 0x00008a00fff17b82 */ /* 0x000ea40000000800 */
[----:B------:R-:W-:-:S04]  /*45450*/  IMAD.WIDE R24, R0, 0x2, R246 ;  /* 0x0000000200187825 */ /* 0x000fc800078e02f6 */
[----:B------:R-:W-:Y:S02]  /*45460*/  IMAD.IADD R0, R0, 0x1, R240 ;  /* 0x0000000100007824 */ /* 0x000fe400078e02f0 */
[----:B------:R-:W2:Y:S01]  /*45470*/  LDC R240, c[0x0][0x228] ;  /* 0x00008a00fff07b82 */ /* 0x000ea20000000800 */
[----:B-1----:R-:W-:Y:S02]  /*45480*/  VIADD R5, R16, 0x79 ;  /* 0x0000007910057836 */ /* 0x002fe40000000000 */
[----:B------:R-:W-:Y:S01]  /*45490*/  IMAD.WIDE R26, R0, 0x2, R18 ;  /* 0x00000002001a7825 */ /* 0x000fe200078e0212 */
[----:B----4-:R-:W-:Y:S01]  /*454a0*/  PRMT R9, R251, 0x7632, R9 ;  /* 0x00007632fb097816 */ /* 0x010fe20000000009 */
[----:B------:R1:W-:Y:S04]  /*454b0*/  @P1 STG.E.U16 desc[UR60][R6.64], R251 ;  /* 0x000000fb06001986 */ /* 0x0003e8000c10153c */
[----:B------:R4:W-:Y:S01]  /*454c0*/  @P6 STG.E.U16 desc[UR60][R24.64], R9 ;  /* 0x0000000918006986 */ /* 0x0009e2000c10153c */
[----:B------:R-:W-:-:S03]  /*454d0*/  ISETP.LT.AND P6, PT, R21, R13, !P4 ;  /* 0x0000000d1500720c */ /* 0x000fc600067c1270 */
[----:B-1----:R-:W2:Y:S01]  /*454e0*/  LDL.LU R251, [R1+0x1c0] ;  /* 0x0001c00001fb7983 */ /* 0x002ea20000300800 */
[----:B------:R-:W1:Y:S01]  /*454f0*/  LDC.64 R6, c[0x0][0x228] ;  /* 0x00008a00ff067b82 */ /* 0x000e620000000a00 */
[----:B----4-:R-:W-:Y:S01]  /*45500*/  IMAD.WIDE R24, R0, 0x2, R2 ;  /* 0x0000000200187825 */ /* 0x010fe200078e0202 */
[----:B0-----:R-:W-:Y:S02]  /*45510*/  ISETP.GE.AND P1, PT, R5, R11, PT ;  /* 0x0000000b0500720c */ /* 0x001fe40003f26270 */
[----:B------:R-:W-:-:S04]  /*45520*/  ISETP.LT.AND P4, PT, R22, R239, !P4 ;  /* 0x000000ef1600720c */ /* 0x000fc80006781270 */
[----:B------:R-:W0:Y:S01]  /*45530*/  LDC R11, c[0x0][0x228] ;  /* 0x00008a00ff0b7b82 */ /* 0x000e220000000800 */
[----:B---3--:R-:W-:Y:S01]  /*45540*/  PRMT R5, R250, 0x7632, R5 ;  /* 0x00007632fa057816 */ /* 0x008fe20000000005 */
[----:B------:R3:W-:Y:S04]  /*45550*/  @P3 STG.E.U16 desc[UR60][R24.64], R250 ;  /* 0x000000fa18003986 */ /* 0x0007e8000c10153c */
[----:B------:R2:W-:Y:S01]  /*45560*/  @P5 STG.E.U16 desc[UR60][R26.64], R5 ;  /* 0x000000051a005986 */ /* 0x0005e2000c10153c */
[C---:B------:R-:W-:Y:S01]  /*45570*/  IMAD.IADD R9, R0.reuse, 0x1, R237 ;  /* 0x0000000100097824 */ /* 0x040fe200078e02ed */
[----:B------:R-:W4:Y:S02]  /*45580*/  LDC R13, c[0x0][0x228] ;  /* 0x00008a00ff0d7b82 */ /* 0x000f240000000800 */
[----:B---3--:R-:W3:Y:S01]  /*45590*/  LDL.LU R250, [R1+0x1b0] ;  /* 0x0001b00001fa7983 */ /* 0x008ee20000300800 */
[----:B------:R-:W-:-:S05]  /*455a0*/  IMAD.WIDE R24, R0, 0x2, R244 ;  /* 0x0000000200187825 */ /* 0x000fca00078e02f4 */
[----:B------:R-:W4:Y:S01]  /*455b0*/  LDC R239, c[0x0][0x228] ;  /* 0x00008a00ffef7b82 */ /* 0x000f220000000800 */
[----:B--2---:R-:W-:Y:S01]  /*455c0*/  PRMT R5, R252, 0x7632, R5 ;  /* 0x00007632fc057816 */ /* 0x004fe20000000005 */
[----:B------:R2:W-:Y:S06]  /*455d0*/  @P6 STG.E.U16 desc[UR60][R24.64], R252 ;  /* 0x000000fc18006986 */ /* 0x0005ec000c10153c */
[----:B------:R-:W0:Y:S01]  /*455e0*/  LDC R26, c[0x0][0x248] ;  /* 0x00009200ff1a7b82 */ /* 0x000e220000000800 */
[----:B------:R-:W-:Y:S02]  /*455f0*/  ISETP.LT.AND P3, PT, R17, R14, !P1 ;  /* 0x0000000e1100720c */ /* 0x000fe40004f61270 */
[----:B------:R-:W-:-:S05]  /*45600*/  ISETP.LT.AND P5, PT, R20, R15, !P1 ;  /* 0x0000000f1400720c */ /* 0x000fca0004fa1270 */
[----:B------:R-:W4:Y:S01]  /*45610*/  LDC R237, c[0x0][0x228] ;  /* 0x00008a00ffed7b82 */ /* 0x000f220000000800 */
[----:B--2---:R-:W2:Y:S01]  /*45620*/  LDL.LU R252, [R1+0x4f4] ;  /* 0x0004f40001fc7983 */ /* 0x004ea20000300800 */
[----:B------:R-:W-:Y:S01]  /*45630*/  IMAD.WIDE R14, R0, 0x2, R246 ;  /* 0x00000002000e7825 */ /* 0x000fe200078e02f6 */
[----:B------:R-:W-:-:S04]  /*45640*/  ISETP.LT.AND P6, PT, R21, R240, !P1 ;  /* 0x000000f01500720c */ /* 0x000fc80004fc1270 */
[----:B------:R1:W-:Y:S01]  /*45650*/  @P4 STG.E.U16 desc[UR60][R14.64], R5 ;  /* 0x000000050e004986 */ /* 0x0003e2000c10153c */
[----:B------:R-:W-:-:S04]  /*45660*/  IMAD.WIDE R24, R9, 0x2, R2 ;  /* 0x0000000209187825 */ /* 0x000fc800078e0202 */
[----:B------:R-:W-:Y:S01]  /*45670*/  VIADD R0, R16, 0x84 ;  /* 0x0000008410007836 */ /* 0x000fe20000000000 */
[----:B------:R-:W2:Y:S08]  /*45680*/  LDC R240, c[0x0][0x228] ;  /* 0x00008a00fff07b82 */ /* 0x000eb00000000800 */
[----:B-1----:R-:W1:Y:S01]  /*45690*/  LDC.64 R14, c[0x0][0x228] ;  /* 0x00008a00ff0e7b82 */ /* 0x002e620000000a00 */
[----:B------:R-:W-:-:S02]  /*456a0*/  ISETP.GE.AND P4, PT, R0, R7, PT ;  /* 0x000000070000720c */ /* 0x000fc40003f86270 */
[----:B------:R-:W-:Y:S01]  /*456b0*/  ISETP.LT.AND P1, PT, R22, R238, !P1 ;  /* 0x000000ee1600720c */ /* 0x000fe20004f21270 */
[----:B------:R-:W-:-:S04]  /*456c0*/  VIADD R7, R16, 0x7b ;  /* 0x0000007b10077836 */ /* 0x000fc80000000000 */
[----:B------:R-:W2:Y:S01]  /*456d0*/  LDC R238, c[0x0][0x228] ;  /* 0x00008a00ffee7b82 */ /* 0x000ea20000000800 */
[----:B------:R0:W-:Y:S01]  /*456e0*/  @P3 STG.E.U16 desc[UR60][R24.64], R251 ;  /* 0x000000fb18003986 */ /* 0x0001e2000c10153c */
[----:B------:R-:W-:Y:S01]  /*456f0*/  ISETP.LT.AND P3, PT, R17, R4, !P0 ;  /* 0x000000041100720c */ /* 0x000fe20004761270 */
[----:B------:R-:W-:Y:S01]  /*45700*/  IMAD.WIDE R4, R9, 0x2, R18 ;  /* 0x0000000209047825 */ /* 0x000fe200078e0212 */
[----:B------:R-:W-:-:S05]  /*45710*/  PRMT R0, R251, 0x7632, R0 ;  /* 0x00007632fb007816 */ /* 0x000fca0000000000 */
[----:B------:R4:W-:Y:S04]  /*45720*/  @P5 STG.E.U16 desc[UR60][R4.64], R0 ;  /* 0x0000000004005986 */ /* 0x0009e8000c10153c */
[----:B0-----:R-:W2:Y:S01]  /*45730*/  LDL.LU R251, [R1+0x4e4] ;  /* 0x0004e40001fb7983 */ /* 0x001ea20000300800 */
[----:B------:R-:W-:-:S03]  /*45740*/  IMAD.WIDE R24, R9, 0x2, R244 ;  /* 0x0000000209187825 */ /* 0x000fc600078e02f4 */
[----:B------:R-:W2:Y:S01]  /*45750*/  LDL.LU R249, [R1+0x1c4] ;  /* 0x0001c40001f97983 */ /* 0x000ea20000300800 */
[----:B----4-:R-:W-:Y:S01]  /*45760*/  IMAD.IADD R0, R9, 0x1, R26 ;  /* 0x0000000109007824 */ /* 0x010fe200078e021a */
[----:B------:R-:W0:Y:S02]  /*45770*/  LDC.64 R4, c[0x0][0x228] ;  /* 0x00008a00ff047b82 */ /* 0x000e240000000a00 */
[----:B---3--:R3:W-:Y:S01]  /*45780*/  @P6 STG.E.U16 desc[UR60][R24.64], R250 ;  /* 0x000000fa18006986 */ /* 0x0087e2000c10153c */
[----:B------:R-:W-:Y:S02]  /*45790*/  ISETP.LT.AND P6, PT, R20, R11, !P0 ;  /* 0x0000000b1400720c */ /* 0x000fe400047c1270 */
[----:B------:R-:W-:Y:S01]  /*457a0*/  PRMT R11, R250, 0x7632, R11 ;  /* 0x00007632fa0b7816 */ /* 0x000fe2000000000b */
[----:B------:R-:W-:-:S04]  /*457b0*/  IMAD.WIDE R26, R0, 0x2, R2 ;  /* 0x00000002001a7825 */ /* 0x000fc800078e0202 */
[----:B---3--:R-:W-:-:S05]  /*457c0*/  IMAD.WIDE R24, R9, 0x2, R246 ;  /* 0x0000000209187825 */ /* 0x008fca00078e02f6 */
[----:B------:R-:W-:Y:S01]  /*457d0*/  @P1 STG.E.U16 desc[UR60][R24.64], R11 ;  /* 0x0000000b18001986 */ /* 0x000fe2000c10153c */
[----:B-1----:R-:W-:Y:S02]  /*457e0*/  ISETP.GE.AND P1, PT, R7, R15, PT ;  /* 0x0000000f0700720c */ /* 0x002fe40003f26270 */
[----:B------:R-:W-:Y:S01]  /*457f0*/  ISETP.LT.AND P5, PT, R21, R13, !P0 ;  /* 0x0000000d1500720c */ /* 0x000fe200047a1270 */
[----:B------:R-:W1:Y:S08]  /*45800*/  LDC R15, c[0x0][0x228] ;  /* 0x00008a00ff0f7b82 */ /* 0x000e700000000800 */
[----:B------:R-:W3:Y:S01]  /*45810*/  LDC R13, c[0x0][0x248] ;  /* 0x00009200ff0d7b82 */ /* 0x000ee20000000800 */
[----:B--2---:R2:W-:Y:S01]  /*45820*/  @P3 STG.E.U16 desc[UR60][R26.64], R252 ;  /* 0x000000fc1a003986 */ /* 0x0045e2000c10153c */
[----:B------:R-:W-:-:S03]  /*45830*/  PRMT R7, R252, 0x7632, R7 ;  /* 0x00007632fc077816 */ /* 0x000fc60000000007 */
[----:B--2---:R-:W2:Y:S01]  /*45840*/  LDL.LU R252, [R1+0x1b4] ;  /* 0x0001b40001fc7983 */ /* 0x004ea20000300800 */
[----:B------:R-:W-:Y:S01]  /*45850*/  IMAD.WIDE R24, R0, 0x2, R18 ;  /* 0x0000000200187825 */ /* 0x000fe200078e0212 */
[----:B------:R-:W-:Y:S02]  /*45860*/  ISETP.LT.AND P0, PT, R22, R239, !P0 ;  /* 0x000000ef1600720c */ /* 0x000fe40004701270 */
[----:B------:R-:W4:Y:S01]  /*45870*/  LDL.LU R250, [R1+0x4f8] ;  /* 0x0004f80001fa7983 */ /* 0x000f220000300800 */
[----:B------:R-:W-:Y:S01]  /*45880*/  IMAD.WIDE R26, R0, 0x2, R244 ;  /* 0x00000002001a7825 */ /* 0x000fe200078e02f4 */
[----:B------:R-:W-:Y:S02]  /*45890*/  ISETP.LT.AND P3, PT, R17, R8, !P1 ;  /* 0x000000081100720c */ /* 0x000fe40004f61270 */
[----:B------:R0:W-:Y:S01]  /*458a0*/  @P6 STG.E.U16 desc[UR60][R24.64], R7 ;  /* 0x0000000718006986 */ /* 0x0001e2000c10153c */
[----:B------:R-:W-:Y:S01]  /*458b0*/  ISETP.LT.AND P6, PT, R21, R240, !P1 ;  /* 0x000000f01500720c */ /* 0x000fe20004fc1270 */
[----:B------:R-:W-:Y:S01]  /*458c0*/  VIADD R11, R16, 0x7c ;  /* 0x0000007c100b7836 */ /* 0x000fe20000000000 */
[----:B------:R-:W1:Y:S08]  /*458d0*/  LDC.64 R8, c[0x0][0x228] ;  /* 0x00008a00ff087b82 */ /* 0x000e700000000a00 */
[----:B------:R-:W1:Y:S01]  /*458e0*/  LDC R240, c[0x0][0x228] ;  /* 0x00008a00fff07b82 */ /* 0x000e620000000800 */
[----:B0-----:R-:W-:-:S04]  /*458f0*/  IMAD.WIDE R24, R0, 0x2, R246 ;  /* 0x0000000200187825 */ /* 0x001fc800078e02f6 */
[----:B---3--:R-:W-:Y:S01]  /*45900*/  IMAD.IADD R0, R0, 0x1, R13 ;  /* 0x0000000100007824 */ /* 0x008fe200078e020d */
[----:B------:R0:W-:Y:S01]  /*45910*/  @P5 STG.E.U16 desc[UR60][R26.64], R251 ;  /* 0x000000fb1a005986 */ /* 0x0001e2000c10153c */
[----:B------:R-:W-:Y:S02]  /*45920*/  ISETP.LT.AND P5, PT, R20, R237, !P1 ;  /* 0x000000ed1400720c */ /* 0x000fe40004fa1270 */
[----:B------:R-:W-:Y:S01]  /*45930*/  PRMT R7, R251, 0x7632, R7 ;  /* 0x00007632fb077816 */ /* 0x000fe20000000007 */
[----:B------:R-:W3:Y:S01]  /*45940*/  LDC R237, c[0x0][0x248] ;  /* 0x00009200ffed7b82 */ /* 0x000ee20000000800 */
[----:B------:R-:W-:-:S03]  /*45950*/  ISETP.LT.AND P1, PT, R22, R238, !P1 ;  /* 0x000000ee1600720c */ /* 0x000fc60004f21270 */
[----:B------:R1:W-:Y:S01]  /*45960*/  @P0 STG.E.U16 desc[UR60][R24.64], R7 ;  /* 0x0000000718000986 */ /* 0x0003e2000c10153c */
[----:B------:R-:W-:-:S03]  /*45970*/  ISETP.GE.AND P0, PT, R11, R5, PT ;  /* 0x000000050b00720c */ /* 0x000fc60003f06270 */
[----:B0-----:R-:W4:Y:S01]  /*45980*/  LDL.LU R251, [R1+0x4e8] ;  /* 0x0004e80001fb7983 */ /* 0x001f220000300800 */
[C---:B------:R-:W-:Y:S01]  /*45990*/  IMAD.WIDE R26, R0.reuse, 0x2, R18 ;  /* 0x00000002001a7825 */ /* 0x040fe200078e0212 */
[----:B------:R-:W-:Y:S01]  /*459a0*/  PRMT R5, R249, 0x7632, R5 ;  /* 0x00007632f9057816 */ /* 0x000fe20000000005 */
[----:B------:R-:W0:Y:S02]  /*459b0*/  LDC R11, c[0x0][0x228] ;  /* 0x00008a00ff0b7b82 */ /* 0x000e240000000800 */
[----:B------:R-:W-:-:S04]  /*459c0*/  IMAD.WIDE R238, R0, 0x2, R244 ;  /* 0x0000000200ee7825 */ /* 0x000fc800078e02f4 */
[----:B-1----:R-:W-:-:S05]  /*459d0*/  IMAD.WIDE R24, R0, 0x2, R2 ;  /* 0x0000000200187825 */ /* 0x002fca00078e0202 */
[----:B------:R-:W-:Y:S04]  /*459e0*/  @P3 STG.E.U16 desc[UR60][R24.64], R249 ;  /* 0x000000f918003986 */ /* 0x000fe8000c10153c */
[----:B------:R1:W-:Y:S04]  /*459f0*/  @P5 STG.E.U16 desc[UR60][R26.64], R5 ;  /* 0x000000051a005986 */ /* 0x0003e8000c10153c */
[----:B--2---:R2:W-:Y:S01]  /*45a00*/  @P6 STG.E.U16 desc[UR60][R238.64], R252 ;  /* 0x000000fcee006986 */ /* 0x0045e2000c10153c */
[----:B-1----:R-:W-:-:S03]  /*45a10*/  PRMT R5, R252, 0x7632, R5 ;  /* 0x00007632fc057816 */ /* 0x002fc60000000005 */
[----:B--2---:R-:W2:Y:S01]  /*45a20*/  LDL.LU R252, [R1+0x1c8] ;  /* 0x0001c80001fc7983 */ /* 0x004ea20000300800 */
[----:B------:R-:W-:Y:S01]  /*45a30*/  VIADD R7, R16, 0x7d ;  /* 0x0000007d10077836 */ /* 0x000fe20000000000 */
[----:B------:R-:W-:Y:S01]  /*45a40*/  ISETP.LT.AND P5, PT, R17, R12, !P0 ;  /* 0x0000000c1100720c */ /* 0x000fe200047a1270 */
[----:B------:R-:W-:Y:S01]  /*45a50*/  IMAD.WIDE R24, R0, 0x2, R246 ;  /* 0x0000000200187825 */ /* 0x000fe200078e02f6 */
[----:B------:R-:W-:Y:S01]  /*45a60*/  ISETP.LT.AND P6, PT, R20, R15, !P0 ;  /* 0x0000000f1400720c */ /* 0x000fe200047c1270 */
[----:B------:R-:W1:Y:S01]  /*45a70*/  LDC.64 R12, c[0x0][0x228] ;  /* 0x00008a00ff0c7b82 */ /* 0x000e620000000a00 */
[----:B------:R-:W-:Y:S01]  /*45a80*/  ISETP.GE.AND P3, PT, R7, R9, PT ;  /* 0x000000090700720c */ /* 0x000fe20003f66270 */
[----:B---3--:R-:W-:Y:S01]  /*45a90*/  IMAD.IADD R0, R0, 0x1, R237 ;  /* 0x0000000100007824 */ /* 0x008fe200078e02ed */
[----:B------:R3:W-:Y:S05]  /*45aa0*/  @P1 STG.E.U16 desc[UR60][R24.64], R5 ;  /* 0x0000000518001986 */ /* 0x0007ea000c10153c */
[----:B------:R-:W1:Y:S01]  /*45ab0*/  LDC R9, c[0x0][0x248] ;  /* 0x00009200ff097b82 */ /* 0x000e620000000800 */
[----:B------:R-:W-:Y:S01]  /*45ac0*/  ISETP.LT.AND P1, PT, R22, R241, !P0 ;  /* 0x000000f11600720c */ /* 0x000fe20004721270 */
[----:B------:R-:W-:Y:S01]  /*45ad0*/  IMAD.WIDE R26, R0, 0x2, R18 ;  /* 0x00000002001a7825 */ /* 0x000fe200078e0212 */
[----:B------:R-:W-:-:S03]  /*45ae0*/  ISETP.LT.AND P0, PT, R21, R240, !P0 ;  /* 0x000000f01500720c */ /* 0x000fc60004701270 */
[----:B---3--:R-:W-:Y:S01]  /*45af0*/  IMAD.WIDE R24, R0, 0x2, R2 ;  /* 0x0000000200187825 */ /* 0x008fe200078e0202 */
[----:B----4-:R-:W-:Y:S01]  /*45b00*/  PRMT R5, R250, 0x7632, R5 ;  /* 0x00007632fa057816 */ /* 0x010fe20000000005 */
[----:B------:R-:W3:Y:S03]  /*45b10*/  LDC R15, c[0x0][0x228] ;  /* 0x00008a00ff0f7b82 */ /* 0x000ee60000000800 */
[----:B------:R4:W-:Y:S01]  /*45b20*/  @P5 STG.E.U16 desc[UR60][R24.64], R250 ;  /* 0x000000fa18005986 */ /* 0x0009e2000c10153c */
[----:B------:R-:W-:-:S03]  /*45b30*/  ISETP.LT.AND P5, PT, R17, R10, !P3 ;  /* 0x0000000a1100720c */ /* 0x000fc60005fa1270 */
[----:B------:R3:W-:Y:S01]  /*45b40*/  @P6 STG.E.U16 desc[UR60][R26.64], R5 ;  /* 0x000000051a006986 */ /* 0x0007e2000c10153c */
[----:B0-----:R-:W-:Y:S01]  /*45b50*/  ISETP.LT.AND P6, PT, R20, R11, !P3 ;  /* 0x0000000b1400720c */ /* 0x001fe20005fc1270 */
[C---:B------:R-:W-:Y:S01]  /*45b60*/  IMAD.WIDE R10, R0.reuse, 0x2, R244 ;  /* 0x00000002000a7825 */ /* 0x040fe200078e02f4 */
[----:B------:R-:W0:Y:S01]  /*45b70*/  LDC.64 R238, c[0x0][0x228] ;  /* 0x00008a00ffee7b82 */ /* 0x000e220000000a00 */
[----:B----4-:R-:W4:Y:S02]  /*45b80*/  LDL.LU R250, [R1+0x1b8] ;  /* 0x0001b80001fa7983 */ /* 0x010f240000300800 */
[----:B------:R-:W-:-:S05]  /*45b90*/  IMAD.WIDE R24, R0, 0x2, R246 ;  /* 0x0000000200187825 */ /* 0x000fca00078e02f6 */
[----:B------:R-:W0:Y:S01]  /*45ba0*/  LDC R240, c[0x0][0x228] ;  /* 0x00008a00fff07b82 */ /* 0x000e220000000800 */
[----:B-1----:R-:W-:-:S07]  /*45bb0*/  IMAD.IADD R0, R0, 0x1, R9 ;  /* 0x0000000100007824 */ /* 0x002fce00078e0209 */
[----:B------:R-:W1:Y:S01]  /*45bc0*/  LDC R237, c[0x0][0x248] ;  /* 0x00009200ffed7b82 */ /* 0x000e620000000800 */
[----:B------:R-:W-:-:S07]  /*45bd0*/  VIADD R7, R16, 0x7f ;  /* 0x0000007f10077836 */ /* 0x000fce0000000000 */
[----:B------:R-:W4:Y:S01]  /*45be0*/  LDC R241, c[0x0][0x228] ;  /* 0x00008a00fff17b82 */ /* 0x000f220000000800 */
[----:B---3--:R-:W-:Y:S01]  /*45bf0*/  PRMT R5, R251, 0x7632, R5 ;  /* 0x00007632fb057816 */ /* 0x008fe20000000005 */
[----:B------:R3:W-:Y:S06]  /*45c00*/  @P0 STG.E.U16 desc[UR60][R10.64], R251 ;  /* 0x000000fb0a000986 */ /* 0x0007ec000c10153c */
[----:B------:R-:W4:Y:S01]  /*45c10*/  LDC R9, c[0x0][0x228] ;  /* 0x00008a00ff097b82 */ /* 0x000f220000000800 */
[----:B---3--:R-:W3:Y:S01]  /*45c20*/  LDL.LU R251, [R1+0x4fc] ;  /* 0x0004fc0001fb7983 */ /* 0x008ee20000300800 */
[----:B------:R-:W-:-:S03]  /*45c30*/  IMAD.WIDE R10, R0, 0x2, R2 ;  /* 0x00000002000a7825 */ /* 0x000fc600078e0202 */
[----:B------:R2:W-:Y:S02]  /*45c40*/  @P1 STG.E.U16 desc[UR60][R24.64], R5 ;  /* 0x0000000518001986 */ /* 0x0005e4000c10153c */
[----:B--2---:R-:W-:Y:S02]  /*45c50*/  PRMT R5, R252, 0x7632, R5 ;  /* 0x00007632fc057816 */ /* 0x004fe40000000005 */
[----:B------:R2:W-:Y:S04]  /*45c60*/  @P5 STG.E.U16 desc[UR60][R10.64], R252 ;  /* 0x000000fc0a005986 */ /* 0x0005e8000c10153c */
[----:B--2---:R-:W2:Y:S01]  /*45c70*/  LDL.LU R252, [R1+0x4ec] ;  /* 0x0004ec0001fc7983 */ /* 0x004ea20000300800 */
[----:B------:R-:W-:Y:S02]  /*45c80*/  ISETP.LT.AND P1, PT, R21, R15, !P3 ;  /* 0x0000000f1500720c */ /* 0x000fe40005f21270 */
[----:B------:R-:W-:Y:S01]  /*45c90*/  ISETP.GE.AND P0, PT, R7, R13, PT ;  /* 0x0000000d0700720c */ /* 0x000fe20003f06270 */
[----:B------:R-:W-:Y:S01]  /*45ca0*/  VIADD R7, R16, 0x7e ;  /* 0x0000007e10077836 */ /* 0x000fe20000000000 */
[----:B------:R-:W4:Y:S01]  /*45cb0*/  LDC R15, c[0x0][0x228] ;  /* 0x00008a00ff0f7b82 */ /* 0x000f220000000800 */
[----:B------:R-:W-:Y:S01]  /*45cc0*/  IMAD.WIDE R24, R0, 0x2, R18 ;  /* 0x0000000200187825 */ /* 0x000fe200078e0212 */
[----:B0-----:R-:W-:-:S02]  /*45cd0*/  ISETP.LT.AND P3, PT, R22, R240, !P3 ;  /* 0x000000f01600720c */ /* 0x001fc40005f61270 */
[----:B------:R-:W-:Y:S01]  /*45ce0*/  ISETP.GE.AND P5, PT, R7, R239, PT ;  /* 0x000000ef0700720c */ /* 0x000fe20003fa6270 */
[C---:B------:R-:W-:Y:S01]  /*45cf0*/  IMAD.WIDE R26, R0.reuse, 0x2, R244 ;  /* 0x00000002001a7825 */ /* 0x040fe200078e02f4 */
[----:B------:R1:W-:Y:S02]  /*45d00*/  @P6 STG.E.U16 desc[UR60][R24.64], R5 ;  /* 0x0000000518006986 */ /* 0x0003e4000c10153c */
[----:B------:R-:W0:Y:S01]  /*45d10*/  LDC R7, c[0x0][0x228] ;  /* 0x00008a00ff077b82 */ /* 0x000e220000000800 */
[----:B------:R-:W-:Y:S01]  /*45d20*/  ISETP.LT.AND P6, PT, R17, R236, !P5 ;  /* 0x000000ec1100720c */ /* 0x000fe20006fc1270 */
[----:B------:R-:W-:-:S06]  /*45d30*/  IMAD.WIDE R10, R0, 0x2, R246 ;  /* 0x00000002000a7825 */ /* 0x000fcc00078e02f6 */
[----:B------:R-:W0:Y:S01]  /*45d40*/  LDC R236, c[0x0][0x248] ;  /* 0x00009200ffec7b82 */ /* 0x000e220000000800 */
[----:B-1----:R-:W-:Y:S01]  /*45d50*/  IMAD.IADD R5, R0, 0x1, R237 ;  /* 0x0000000100057824 */ /* 0x002fe200078e02ed */
[----:B----4-:R-:W-:Y:S01]  /*45d60*/  PRMT R0, R250, 0x7632, R0 ;  /* 0x00007632fa007816 */ /* 0x010fe20000000000 */
[----:B------:R1:W-:Y:S01]  /*45d70*/  @P1 STG.E.U16 desc[UR60][R26.64], R250 ;  /* 0x000000fa1a001986 */ /* 0x0003e2000c10153c */
[----:B------:R-:W-:-:S03]  /*45d80*/  ISETP.LT.AND P1, PT, R20, R241, !P5 ;  /* 0x000000f11400720c */ /* 0x000fc60006f21270 */
[----:B------:R4:W-:Y:S01]  /*45d90*/  @P3 STG.E.U16 desc[UR60][R10.64], R0 ;  /* 0x000000000a003986 */ /* 0x0009e2000c10153c */
[----:B------:R-:W2:Y:S03]  /*45da0*/  LDC.64 R24, c[0x0][0x228] ;  /* 0x00008a00ff187b82 */ /* 0x000ea60000000a00 */
[----:B-1----:R-:W2:Y:S01]  /*45db0*/  LDL.LU R250, [R1+0x1cc] ;  /* 0x0001cc0001fa7983 */ /* 0x002ea20000300800 */
[----:B------:R-:W-:Y:S01]  /*45dc0*/  IMAD.WIDE R26, R5, 0x2, R2 ;  /* 0x00000002051a7825 */ /* 0x000fe200078e0202 */
[----:B------:R-:W-:-:S03]  /*45dd0*/  ISETP.LT.AND P3, PT, R21, R9, !P5 ;  /* 0x000000091500720c */ /* 0x000fc60006f61270 */
[----:B------:R-:W1:Y:S01]  /*45de0*/  LDC R241, c[0x0][0x228] ;  /* 0x00008a00fff17b82 */ /* 0x000e620000000800 */
[----:B------:R-:W-:Y:S01]  /*45df0*/  ISETP.LT.AND P5, PT, R22, R15, !P5 ;  /* 0x0000000f1600720c */ /* 0x000fe20006fa1270 */
[----:B----4-:R-:W-:-:S06]  /*45e00*/  IMAD.WIDE R10, R5, 0x2, R18 ;  /* 0x00000002050a7825 */ /* 0x010fcc00078e0212 */
[----:B------:R-:W4:Y:S08]  /*45e10*/  LDC R13, c[0x0][0x228] ;  /* 0x00008a00ff0d7b82 */ /* 0x000f300000000800 */
[----:B------:R-:W4:Y:S01]  /*45e20*/  LDC R239, c[0x0][0x248] ;  /* 0x00009200ffef7b82 */ /* 0x000f220000000800 */
[----:B---3--:R-:W-:Y:S01]  /*45e30*/  PRMT R0, R251, 0x7632, R0 ;  /* 0x00007632fb007816 */ /* 0x008fe20000000000 */
[----:B------:R3:W-:Y:S01]  /*45e40*/  @P6 STG.E.U16 desc[UR60][R26.64], R251 ;  /* 0x000000fb1a006986 */ /* 0x0007e2000c10153c */
[----:B------:R-:W-:Y:S01]  /*45e50*/  ISETP.LT.AND P6, PT, R17, R14, !P0 ;  /* 0x0000000e1100720c */ /* 0x000fe200047c1270 */
[----:B------:R-:W-:-:S04]  /*45e60*/  IMAD.WIDE R14, R5, 0x2, R244 ;  /* 0x00000002050e7825 */ /* 0x000fc800078e02f4 */
[----:B------:R-:W4:Y:S01]  /*45e70*/  LDC R237, c[0x0][0x228] ;  /* 0x00008a00ffed7b82 */ /* 0x000f220000000800 */
[----:B------:R1:W-:Y:S07]  /*45e80*/  @P1 STG.E.U16 desc[UR60][R10.64], R0 ;  /* 0x000000000a001986 */ /* 0x0003ee000c10153c */
[----:B------:R-:W4:Y:S01]  /*45e90*/  LDC R240, c[0x0][0x228] ;  /* 0x00008a00fff07b82 */ /* 0x000f220000000800 */
[----:B---3--:R-:W3:Y:S01]  /*45ea0*/  LDL.LU R251, [R1+0x1bc] ;  /* 0x0001bc0001fb7983 */ /* 0x008ee20000300800 */
[----:B0-----:R-:W-:Y:S01]  /*45eb0*/  ISETP.LT.AND P1, PT, R20, R7, !P0 ;  /* 0x000000071400720c */ /* 0x001fe20004721270 */
[----:B------:R-:W-:-:S04]  /*45ec0*/  IMAD.WIDE R26, R5, 0x2, R246 ;  /* 0x00000002051a7825 */ /* 0x000fc800078e02f6 */
[----:B-1----:R-:W-:Y:S01]  /*45ed0*/  IMAD.IADD R0, R5, 0x1, R236 ;  /* 0x0000000105007824 */ /* 0x002fe200078e02ec */
[----:B------:R-:W0:Y:S01]  /*45ee0*/  LDC.64 R10, c[0x0][0x228] ;  /* 0x00008a00ff0a7b82 */ /* 0x000e220000000a00 */
[----:B------:R-:W-:-:S07]  /*45ef0*/  VIADD R9, R16, 0x80 ;  /* 0x0000008010097836 */ /* 0x000fce0000000000 */
[----:B------:R-:W1:Y:S01]  /*45f00*/  LDC R236, c[0x0][0x228] ;  /* 0x00008a00ffec7b82 */ /* 0x000e620000000800 */
[----:B--2---:R-:W-:Y:S01]  /*45f10*/  PRMT R7, R252, 0x7632, R7 ;  /* 0x00007632fc077816 */ /* 0x004fe20000000007 */
[----:B------:R2:W-:Y:S04]  /*45f20*/  @P3 STG.E.U16 desc[UR60][R14.64], R252 ;  /* 0x000000fc0e003986 */ /* 0x0005e8000c10153c */
[----:B--2---:R-:W2:Y:S01]  /*45f30*/  LDL.LU R252, [R1+0x510] ;  /* 0x0005100001fc7983 */ /* 0x004ea20000300800 */
[----:B------:R-:W-:-:S03]  /*45f40*/  IMAD.WIDE R14, R0, 0x2, R2 ;  /* 0x00000002000e7825 */ /* 0x000fc600078e0202 */
[----:B------:R4:W-:Y:S01]  /*45f50*/  @P5 STG.E.U16 desc[UR60][R26.64], R7 ;  /* 0x000000071a005986 */ /* 0x0009e2000c10153c */
[----:B------:R-:W-:Y:S02]  /*45f60*/  ISETP.LT.AND P5, PT, R21, R241, !P0 ;  /* 0x000000f11500720c */ /* 0x000fe400047a1270 */
[----:B------:R-:W-:Y:S01]  /*45f70*/  ISETP.GE.AND P3, PT, R9, R25, PT ;  /* 0x000000190900720c */ /* 0x000fe20003f66270 */
[----:B------:R-:W1:Y:S01]  /*45f80*/  LDC R241, c[0x0][0x228] ;  /* 0x00008a00fff17b82 */ /* 0x000e620000000800 */
[----:B----4-:R-:W-:Y:S01]  /*45f90*/  IMAD.WIDE R26, R0, 0x2, R18 ;  /* 0x00000002001a7825 */ /* 0x010fe200078e0212 */
[----:B------:R-:W-:Y:S01]  /*45fa0*/  PRMT R5, R250, 0x7632, R5 ;  /* 0x00007632fa057816 */ /* 0x000fe20000000005 */
[----:B------:R4:W-:Y:S01]  /*45fb0*/  @P6 STG.E.U16 desc[UR60][R14.64], R250 ;  /* 0x000000fa0e006986 */ /* 0x0009e2000c10153c */
[----:B------:R-:W-:Y:S01]  /*45fc0*/  ISETP.LT.AND P6, PT, R17, R4, !P3 ;  /* 0x000000041100720c */ /* 0x000fe20005fc1270 */
[----:B------:R-:W-:Y:S01]  /*45fd0*/  IMAD.IADD R7, R0, 0x1, R239 ;  /* 0x0000000100077824 */ /* 0x000fe200078e02ef */
[----:B------:R-:W-:Y:S01]  /*45fe0*/  ISETP.LT.AND P0, PT, R22, R13, !P0 ;  /* 0x0000000d1600720c */ /* 0x000fe20004701270 */
[----:B------:R0:W-:Y:S01]  /*45ff0*/  @P1 STG.E.U16 desc[UR60][R26.64], R5 ;  /* 0x000000051a001986 */ /* 0x0001e2000c10153c */
[----:B------:R-:W1:Y:S03]  /*46000*/  LDC R25, c[0x0][0x228] ;  /* 0x00008a00ff197b82 */ /* 0x000e660000000800 */
[----:B----4-:R-:W4:Y:S01]  /*46010*/  LDL.LU R250, [R1+0x1e0] ;  /* 0x0001e00001fa7983 */ /* 0x010f220000300800 */
[----:B------:R-:W-:-:S04]  /*46020*/  IMAD.WIDE R14, R0, 0x2, R246 ;  /* 0x00000002000e7825 */ /* 0x000fc800078e02f6 */
[----:B------:R-:W4:Y:S01]  /*46030*/  LDC R239, c[0x0][0x228] ;  /* 0x00008a00ffef7b82 */ /* 0x000f220000000800 */
[----:B0-----:R-:W-:-:S04]  /*46040*/  IMAD.WIDE R4, R0, 0x2, R244 ;  /* 0x0000000200047825 */ /* 0x001fc800078e02f4 */
[----:B------:R-:W-:Y:S01]  /*46050*/  IMAD.WIDE R26, R7, 0x2, R2 ;  /* 0x00000002071a7825 */ /* 0x000fe200078e0202 */
[----:B---3--:R-:W-:Y:S01]  /*46060*/  PRMT R9, R251, 0x7632, R9 ;  /* 0x00007632fb097816 */ /* 0x008fe20000000009 */
[----:B------:R0:W-:Y:S04]  /*46070*/  @P5 STG.E.U16 desc[UR60][R4.64], R251 ;  /* 0x000000fb04005986 */ /* 0x0001e8000c10153c */
[----:B0-----:R-:W3:Y:S01]  /*46080*/  LDL.LU R251, [R1+0x1d0] ;  /* 0x0001d00001fb7983 */ /* 0x001ee20000300800 */
[----:B------:R-:W-:Y:S01]  /*46090*/  ISETP.LT.AND P1, PT, R20, R237, !P3 ;  /* 0x000000ed1400720c */ /* 0x000fe20005f21270 */
[----:B------:R-:W-:Y:S01]  /*460a0*/  VIADD R13, R16, 0x81 ;  /* 0x00000081100d7836 */ /* 0x000fe20000000000 */
[----:B------:R-:W0:Y:S01]  /*460b0*/  LDC R237, c[0x0][0x248] ;  /* 0x00009200ffed7b82 */ /* 0x000e220000000800 */
[----:B------:R-:W-:Y:S07]  /*460c0*/  @P0 STG.E.U16 desc[UR60][R14.64], R9 ;  /* 0x000000090e000986 */ /* 0x000fee000c10153c */
[----:B------:R-:W4:Y:S01]  /*460d0*/  LDC.64 R4, c[0x0][0x228] ;  /* 0x00008a00ff047b82 */ /* 0x000f220000000a00 */
[----:B--2---:R2:W-:Y:S01]  /*460e0*/  @P6 STG.E.U16 desc[UR60][R26.64], R252 ;  /* 0x000000fc1a006986 */ /* 0x0045e2000c10153c */
[----:B------:R-:W-:-:S03]  /*460f0*/  PRMT R0, R252, 0x7632, R0 ;  /* 0x00007632fc007816 */ /* 0x000fc60000000000 */
[----:B--2---:R-:W2:Y:S01]  /*46100*/  LDL.LU R252, [R1+0x1a0] ;  /* 0x0001a00001fc7983 */ /* 0x004ea20000300800 */
[----:B------:R-:W-:Y:S02]  /*46110*/  ISETP.LT.AND P5, PT, R21, R240, !P3 ;  /* 0x000000f01500720c */ /* 0x000fe40005fa1270 */
[----:B------:R-:W-:Y:S01]  /*46120*/  ISETP.GE.AND P0, PT, R13, R11, PT ;  /* 0x0000000b0d00720c */ /* 0x000fe20003f06270 */
[----:B------:R-:W-:Y:S01]  /*46130*/  IMAD.WIDE R14, R7, 0x2, R18 ;  /* 0x00000002070e7825 */ /* 0x000fe200078e0212 */
[----:B-1----:R-:W-:Y:S01]  /*46140*/  ISETP.LT.AND P3, PT, R22, R236, !P3 ;  /* 0x000000ec1600720c */ /* 0x002fe20005f61270 */
[----:B------:R-:W1:Y:S01]  /*46150*/  LDC R240, c[0x0][0x228] ;  /* 0x00008a00fff07b82 */ /* 0x000e620000000800 */
[----:B------:R-:W-:Y:S01]  /*46160*/  ISETP.LT.AND P6, PT, R17, R8, !P0 ;  /* 0x000000081100720c */ /* 0x000fe200047c1270 */
[C---:B------:R-:W-:Y:S01]  /*46170*/  IMAD.WIDE R8, R7.reuse, 0x2, R244 ;  /* 0x0000000207087825 */ /* 0x040fe200078e02f4 */
[----:B------:R0:W-:Y:S03]  /*46180*/  @P1 STG.E.U16 desc[UR60][R14.64], R0 ;  /* 0x000000000e001986 */ /* 0x0001e6000c10153c */
[----:B------:R-:W-:Y:S01]  /*46190*/  VIADD R13, R16, 0x82 ;  /* 0x00000082100d7836 */ /* 0x000fe20000000000 */
[----:B------:R-:W-:Y:S01]  /*461a0*/  ISETP.LT.AND P1, PT, R20, R25, !P0 ;  /* 0x000000191400720c */ /* 0x000fe20004721270 */
[----:B------:R-:W1:Y:S01]  /*461b0*/  LDC R236, c[0x0][0x248] ;  /* 0x00009200ffec7b82 */ /* 0x000e620000000800 */
[----:B0-----:R-:W-:-:S07]  /*461c0*/  IMAD.IADD R0, R7, 0x1, R237 ;  /* 0x0000000107007824 */ /* 0x001fce00078e02ed */
[----:B------:R-:W0:Y:S01]  /*461d0*/  LDC R25, c[0x0][0x248] ;  /* 0x00009200ff197b82 */ /* 0x000e220000000800 */
[----:B----4-:R4:W-:Y:S01]  /*461e0*/  @P5 STG.E.U16 desc[UR60][R8.64], R250 ;  /* 0x000000fa08005986 */ /* 0x0109e2000c10153c */
[----:B------:R-:W-:Y:S01]  /*461f0*/  PRMT R11, R250, 0x7632, R11 ;  /* 0x00007632fa0b7816 */ /* 0x000fe2000000000b */
[----:B------:R-:W-:Y:S01]  /*46200*/  IMAD.WIDE R14, R7, 0x2, R246 ;  /* 0x00000002070e7825 */ /* 0x000fe200078e02f6 */
[----:B------:R-:W-:-:S03]  /*46210*/  ISETP.LT.AND P5, PT, R21, R242, !P0 ;  /* 0x000000f21500720c */ /* 0x000fc600047a1270 */
[----:B------:R-:W-:Y:S01]  /*46220*/  IMAD.WIDE R26, R0, 0x2, R2 ;  /* 0x00000002001a7825 */ /* 0x000fe200078e0202 */
[----:B----4-:R-:W4:Y:S01]  /*46230*/  LDL.LU R250, [R1+0x514] ;  /* 0x0005140001fa7983 */ /* 0x010f220000300800 */
[----:B------:R-:W0:Y:S03]  /*46240*/  LDC.64 R8, c[0x0][0x228] ;  /* 0x00008a00ff087b82 */ /* 0x000e260000000a00 */
[----:B------:R1:W-:Y:S01]  /*46250*/  @P3 STG.E.U16 desc[UR60][R14.64], R11 ;  /* 0x0000000b0e003986 */ /* 0x0003e2000c10153c */
[----:B------:R-:W-:-:S04]  /*46260*/  ISETP.GE.AND P3, PT, R13, R5, PT ;  /* 0x000000050d00720c */ /* 0x000fc80003f66270 */
[----:B------:R-:W0:Y:S01]  /*46270*/  LDC R13, c[0x0][0x228] ;  /* 0x00008a00ff0d7b82 */ /* 0x000e220000000800 */
[----:B-1----:R-:W-:-:S07]  /*46280*/  IMAD.WIDE R14, R0, 0x2, R18 ;  /* 0x00000002000e7825 */ /* 0x002fce00078e0212 */
[----:B------:R-:W1:Y:S01]  /*46290*/  LDC R242, c[0x0][0x228] ;  /* 0x00008a00fff27b82 */ /* 0x000e620000000800 */
[----:B---3--:R3:W-:Y:S01]  /*462a0*/  @P6 STG.E.U16 desc[UR60][R26.64], R251 ;  /* 0x000000fb1a006986 */ /* 0x0087e2000c10153c */
[----:B------:R-:W-:-:S03]  /*462b0*/  PRMT R5, R251, 0x7632, R5 ;  /* 0x00007632fb057816 */ /* 0x000fc60000000005 */
[----:B---3--:R-:W3:Y:S01]  /*462c0*/  LDL.LU R251, [R1+0x1e4] ;  /* 0x0001e40001fb7983 */ /* 0x008ee20000300800 */
[----:B------:R-:W-:-:S03]  /*462d0*/  IMAD.WIDE R26, R0, 0x2, R244 ;  /* 0x00000002001a7825 */ /* 0x000fc600078e02f4 */
[----:B------:R0:W-:Y:S01]  /*462e0*/  @P1 STG.E.U16 desc[UR60][R14.64], R5 ;  /* 0x000000050e001986 */ /* 0x0001e2000c10153c */
[----:B--2---:R-:W-:-:S03]  /*462f0*/  PRMT R7, R252, 0x7632, R7 ;  /* 0x00007632fc077816 */ /* 0x004fc60000000007 */
[----:B------:R2:W-:Y:S01]  /*46300*/  @P5 STG.E.U16 desc[UR60][R26.64], R252 ;  /* 0x000000fc1a005986 */ /* 0x0005e2000c10153c */
[----:B------:R-:W-:Y:S02]  /*46310*/  ISETP.LT.AND P0, PT, R22, R239, !P0 ;  /* 0x000000ef1600720c */ /* 0x000fe40004701270 */
[----:B------:R-:W-:Y:S01]  /*46320*/  ISETP.LT.AND P6, PT, R17, R238, !P3 ;  /* 0x000000ee1100720c */ /* 0x000fe20005fc1270 */
[C---:B0-----:R-:W-:Y:S01]  /*46330*/  IMAD.IADD R5, R0.reuse, 0x1, R236 ;  /* 0x0000000100057824 */ /* 0x041fe200078e02ec */
[----:B------:R-:W0:Y:S01]  /*46340*/  LDC.64 R14, c[0x0][0x228] ;  /* 0x00008a00ff0e7b82 */ /* 0x000e220000000a00 */
[----:B--2---:R-:W2:Y:S01]  /*46350*/  LDL.LU R252, [R1+0x1d4] ;  /* 0x0001d40001fc7983 */ /* 0x004ea20000300800 */
[----:B------:R-:W-:Y:S01]  /*46360*/  IMAD.WIDE R26, R0, 0x2, R246 ;  /* 0x00000002001a7825 */ /* 0x000fe200078e02f6 */
[----:B------:R-:W-:-:S05]  /*46370*/  ISETP.LT.AND P1, PT, R20, R240, !P3 ;  /* 0x000000f01400720c */ /* 0x000fca0005f21270 */
[----:B------:R-:W1:Y:S01]  /*46380*/  LDC R238, c[0x0][0x228] ;  /* 0x00008a00ffee7b82 */ /* 0x000e620000000800 */
[----:B------:R-:W-:Y:S01]  /*46390*/  IMAD.WIDE R236, R5, 0x2, R2 ;  /* 0x0000000205ec7825 */ /* 0x000fe200078e0202 */
[----:B------:R-:W-:-:S03]  /*463a0*/  ISETP.LT.AND P5, PT, R21, R241, !P3 ;  /* 0x000000f11500720c */ /* 0x000fc60005fa1270 */
[----:B------:R-:W-:Y:S01]  /*463b0*/  VIADD R11, R16, 0x83 ;  /* 0x00000083100b7836 */ /* 0x000fe20000000000 */
[----:B------:R4:W-:Y:S02]  /*463c0*/  @P0 STG.E.U16 desc[UR60][R26.64], R7 ;  /* 0x000000071a000986 */ /* 0x0009e4000c10153c */
[----:B------:R-:W0:Y:S02]  /*463d0*/  LDC R239, c[0x0][0x228] ;  /* 0x00008a00ffef7b82 */ /* 0x000e240000000800 */
[----:B------:R-:W-:Y:S02]  /*463e0*/  ISETP.GE.AND P0, PT, R11, R9, PT ;  /* 0x000000090b00720c */ /* 0x000fe40003f06270 */
[----:B------:R-:W-:-:S04]  /*463f0*/  ISETP.LT.AND P3, PT, R22, R13, !P3 ;  /* 0x0000000d1600720c */ /* 0x000fc80005f61270 */
[----:B------:R-:W0:Y:S01]  /*46400*/  LDC R11, c[0x0][0x228] ;  /* 0x00008a00ff0b7b82 */ /* 0x000e220000000800 */
[----:B----4-:R4:W-:Y:S01]  /*46410*/  @P6 STG.E.U16 desc[UR60][R236.64], R250 ;  /* 0x000000faec006986 */ /* 0x0109e2000c10153c */
[----:B------:R-:W-:Y:S01]  /*46420*/  PRMT R0, R250, 0x7632, R0 ;  /* 0x00007632fa007816 */ /* 0x000fe20000000000 */
[----:B------:R-:W-:Y:S01]  /*46430*/  IMAD.WIDE R26, R5, 0x2, R18 ;  /* 0x00000002051a7825 */ /* 0x000fe200078e0212 */
[----:B------:R-:W-:-:S04]  /*46440*/  ISETP.LT.AND P6, PT, R17, R12, !P0 ;  /* 0x0000000c1100720c */ /* 0x000fc800047c1270 */
[----:B------:R-:W0:Y:S01]  /*46450*/  LDC R240, c[0x0][0x248] ;  /* 0x00009200fff07b82 */ /* 0x000e220000000800 */
[----:B------:R-:W-:Y:S01]  /*46460*/  IMAD.WIDE R12, R5, 0x2, R244 ;  /* 0x00000002050c7825 */ /* 0x000fe200078e02f4 */
[----:B----4-:R-:W4:Y:S06]  /*46470*/  LDL.LU R250, [R1+0x1a4] ;  /* 0x0001a40001fa7983 */ /* 0x010f2c0000300800 */
[----:B------:R-:W4:Y:S01]  /*46480*/  LDC R241, c[0x0][0x228] ;  /* 0x00008a00fff17b82 */ /* 0x000f220000000800 */
[----:B------:R1:W-:Y:S01]  /*46490*/  @P1 STG.E.U16 desc[UR60][R26.64], R0 ;  /* 0x000000001a001986 */ /* 0x0003e2000c10153c */
[----:B---3--:R-:W-:-:S03]  /*464a0*/  PRMT R7, R251, 0x7632, R7 ;  /* 0x00007632fb077816 */ /* 0x008fc60000000007 */
[----:B------:R3:W-:Y:S01]  /*464b0*/  @P5 STG.E.U16 desc[UR60][R12.64], R251 ;  /* 0x000000fb0c005986 */ /* 0x0007e2000c10153c */
[C---:B-1----:R-:W-:Y:S02]  /*464c0*/  IMAD.IADD R0, R5.reuse, 0x1, R25 ;  /* 0x0000000105007824 */ /* 0x042fe400078e0219 */
[----:B------:R-:W1:Y:S02]  /*464d0*/  LDC.64 R236, c[0x0][0x228] ;  /* 0x00008a00ffec7b82 */ /* 0x000e640000000a00 */
[----:B------:R-:W-:Y:S01]  /*464e0*/  IMAD.WIDE R26, R0, 0x2, R2 ;  /* 0x00000002001a7825 */ /* 0x000fe200078e0202 */
[----:B---3--:R-:W3:Y:S03]  /*464f0*/  LDL.LU R251, [R1+0x518] ;  /* 0x0005180001fb7983 */ /* 0x008ee60000300800 */
[----:B------:R-:W-:-:S05]  /*46500*/  IMAD.WIDE R12, R5, 0x2, R246 ;  /* 0x00000002050c7825 */ /* 0x000fca00078e02f6 */
[----:B------:R-:W-:Y:S04]  /*46510*/  @P3 STG.E.U16 desc[UR60][R12.64], R7 ;  /* 0x000000070c003986 */ /* 0x000fe8000c10153c */
[----:B--2---:R2:W-:Y:S01]  /*46520*/  @P6 STG.E.U16 desc[UR60][R26.64], R252 ;  /* 0x000000fc1a006986 */ /* 0x0045e2000c10153c */
[----:B------:R-:W-:-:S03]  /*46530*/  PRMT R5, R252, 0x7632, R5 ;  /* 0x00007632fc057816 */ /* 0x000fc60000000005 */
[----:B--2---:R-:W2:Y:S01]  /*46540*/  LDL.LU R252, [R1+0x1e8] ;  /* 0x0001e80001fc7983 */ /* 0x004ea20000300800 */
[----:B------:R-:W-:Y:S02]  /*46550*/  ISETP.LT.AND P1, PT, R20, R238, !P0 ;  /* 0x000000ee1400720c */ /* 0x000fe40004721270 */
[----:B0-----:R-:W-:Y:S01]  /*46560*/  ISETP.LT.AND P5, PT, R21, R239, !P0 ;  /* 0x000000ef1500720c */ /* 0x001fe200047a1270 */
[C---:B------:R-:W-:Y:S01]  /*46570*/  IMAD.WIDE R12, R0.reuse, 0x2, R18 ;  /* 0x00000002000c7825 */ /* 0x040fe200078e0212 */
[----:B------:R-:W-:Y:S01]  /*46580*/  ISETP.LT.AND P6, PT, R17, R24, !P4 ;  /* 0x000000181100720c */ /* 0x000fe200067c1270 */
[----:B------:R-:W0:Y:S02]  /*46590*/  LDC R239, c[0x0][0x228] ;  /* 0x00008a00ffef7b82 */ /* 0x000e240000000800 */
[----:B------:R-:W-:Y:S01]  /*465a0*/  IMAD.WIDE R24, R0, 0x2, R244 ;  /* 0x0000000200187825 */ /* 0x000fe200078e02f4 */
[----:B------:R-:W-:-:S05]  /*465b0*/  ISETP.LT.AND P0, PT, R22, R11, !P0 ;  /* 0x0000000b1600720c */ /* 0x000fca0004701270 */
[----:B------:R1:W-:Y:S01]  /*465c0*/  @P1 STG.E.U16 desc[UR60][R12.64], R5 ;  /* 0x000000050c001986 */ /* 0x0003e2000c10153c */
[----:B------:R-:W-:Y:S01]  /*465d0*/  VIADD R9, R16, 0x85 ;  /* 0x0000008510097836 */ /* 0x000fe20000000000 */
[----:B------:R-:W-:Y:S01]  /*465e0*/  ISETP.LT.AND P1, PT, R20, R242, !P4 ;  /* 0x000000f21400720c */ /* 0x000fe20006721270 */
[----:B------:R-:W0:Y:S01]  /*465f0*/  LDC R238, c[0x0][0x228] ;  /* 0x00008a00ffee7b82 */ /* 0x000e220000000800 */
[----:B----4-:R4:W-:Y:S01]  /*46600*/  @P5 STG.E.U16 desc[UR60][R24.64], R250 ;  /* 0x000000fa18005986 */ /* 0x0109e2000c10153c */
[----:B------:R-:W-:Y:S01]  /*46610*/  PRMT R7, R250, 0x7632, R7 ;  /* 0x00007632fa077816 */ /* 0x000fe20000000007 */
[----:B-1----:R-:W-:Y:S01]  /*46620*/  IMAD.IADD R5, R0, 0x1, R240 ;  /* 0x0000000100057824 */ /* 0x002fe200078e02f0 */
[----:B------:R-:W-:-:S04]  /*46630*/  ISETP.LT.AND P5, PT, R21, R241, !P4 ;  /* 0x000000f11500720c */ /* 0x000fc800067a1270 */
[----:B------:R-:W1:Y:S01]  /*46640*/  LDC R240, c[0x0][0x228] ;  /* 0x00008a00fff07b82 */ /* 0x000e620000000800 */
[----:B------:R-:W-:Y:S01]  /*46650*/  IMAD.WIDE R26, R5, 0x2, R2 ;  /* 0x00000002051a7825 */ /* 0x000fe200078e0202 */
[----:B----4-:R-:W4:Y:S03]  /*46660*/  LDL.LU R250, [R1+0x1d8] ;  /* 0x0001d80001fa7983 */ /* 0x010f260000300800 */
[----:B------:R-:W-:Y:S01]  /*46670*/  IMAD.WIDE R24, R0, 0x2, R246 ;  /* 0x0000000200187825 */ /* 0x000fe200078e02f6 */
[----:B------:R-:W-:Y:S02]  /*46680*/  ISETP.GE.AND P3, PT, R9, R15, PT ;  /* 0x0000000f0900720c */ /* 0x000fe40003f66270 */
[----:B------:R-:W1:Y:S02]  /*46690*/  LDC.64 R12, c[0x0][0x228] ;  /* 0x00008a00ff0c7b82 */ /* 0x000e640000000a00 */
[----:B------:R0:W-:Y:S06]  /*466a0*/  @P0 STG.E.U16 desc[UR60][R24.64], R7 ;  /* 0x0000000718000986 */ /* 0x0001ec000c10153c */
[----:B------:R-:W1:Y:S01]  /*466b0*/  LDC R15, c[0x0][0x248] ;  /* 0x00009200ff0f7b82 */ /* 0x000e620000000800 */
[----:B0-----:R-:W-:-:S07]  /*466c0*/  IMAD.WIDE R24, R5, 0x2, R244 ;  /* 0x0000000205187825 */ /* 0x001fce00078e02f4 */
[----:B------:R-:W0:Y:S08]  /*466d0*/  LDC R241, c[0x0][0x228] ;  /* 0x00008a00fff17b82 */ /* 0x000e300000000800 */
[----:B------:R-:W0:Y:S01]  /*466e0*/  LDC R242, c[0x0][0x248] ;  /* 0x00009200fff27b82 */ /* 0x000e220000000800 */
[----:B---3--:R3:W-:Y:S01]  /*466f0*/  @P6 STG.E.U16 desc[UR60][R26.64], R251 ;  /* 0x000000fb1a006986 */ /* 0x0087e2000c10153c */
[----:B------:R-:W-:-:S02]  /*46700*/  PRMT R0, R251, 0x7632, R0 ;  /* 0x00007632fb007816 */ /* 0x000fc40000000000 */
[----:B------:R-:W-:Y:S01]  /*46710*/  ISETP.LT.AND P6, PT, R17, R10, !P3 ;  /* 0x0000000a1100720c */ /* 0x000fe20005fc1270 */
[----:B------:R-:W-:Y:S01]  /*46720*/  IMAD.WIDE R10, R5, 0x2, R18 ;  /* 0x00000002050a7825 */ /* 0x000fe200078e0212 */
[----:B---3--:R-:W3:Y:S04]  /*46730*/  LDL.LU R251, [R1+0x1a8] ;  /* 0x0001a80001fb7983 */ /* 0x008ee80000300800 */
[----:B------:R1:W-:Y:S01]  /*46740*/  @P1 STG.E.U16 desc[UR60][R10.64], R0 ;  /* 0x000000000a001986 */ /* 0x0003e2000c10153c */
[----:B--2---:R-:W-:-:S03]  /*46750*/  PRMT R7, R252, 0x7632, R7 ;  /* 0x00007632fc077816 */ /* 0x004fc60000000007 */
[----:B------:R2:W-:Y:S01]  /*46760*/  @P5 STG.E.U16 desc[UR60][R24.64], R252 ;  /* 0x000000fc18005986 */ /* 0x0005e2000c10153c */
[----:B------:R-:W-:Y:S01]  /*46770*/  VIADD R9, R16, 0x8a ;  /* 0x0000008a10097836 */ /* 0x000fe20000000000 */
[----:B------:R-:W-:Y:S01]  /*46780*/  ISETP.LT.AND P4, PT, R22, R239, !P4 ;  /* 0x000000ef1600720c */ /* 0x000fe20006781270 */
[----:B-1----:R-:W-:Y:S01]  /*46790*/  IMAD.IADD R0, R5, 0x1, R15 ;  /* 0x0000000105007824 */ /* 0x002fe200078e020f */
[----:B------:R-:W1:Y:S01]  /*467a0*/  LDC.64 R10, c[0x0][0x228] ;  /* 0x00008a00ff0a7b82 */ /* 0x000e620000000a00 */
[----:B--2---:R-:W2:Y:S01]  /*467b0*/  LDL.LU R252, [R1+0x51c] ;  /* 0x00051c0001fc7983 */ /* 0x004ea20000300800 */
[----:B------:R-:W-:Y:S01]  /*467c0*/  ISETP.GE.AND P0, PT, R9, R237, PT ;  /* 0x000000ed0900720c */ /* 0x000fe20003f06270 */
[----:B------:R-:W-:-:S05]  /*467d0*/  IMAD.WIDE R24, R5, 0x2, R246 ;  /* 0x0000000205187825 */ /* 0x000fca00078e02f6 */
[----:B------:R-:W1:Y:S01]  /*467e0*/  LDC R9, c[0x0][0x228] ;  /* 0x00008a00ff097b82 */ /* 0x000e620000000800 */
[----:B------:R-:W-:-:S07]  /*467f0*/  ISETP.LT.AND P1, PT, R20, R238, !P3 ;  /* 0x000000ee1400720c */ /* 0x000fce0005f21270 */
[----:B------:R-:W1:Y:S01]  /*46800*/  LDC R237, c[0x0][0x248] ;  /* 0x00009200ffed7b82 */ /* 0x000e620000000800 */
[----:B------:R-:W-:Y:S01]  /*46810*/  IMAD.WIDE R26, R0, 0x2, R2 ;  /* 0x00000002001a7825 */ /* 0x000fe200078e0202 */
[----:B------:R-:W-:-:S03]  /*46820*/  ISETP.LT.AND P5, PT, R21, R240, !P3 ;  /* 0x000000f01500720c */ /* 0x000fc60005fa1270 */
[----:B------:R-:W-:Y:S01]  /*46830*/  VIADD R5, R16, 0x86 ;  /* 0x0000008610057836 */ /* 0x000fe20000000000 */
[----:B------:R0:W-:Y:S02]  /*46840*/  @P4 STG.E.U16 desc[UR60][R24.64], R7 ;  /* 0x0000000718004986 */ /* 0x0001e4000c10153c */
[----:B------:R-:W2:Y:S02]  /*46850*/  LDC R240, c[0x0][0x228] ;  /* 0x00008a00fff07b82 */ /* 0x000ea40000000800 */
[----:B------:R-:W-:Y:S01]  /*46860*/  ISETP.GE.AND P4, PT, R5, R13, PT ;  /* 0x0000000d0500720c */ /* 0x000fe20003f86270 */
[----:B----4-:R4:W-:Y:S05]  /*46870*/  @P6 STG.E.U16 desc[UR60][R26.64], R250 ;  /* 0x000000fa1a006986 */ /* 0x0109ea000c10153c */
[----:B------:R-:W2:Y:S01]  /*46880*/  LDC R15, c[0x0][0x228] ;  /* 0x00008a00ff0f7b82 */ /* 0x000ea20000000800 */
[----:B0-----:R-:W-:Y:S01]  /*46890*/  PRMT R7, R250, 0x7632, R7 ;  /* 0x00007632fa077816 */ /* 0x001fe20000000007 */
[C---:B------:R-:W-:Y:S01]  /*468a0*/  IMAD.WIDE R24, R0.reuse, 0x2, R18 ;  /* 0x0000000200187825 */ /* 0x040fe200078e0212 */
[----:B------:R-:W-:Y:S01]  /*468b0*/  ISETP.LT.AND P6, PT, R17, R4, !P4 ;  /* 0x000000041100720c */ /* 0x000fe200067c1270 */
[----:B----4-:R-:W4:Y:S02]  /*468c0*/  LDL.LU R250, [R1+0x1ec] ;  /* 0x0001ec0001fa7983 */ /* 0x010f240000300800 */
[----:B------:R-:W-:Y:S01]  /*468d0*/  IMAD.WIDE R4, R0, 0x2, R244 ;  /* 0x0000000200047825 */ /* 0x000fe200078e02f4 */
[----:B------:R-:W-:Y:S01]  /*468e0*/  ISETP.LT.AND P3, PT, R22, R241, !P3 ;  /* 0x000000f11600720c */ /* 0x000fe20005f61270 */
[----:B------:R-:W0:Y:S01]  /*468f0*/  LDC R238, c[0x0][0x228] ;  /* 0x00008a00ffee7b82 */ /* 0x000e220000000800 */
[----:B------:R1:W-:Y:S02]  /*46900*/  @P1 STG.E.U16 desc[UR60][R24.64], R7 ;  /* 0x0000000718001986 */ /* 0x0003e4000c10153c */
[----:B-1----:R-:W-:Y:S01]  /*46910*/  ISETP.LT.AND P1, PT, R20, R9, !P4 ;  /* 0x000000091400720c */ /* 0x002fe20006721270 */
[----:B------:R-:W-:-:S04]  /*46920*/  IMAD.WIDE R26, R0, 0x2, R246 ;  /* 0x00000002001a7825 */ /* 0x000fc800078e02f6 */
[----:B------:R-:W-:Y:S01]  /*46930*/  VIADD R13, R16, 0x87 ;  /* 0x00000087100d7836 */ /* 0x000fe20000000000 */
[----:B------:R-:W1:Y:S01]  /*46940*/  LDC R239, c[0x0][0x228] ;  /* 0x00008a00ffef7b82 */ /* 0x000e620000000800 */
[----:B------:R-:W-:-:S07]  /*46950*/  IMAD.IADD R7, R0, 0x1, R237 ;  /* 0x0000000100077824 */ /* 0x000fce00078e02ed */
[----:B------:R-:W1:Y:S01]  /*46960*/  LDC R241, c[0x0][0x228] ;  /* 0x00008a00fff17b82 */ /* 0x000e620000000800 */
[----:B------:R-:W-:-:S07]  /*46970*/  IMAD.WIDE R24, R7, 0x2, R2 ;  /* 0x0000000207187825 */ /* 0x000fce00078e0202 */
[----:B------:R-:W1:Y:S01]  /*46980*/  LDC R237, c[0x0][0x228] ;  /* 0x00008a00ffed7b82 */ /* 0x000e620000000800 */
[----:B---3--:R3:W-:Y:S01]  /*46990*/  @P5 STG.E.U16 desc[UR60][R4.64], R251 ;  /* 0x000000fb04005986 */ /* 0x0087e2000c10153c */
[----:B------:R-:W-:-:S03]  /*469a0*/  PRMT R9, R251, 0x7632, R9 ;  /* 0x00007632fb097816 */ /* 0x000fc60000000009 */
[----:B---3--:R-:W3:Y:S03]  /*469b0*/  LDL.LU R251, [R1+0x1dc] ;  /* 0x0001dc0001fb7983 */ /* 0x008ee60000300800 */
[----:B------:R-:W1:Y:S01]  /*469c0*/  LDC.64 R4, c[0x0][0x228] ;  /* 0x00008a00ff047b82 */ /* 0x000e620000000a00 */
[----:B------:R-:W-:Y:S01]  /*469d0*/  @P3 STG.E.U16 desc[UR60][R26.64], R9 ;  /* 0x000000091a003986 */ /* 0x000fe2000c10153c */
[----:B--2---:R-:W-:-:S03]  /*469e0*/  PRMT R0, R252, 0x7632, R0 ;  /* 0x00007632fc007816 */ /* 0x004fc60000000000 */
[----:B------:R2:W-:Y:S04]  /*469f0*/  @P6 STG.E.U16 desc[UR60][R24.64], R252 ;  /* 0x000000fc18006986 */ /* 0x0005e8000c10153c */
[----:B--2---:R-:W2:Y:S01]  /*46a00*/  LDL.LU R252, [R1+0x1ac] ;  /* 0x0001ac0001fc7983 */ /* 0x004ea20000300800 */
[----:B------:R-:W-:Y:S02]  /*46a10*/  ISETP.LT.AND P3, PT, R21, R240, !P4 ;  /* 0x000000f01500720c */ /* 0x000fe40006761270 */
[----:B------:R-:W-:Y:S01]  /*46a20*/  ISETP.GE.AND P5, PT, R13, R11, PT ;  /* 0x0000000b0d00720c */ /* 0x000fe20003fa6270 */
[----:B------:R-:W-:Y:S01]  /*46a30*/  IMAD.WIDE R26, R7, 0x2, R18 ;  /* 0x00000002071a7825 */ /* 0x000fe200078e0212 */
[----:B------:R-:W-:Y:S01]  /*46a40*/  ISETP.LT.AND P4, PT, R22, R15, !P4 ;  /* 0x0000000f1600720c */ /* 0x000fe20006781270 */
[----:B------:R-:W2:Y:S01]  /*46a50*/  LDC R240, c[0x0][0x228] ;  /* 0x00008a00fff07b82 */ /* 0x000ea20000000800 */
[----:B------:R-:W-:Y:S01]  /*46a60*/  ISETP.LT.AND P6, PT, R17, R8, !P5 ;  /* 0x000000081100720c */ /* 0x000fe20006fc1270 */
[C---:B------:R-:W-:Y:S01]  /*46a70*/  IMAD.WIDE R8, R7.reuse, 0x2, R244 ;  /* 0x0000000207087825 */ /* 0x040fe200078e02f4 */
[----:B------:R1:W-:Y:S03]  /*46a80*/  @P1 STG.E.U16 desc[UR60][R26.64], R0 ;  /* 0x000000001a001986 */ /* 0x0003e6000c10153c */
[C---:B------:R-:W-:Y:S01]  /*46a90*/  IMAD.WIDE R24, R7.reuse, 0x2, R246 ;  /* 0x0000000207187825 */ /* 0x040fe200078e02f6 */
[----:B0-----:R-:W-:Y:S01]  /*46aa0*/  ISETP.LT.AND P1, PT, R20, R238, !P5 ;  /* 0x000000ee1400720c */ /* 0x001fe20006f21270 */
[----:B------:R-:W0:Y:S02]  /*46ab0*/  LDC R15, c[0x0][0x228] ;  /* 0x00008a00ff0f7b82 */ /* 0x000e240000000800 */
[----:B------:R-:W-:Y:S01]  /*46ac0*/  VIADD R13, R16, 0x88 ;  /* 0x00000088100d7836 */ /* 0x000fe20000000000 */
[----:B----4-:R-:W-:Y:S01]  /*46ad0*/  PRMT R11, R250, 0x7632, R11 ;  /* 0x00007632fa0b7816 */ /* 0x010fe2000000000b */
[----:B------:R4:W-:Y:S01]  /*46ae0*/  @P3 STG.E.U16 desc[UR60][R8.64], R250 ;  /* 0x000000fa08003986 */ /* 0x0009e2000c10153c */
[----:B-1----:R-:W-:-:S03]  /*46af0*/  IMAD.IADD R0, R7, 0x1, R242 ;  /* 0x0000000107007824 */ /* 0x002fc600078e02f2 */
[----:B------:R-:W1:Y:S01]  /*46b00*/  LDC R238, c[0x0][0x248] ;  /* 0x00009200ffee7b82 */ /* 0x000e620000000800 */
[----:B------:R4:W-:Y:S01]  /*46b10*/  @P4 STG.E.U16 desc[UR60][R24.64], R11 ;  /* 0x0000000b18004986 */ /* 0x0009e2000c10153c */
[----:B------:R-:W-:-:S03]  /*46b20*/  ISETP.LT.AND P4, PT, R22, R239, !P5 ;  /* 0x000000ef1600720c */ /* 0x000fc60006f81270 */
[----:B----4-:R-:W4:Y:S01]  /*46b30*/  LDL.LU R250, [R1+0x320] ;  /* 0x0003200001fa7983 */ /* 0x010f220000300800 */
[----:B------:R-:W-:Y:S02]  /*46b40*/  ISETP.LT.AND P5, PT, R21, R241, !P5 ;  /* 0x000000f11500720c */ /* 0x000fe40006fa1270 */
[----:B------:R-:W0:Y:S01]  /*46b50*/  LDC.64 R8, c[0x0][0x228] ;  /* 0x00008a00ff087b82 */ /* 0x000e220000000a00 */
[----:B------:R-:W-:Y:S01]  /*46b60*/  IMAD.WIDE R24, R0, 0x2, R2 ;  /* 0x0000000200187825 */ /* 0x000fe200078e0202 */
[----:B------:R-:W-:-:S03]  /*46b70*/  ISETP.GE.AND P3, PT, R13, R5, PT ;  /* 0x000000050d00720c */ /* 0x000fc60003f66270 */
[----:B------:R-:W-:-:S03]  /*46b80*/  IMAD.WIDE R26, R0, 0x2, R18 ;  /* 0x00000002001a7825 */ /* 0x000fc600078e0212 */
[----:B------:R-:W0:Y:S08]  /*46b90*/  LDC R13, c[0x0][0x228] ;  /* 0x00008a00ff0d7b82 */ /* 0x000e300000000800 */
[----:B------:R-:W4:Y:S01]  /*46ba0*/  LDC R239, c[0x0][0x228] ;  /* 0x00008a00ffef7b82 */ /* 0x000f220000000800 */
[----:B------:R-:W-:-:S07]  /*46bb0*/  VIADD R11, R16, 0x89 ;  /* 0x00000089100b7836 */ /* 0x000fce0000000000 */
[----:B------:R-:W4:Y:S01]  /*46bc0*/  LDC R241, c[0x0][0x228] ;  /* 0x00008a00fff17b82 */ /* 0x000f220000000800 */
[----:B---3--:R-:W-:Y:S01]  /*46bd0*/  PRMT R5, R251, 0x7632, R5 ;  /* 0x00007632fb057816 */ /* 0x008fe20000000005 */
[----:B------:R3:W-:Y:S01]  /*46be0*/  @P6 STG.E.U16 desc[UR60][R24.64], R251 ;  /* 0x000000fb18006986 */ /* 0x0007e2000c10153c */
[----:B------:R-:W-:Y:S01]  /*46bf0*/  ISETP.LT.AND P6, PT, R17, R6, !P3 ;  /* 0x000000061100720c */ /* 0x000fe20005fc1270 */
[----:B------:R-:W-:Y:S02]  /*46c00*/  IMAD.WIDE R6, R0, 0x2, R244 ;  /* 0x0000000200067825 */ /* 0x000fe400078e02f4 */
[----:B---3--:R-:W3:Y:S04]  /*46c10*/  LDL.LU R251, [R1+0x310] ;  /* 0x0003100001fb7983 */ /* 0x008ee80000300800 */
[----:B------:R2:W-:Y:S02]  /*46c20*/  @P1 STG.E.U16 desc[UR60][R26.64], R5 ;  /* 0x000000051a001986 */ /* 0x0005e4000c10153c */
[----:B--2---:R-:W-:-:S02]  /*46c30*/  PRMT R5, R252, 0x7632, R5 ;  /* 0x00007632fc057816 */ /* 0x004fc40000000005 */
[----:B------:R2:W-:Y:S04]  /*46c40*/  @P5 STG.E.U16 desc[UR60][R6.64], R252 ;  /* 0x000000fc06005986 */ /* 0x0005e8000c10153c */
[----:B--2---:R-:W2:Y:S01]  /*46c50*/  LDL.LU R252, [R1+0x350] ;  /* 0x0003500001fc7983 */ /* 0x004ea20000300800 */
[----:B------:R-:W-:Y:S01]  /*46c60*/  ISETP.LT.AND P1, PT, R20, R237, !P3 ;  /* 0x000000ed1400720c */ /* 0x000fe20005f21270 */
[C---:B------:R-:W-:Y:S01]  /*46c70*/  IMAD.WIDE R24, R0.reuse, 0x2, R246 ;  /* 0x0000000200187825 */ /* 0x040fe200078e02f6 */
[----:B------:R-:W4:Y:S03]  /*46c80*/  LDC R237, c[0x0][0x248] ;  /* 0x00009200ffed7b82 */ /* 0x000f260000000800 */
[----:B-1----:R-:W-:Y:S01]  /*46c90*/  IMAD.IADD R0, R0, 0x1, R238 ;  /* 0x0000000100007824 */ /* 0x002fe200078e02ee */
[----:B------:R1:W-:Y:S01]  /*46ca0*/  @P4 STG.E.U16 desc[UR60][R24.64], R5 ;  /* 0x0000000518004986 */ /* 0x0003e2000c10153c */
[----:B0-----:R-:W-:-:S02]  /*46cb0*/  ISETP.LT.AND P4, PT, R21, R13, !P3 ;  /* 0x0000000d1500720c */ /* 0x001fc40005f81270 */
[C---:B------:R-:W-:Y:S01]  /*46cc0*/  IMAD.WIDE R26, R0.reuse, 0x2, R18 ;  /* 0x00000002001a7825 */ /* 0x040fe200078e0212 */
[----:B------:R-:W-:Y:S01]  /*46cd0*/  ISETP.GE.AND P5, PT, R11, R9, PT ;  /* 0x000000090b00720c */ /* 0x000fe20003fa6270 */
[----:B------:R-:W0:Y:S02]  /*46ce0*/  LDC R238, c[0x0][0x228] ;  /* 0x00008a00ffee7b82 */ /* 0x000e240000000800 */
[----:B-1----:R-:W-:-:S06]  /*46cf0*/  IMAD.WIDE R24, R0, 0x2, R2 ;  /* 0x0000000200187825 */ /* 0x002fcc00078e0202 */
[----:B------:R-:W1:Y:S01]  /*46d00*/  LDC.64 R6, c[0x0][0x228] ;  /* 0x00008a00ff067b82 */ /* 0x000e620000000a00 */
[----:B----4-:R-:W-:Y:S01]  /*46d10*/  PRMT R5, R250, 0x7632, R5 ;  /* 0x00007632fa057816 */ /* 0x010fe20000000005 */
[----:B------:R4:W-:Y:S01]  /*46d20*/  @P6 STG.E.U16 desc[UR60][R24.64], R250 ;  /* 0x000000fa18006986 */ /* 0x0009e2000c10153c */
[----:B------:R-:W-:Y:S02]  /*46d30*/  ISETP.LT.AND P3, PT, R22, R239, !P3 ;  /* 0x000000ef1600720c */ /* 0x000fe40005f61270 */
[----:B------:R-:W-:Y:S01]  /*46d40*/  ISETP.LT.AND P6, PT, R17, R14, !P5 ;  /* 0x0000000e1100720c */ /* 0x000fe20006fc1270 */
[----:B------:R4:W-:Y:S02]  /*46d50*/  @P1 STG.E.U16 desc[UR60][R26.64], R5 ;  /* 0x000000051a001986 */ /* 0x0009e4000c10153c */
[----:B------:R-:W1:Y:S02]  /*46d60*/  LDC R11, c[0x0][0x228] ;  /* 0x00008a00ff0b7b82 */ /* 0x000e640000000800 */
[----:B----4-:R-:W4:Y:S01]  /*46d70*/  LDL.LU R250, [R1+0x330] ;  /* 0x0003300001fa7983 */ /* 0x010f220000300800 */
[----:B------:R-:W-:Y:S01]  /*46d80*/  IMAD.WIDE R24, R0, 0x2, R244 ;  /* 0x0000000200187825 */ /* 0x000fe200078e02f4 */
[----:B------:R-:W-:-:S04]  /*46d90*/  ISETP.LT.AND P1, PT, R20, R15, !P5 ;  /* 0x0000000f1400720c */ /* 0x000fc80006f21270 */
[----:B------:R-:W4:Y:S01]  /*46da0*/  LDC R239, c[0x0][0x228] ;  /* 0x00008a00ffef7b82 */ /* 0x000f220000000800 */
[C---:B------:R-:W-:Y:S02]  /*46db0*/  IMAD.IADD R5, R0.reuse, 0x1, R237 ;  /* 0x0000000100057824 */ /* 0x040fe400078e02ed */
[----:B------:R-:W-:-:S05]  /*46dc0*/  IMAD.WIDE R14, R0, 0x2, R246 ;  /* 0x00000002000e7825 */ /* 0x000fca00078e02f6 */
[----:B------:R-:W1:Y:S08]  /*46dd0*/  LDC R27, c[0x0][0x248] ;  /* 0x00009200ff1b7b82 */ /* 0x000e700000000800 */
[----:B------:R-:W1:Y:S01]  /*46de0*/  LDC R26, c[0x0][0x228] ;  /* 0x00008a00ff1a7b82 */ /* 0x000e620000000800 */
[----:B---3--:R-:W-:Y:S01]  /*46df0*/  PRMT R0, R251, 0x7632, R0 ;  /* 0x00007632fb007816 */ /* 0x008fe20000000000 */
[----:B------:R3:W-:Y:S01]  /*46e00*/  @P4 STG.E.U16 desc[UR60][R24.64], R251 ;  /* 0x000000fb18004986 */ /* 0x0007e2000c10153c */
[----:B------:R-:W-:-:S05]  /*46e10*/  VIADD R9, R16, 0x93 ;  /* 0x0000009310097836 */ /* 0x000fca0000000000 */
[----:B------:R-:W4:Y:S01]  /*46e20*/  LDC R237, c[0x0][0x248] ;  /* 0x00009200ffed7b82 */ /* 0x000f220000000800 */
[----:B---3--:R-:W3:Y:S01]  /*46e30*/  LDL.LU R251, [R1+0x324] ;  /* 0x0003240001fb7983 */ /* 0x008ee20000300800 */
[----:B------:R-:W-:-:S03]  /*46e40*/  IMAD.WIDE R24, R5, 0x2, R2 ;  /* 0x0000000205187825 */ /* 0x000fc600078e0202 */
[----:B------:R0:W-:Y:S01]  /*46e50*/  @P3 STG.E.U16 desc[UR60][R14.64], R0 ;  /* 0x000000000e003986 */ /* 0x0001e2000c10153c */
[----:B------:R-:W-:Y:S02]  /*46e60*/  ISETP.LT.AND P4, PT, R21, R240, !P5 ;  /* 0x000000f01500720c */ /* 0x000fe40006f81270 */
[----:B0-----:R-:W0:Y:S01]  /*46e70*/  LDC.64 R14, c[0x0][0x228] ;  /* 0x00008a00ff0e7b82 */ /* 0x001e220000000a00 */
[----:B--2---:R2:W-:Y:S01]  /*46e80*/  @P6 STG.E.U16 desc[UR60][R24.64], R252 ;  /* 0x000000fc18006986 */ /* 0x0045e2000c10153c */
[----:B------:R-:W-:-:S06]  /*46e90*/  PRMT R0, R252, 0x7632, R0 ;  /* 0x00007632fc007816 */ /* 0x000fcc0000000000 */
[----:B------:R-:W3:Y:S01]  /*46ea0*/  LDC R240, c[0x0][0x228] ;  /* 0x00008a00fff07b82 */ /* 0x000ee20000000800 */
[----:B--2---:R-:W2:Y:S01]  /*46eb0*/  LDL.LU R252, [R1+0x314] ;  /* 0x0003140001fc7983 */ /* 0x004ea20000300800 */
[----:B------:R-:W-:Y:S01]  /*46ec0*/  ISETP.LT.AND P6, PT, R17, R12, !P0 ;  /* 0x0000000c1100720c */ /* 0x000fe200047c1270 */
[C---:B------:R-:W-:Y:S02]  /*46ed0*/  IMAD.WIDE R12, R5.reuse, 0x2, R18 ;  /* 0x00000002050c7825 */ /* 0x040fe400078e0212 */
[----:B------:R-:W2:Y:S01]  /*46ee0*/  LDL.LU R249, [R1+0x354] ;  /* 0x0003540001f97983 */ /* 0x000ea20000300800 */
[----:B------:R-:W-:Y:S01]  /*46ef0*/  ISETP.LT.AND P5, PT, R22, R238, !P5 ;  /* 0x000000ee1600720c */ /* 0x000fe20006fa1270 */
[----:B------:R-:W-:Y:S01]  /*46f00*/  IMAD.WIDE R24, R5, 0x2, R244 ;  /* 0x0000000205187825 */ /* 0x000fe200078e02f4 */
[----:B-1----:R-:W-:Y:S01]  /*46f10*/  ISETP.GE.AND P3, PT, R9, R7, PT ;  /* 0x000000070900720c */ /* 0x002fe20003f66270 */
[----:B------:R1:W-:Y:S01]  /*46f20*/  @P1 STG.E.U16 desc[UR60][R12.64], R0 ;  /* 0x000000000c001986 */ /* 0x0003e2000c10153c */
[----:B------:R-:W-:Y:S01]  /*46f30*/  ISETP.LT.AND P1, PT, R21, R26, !P0 ;  /* 0x0000001a1500720c */ /* 0x000fe20004721270 */
[----:B------:R-:W2:Y:S08]  /*46f40*/  LDC R9, c[0x0][0x228] ;  /* 0x00008a00ff097b82 */ /* 0x000eb00000000800 */
[----:B------:R-:W2:Y:S01]  /*46f50*/  LDC R238, c[0x0][0x228] ;  /* 0x00008a00ffee7b82 */ /* 0x000ea20000000800 */
[----:B-1----:R-:W-:Y:S01]  /*46f60*/  IMAD.IADD R0, R5, 0x1, R27 ;  /* 0x0000000105007824 */ /* 0x002fe200078e021b */
[----:B----4-:R1:W-:Y:S01]  /*46f70*/  @P4 STG.E.U16 desc[UR60][R24.64], R250 ;  /* 0x000000fa18004986 */ /* 0x0103e2000c10153c */
[----:B------:R-:W-:-:S02]  /*46f80*/  PRMT R7, R250, 0x7632, R7 ;  /* 0x00007632fa077816 */ /* 0x000fc40000000007 */
[----:B------:R-:W-:Y:S01]  /*46f90*/  IMAD.WIDE R26, R0, 0x2, R2 ;  /* 0x00000002001a7825 */ /* 0x000fe200078e0202 */
[----:B------:R-:W-:Y:S02]  /*46fa0*/  ISETP.LT.AND P4, PT, R20, R11, !P0 ;  /* 0x0000000b1400720c */ /* 0x000fe40004781270 */
[----:B------:R-:W4:Y:S01]  /*46fb0*/  LDC.64 R12, c[0x0][0x228] ;  /* 0x00008a00ff0c7b82 */ /* 0x000f220000000a00 */
[----:B-1----:R-:W4:Y:S01]  /*46fc0*/  LDL.LU R250, [R1+0x334] ;  /* 0x0003340001fa7983 */ /* 0x002f220000300800 */
[----:B------:R-:W-:-:S04]  /*46fd0*/  IMAD.WIDE R24, R5, 0x2, R246 ;  /* 0x0000000205187825 */ /* 0x000fc800078e02f6 */
[----:B------:R-:W-:Y:S01]  /*46fe0*/  VIADD R5, R16, 0x8b ;  /* 0x0000008b10057836 */ /* 0x000fe20000000000 */
[----:B------:R1:W-:Y:S04]  /*46ff0*/  @P5 STG.E.U16 desc[UR60][R24.64], R7 ;  /* 0x0000000718005986 */ /* 0x0003e8000c10153c */
[----:B0-----:R-:W-:Y:S02]  /*47000*/  ISETP.GE.AND P5, PT, R5, R15, PT ;  /* 0x0000000f0500720c */ /* 0x001fe40003fa6270 */
[----:B------:R-:W-:Y:S01]  /*47010*/  ISETP.LT.AND P0, PT, R22, R239, !P0 ;  /* 0x000000ef1600720c */ /* 0x000fe20004701270 */
[----:B------:R-:W0:Y:S01]  /*47020*/  LDC R15, c[0x0][0x248] ;  /* 0x00009200ff0f7b82 */ /* 0x000e220000000800 */
[----:B-1----:R-:W-:Y:S01]  /*47030*/  IMAD.WIDE R24, R0, 0x2, R18 ;  /* 0x0000000200187825 */ /* 0x002fe200078e0212 */
[----:B---3--:R1:W-:Y:S01]  /*47040*/  @P6 STG.E.U16 desc[UR60][R26.64], R251 ;  /* 0x000000fb1a006986 */ /* 0x0083e2000c10153c */
[----:B------:R-:W-:-:S03]  /*47050*/  PRMT R5, R251, 0x7632, R5 ;  /* 0x00007632fb057816 */ /* 0x000fc60000000005 */
[----:B-1----:R-:W3:Y:S01]  /*47060*/  LDL.LU R251, [R1+0x328] ;  /* 0x0003280001fb7983 */ /* 0x002ee20000300800 */
[----:B------:R-:W-:-:S03]  /*47070*/  IMAD.WIDE R26, R0, 0x2, R244 ;  /* 0x00000002001a7825 */ /* 0x000fc600078e02f4 */
[----:B------:R1:W-:Y:S04]  /*47080*/  @P4 STG.E.U16 desc[UR60][R24.64], R5 ;  /* 0x0000000518004986 */ /* 0x0003e8000c10153c */
[----:B--2---:R2:W-:Y:S01]  /*47090*/  @P1 STG.E.U16 desc[UR60][R26.64], R252 ;  /* 0x000000fc1a001986 */ /* 0x0045e2000c10153c */
[----:B-1----:R-:W-:-:S03]  /*470a0*/  PRMT R5, R252, 0x7632, R5 ;  /* 0x00007632fc057816 */ /* 0x002fc60000000005 */
[----:B--2---:R-:W2:Y:S01]  /*470b0*/  LDL.LU R252, [R1+0x318] ;  /* 0x0003180001fc7983 */ /* 0x004ea20000300800 */
[----:B------:R-:W-:Y:S02]  /*470c0*/  ISETP.LT.AND P6, PT, R17, R10, !P5 ;  /* 0x0000000a1100720c */ /* 0x000fe40006fc1270 */
[----:B------:R-:W1:Y:S01]  /*470d0*/  LDC.64 R10, c[0x0][0x228] ;  /* 0x00008a00ff0a7b82 */ /* 0x000e620000000a00 */
[----:B------:R-:W-:Y:S01]  /*470e0*/  ISETP.LT.AND P4, PT, R21, R240, !P5 ;  /* 0x000000f01500720c */ /* 0x000fe20006f81270 */
[----:B------:R-:W-:Y:S01]  /*470f0*/  IMAD.WIDE R24, R0, 0x2, R246 ;  /* 0x0000000200187825 */ /* 0x000fe200078e02f6 */
[----:B------:R-:W-:-:S03]  /*47100*/  ISETP.LT.AND P1, PT, R20, R9, !P5 ;  /* 0x000000091400720c */ /* 0x000fc60006f21270 */
[----:B------:R-:W-:Y:S02]  /*47110*/  IMAD.IADD R0, R0, 0x1, R237 ;  /* 0x0000000100007824 */ /* 0x000fe400078e02ed */
[----:B------:R-:W0:Y:S01]  /*47120*/  LDC R9, c[0x0][0x228] ;  /* 0x00008a00ff097b82 */ /* 0x000e220000000800 */
[----:B------:R-:W-:Y:S01]  /*47130*/  VIADD R7, R16, 0x8c ;  /* 0x0000008c10077836 */ /* 0x000fe20000000000 */
[----:B------:R4:W-:Y:S06]  /*47140*/  @P0 STG.E.U16 desc[UR60][R24.64], R5 ;  /* 0x0000000518000986 */ /* 0x0009ec000c10153c */
[----:B------:R-:W0:Y:S01]  /*47150*/  LDC R240, c[0x0][0x228] ;  /* 0x00008a00fff07b82 */ /* 0x000e220000000800 */
[----:B------:R-:W-:-:S07]  /*47160*/  ISETP.LT.AND P5, PT, R22, R238, !P5 ;  /* 0x000000ee1600720c */ /* 0x000fce0006fa1270 */
[----:B------:R-:W0:Y:S01]  /*47170*/  LDC R237, c[0x0][0x228] ;  /* 0x00008a00ffed7b82 */ /* 0x000e220000000800 */
[C---:B----4-:R-:W-:Y:S01]  /*47180*/  IMAD.WIDE R24, R0.reuse, 0x2, R2 ;  /* 0x0000000200187825 */ /* 0x050fe200078e0202 */
[----:B------:R-:W-:Y:S02]  /*47190*/  PRMT R5, R249, 0x7632, R5 ;  /* 0x00007632f9057816 */ /* 0x000fe40000000005 */
[----:B------:R-:W-:Y:S01]  /*471a0*/  ISETP.GE.AND P0, PT, R7, R13, PT ;  /* 0x0000000d0700720c */ /* 0x000fe20003f06270 */
[----:B------:R-:W-:Y:S01]  /*471b0*/  IMAD.WIDE R26, R0, 0x2, R18 ;  /* 0x00000002001a7825 */ /* 0x000fe200078e0212 */
[----:B------:R4:W-:Y:S02]  /*471c0*/  @P6 STG.E.U16 desc[UR60][R24.64], R249 ;  /* 0x000000f918006986 */ /* 0x0009e4000c10153c */
[----:B------:R-:W2:Y:S01]  /*471d0*/  LDC R13, c[0x0][0x248] ;  /* 0x00009200ff0d7b82 */ /* 0x000ea20000000800 */
[----:B------:R-:W-:Y:S01]  /*471e0*/  VIADD R7, R16, 0x8d ;  /* 0x0000008d10077836 */ /* 0x000fe20000000000 */
[----:B------:R-:W-:Y:S01]  /*471f0*/  @P1 STG.E.U16 desc[UR60][R26.64], R5 ;  /* 0x000000051a001986 */ /* 0x000fe2000c10153c */
[----:B------:R-:W-:Y:S01]  /*47200*/  IMAD.WIDE R238, R0, 0x2, R244 ;  /* 0x0000000200ee7825 */ /* 0x000fe200078e02f4 */
[----:B------:R-:W-:-:S02]  /*47210*/  ISETP.LT.AND P1, PT, R17, R4, !P0 ;  /* 0x000000041100720c */ /* 0x000fc40004721270 */
[----:B-1----:R-:W-:Y:S02]  /*47220*/  ISETP.GE.AND P6, PT, R7, R11, PT ;  /* 0x0000000b0700720c */ /* 0x002fe40003fc6270 */
[----:B------:R-:W-:Y:S01]  /*47230*/  PRMT R7, R250, 0x7632, R7 ;  /* 0x00007632fa077816 */ /* 0x000fe20000000007 */
[C---:B----4-:R-:W-:Y:S01]  /*47240*/  IMAD.WIDE R24, R0.reuse, 0x2, R246 ;  /* 0x0000000200187825 */ /* 0x050fe200078e02f6 */
[----:B------:R1:W-:Y:S03]  /*47250*/  @P4 STG.E.U16 desc[UR60][R238.64], R250 ;  /* 0x000000faee004986 */ /* 0x0003e6000c10153c */
[----:B0-----:R-:W-:Y:S01]  /*47260*/  IMAD.IADD R0, R0, 0x1, R15 ;  /* 0x0000000100007824 */ /* 0x001fe200078e020f */
[----:B------:R0:W-:Y:S01]  /*47270*/  @P5 STG.E.U16 desc[UR60][R24.64], R7 ;  /* 0x0000000718005986 */ /* 0x0001e2000c10153c */
[----:B------:R-:W-:Y:S01]  /*47280*/  ISETP.LT.AND P4, PT, R20, R9, !P0 ;  /* 0x000000091400720c */ /* 0x000fe20004781270 */
[----:B------:R-:W4:Y:S01]  /*47290*/  LDC R15, c[0x0][0x228] ;  /* 0x00008a00ff0f7b82 */ /* 0x000f220000000800 */
[----:B------:R-:W-:Y:S01]  /*472a0*/  ISETP.LT.AND P5, PT, R22, R240, !P0 ;  /* 0x000000f01600720c */ /* 0x000fe200047a1270 */
[----:B-1----:R-:W4:Y:S01]  /*472b0*/  LDL.LU R250, [R1+0x358] ;  /* 0x0003580001fa7983 */ /* 0x002f220000300800 */
[----:B------:R-:W-:Y:S01]  /*472c0*/  ISETP.LT.AND P0, PT, R21, R237, !P0 ;  /* 0x000000ed1500720c */ /* 0x000fe20004701270 */
[----:B------:R-:W-:-:S04]  /*472d0*/  IMAD.WIDE R26, R0, 0x2, R18 ;  /* 0x00000002001a7825 */ /* 0x000fc800078e0212 */
[----:B------:R-:W1:Y:S01]  /*472e0*/  LDC.64 R4, c[0x0][0x228] ;  /* 0x00008a00ff047b82 */ /* 0x000e620000000a00 */
[----:B0-----:R-:W-:Y:S01]  /*472f0*/  IMAD.WIDE R24, R0, 0x2, R2 ;  /* 0x0000000200187825 */ /* 0x001fe200078e0202 */
[----:B---3--:R-:W-:-:S04]  /*47300*/  PRMT R7, R251, 0x7632, R7 ;  /* 0x00007632fb077816 */ /* 0x008fc80000000007 */
[----:B------:R0:W-:Y:S01]  /*47310*/  @P1 STG.E.U16 desc[UR60][R24.64], R251 ;  /* 0x000000fb18001986 */ /* 0x0001e2000c10153c */
[----:B------:R-:W-:Y:S01]  /*47320*/  ISETP.LT.AND P1, PT, R17, R8, !P6 ;  /* 0x000000081100720c */ /* 0x000fe20007721270 */
[----:B------:R-:W-:Y:S01]  /*47330*/  IMAD.WIDE R8, R0, 0x2, R244 ;  /* 0x0000000200087825 */ /* 0x000fe200078e02f4 */
[----:B------:R-:W3:Y:S08]  /*47340*/  LDC.64 R238, c[0x0][0x228] ;  /* 0x00008a00ffee7b82 */ /* 0x000ef00000000a00 */
[----:B------:R-:W3:Y:S01]  /*47350*/  LDC R240, c[0x0][0x228] ;  /* 0x00008a00fff07b82 */ /* 0x000ee20000000800 */
[----:B0-----:R-:W3:Y:S04]  /*47360*/  LDL.LU R251, [R1+0x338] ;  /* 0x0003380001fb7983 */ /* 0x001ee80000300800 */
[----:B------:R2:W-:Y:S03]  /*47370*/  @P4 STG.E.U16 desc[UR60][R26.64], R7 ;  /* 0x000000071a004986 */ /* 0x0005e6000c10153c */
[----:B------:R-:W0:Y:S01]  /*47380*/  LDC R237, c[0x0][0x248] ;  /* 0x00009200ffed7b82 */ /* 0x000e220000000800 */
[----:B--2---:R-:W-:Y:S01]  /*47390*/  PRMT R7, R252, 0x7632, R7 ;  /* 0x00007632fc077816 */ /* 0x004fe20000000007 */
[----:B------:R2:W-:Y:S04]  /*473a0*/  @P0 STG.E.U16 desc[UR60][R8.64], R252 ;  /* 0x000000fc08000986 */ /* 0x0005e8000c10153c */
[----:B--2---:R-:W2:Y:S01]  /*473b0*/  LDL.LU R252, [R1+0x32c] ;  /* 0x00032c0001fc7983 */ /* 0x004ea20000300800 */
[----:B------:R-:W-:Y:S01]  /*473c0*/  IMAD.WIDE R24, R0, 0x2, R246 ;  /* 0x0000000200187825 */ /* 0x000fe200078e02f6 */
[----:B------:R-:W-:-:S02]  /*473d0*/  ISETP.LT.AND P4, PT, R20, R241, !P6 ;  /* 0x000000f11400720c */ /* 0x000fc40007781270 */
[----:B------:R-:W2:Y:S01]  /*473e0*/  LDC R241, c[0x0][0x228] ;  /* 0x00008a00fff17b82 */ /* 0x000ea20000000800 */
[----:B------:R-:W-:Y:S01]  /*473f0*/  IMAD.IADD R0, R0, 0x1, R13 ;  /* 0x0000000100007824 */ /* 0x000fe200078e020d */
[----:B------:R0:W-:Y:S01]  /*47400*/  @P5 STG.E.U16 desc[UR60][R24.64], R7 ;  /* 0x0000000718005986 */ /* 0x0001e2000c10153c */
[----:B------:R-:W-:Y:S01]  /*47410*/  VIADD R11, R16, 0x8f ;  /* 0x0000008f100b7836 */ /* 0x000fe20000000000 */
[----:B----4-:R-:W-:Y:S01]  /*47420*/  ISETP.LT.AND P5, PT, R21, R15, !P6 ;  /* 0x0000000f1500720c */ /* 0x010fe200077a1270 */
[----:B------:R-:W-:-:S03]  /*47430*/  IMAD.WIDE R8, R0, 0x2, R2 ;  /* 0x0000000200087825 */ /* 0x000fc600078e0202 */
[----:B-1----:R-:W-:Y:S01]  /*47440*/  ISETP.GE.AND P0, PT, R11, R5, PT ;  /* 0x000000050b00720c */ /* 0x002fe20003f06270 */
[----:B------:R-:W-:Y:S01]  /*47450*/  IMAD.WIDE R26, R0, 0x2, R244 ;  /* 0x00000002001a7825 */ /* 0x000fe200078e02f4 */
[----:B------:R-:W1:Y:S03]  /*47460*/  LDC R13, c[0x0][0x248] ;  /* 0x00009200ff0d7b82 */ /* 0x000e660000000800 */
[----:B0-----:R-:W-:Y:S02]  /*47470*/  VIADD R7, R16, 0x8e ;  /* 0x0000008e10077836 */ /* 0x001fe40000000000 */
[----:B------:R-:W-:Y:S01]  /*47480*/  IMAD.WIDE R24, R0, 0x2, R18 ;  /* 0x0000000200187825 */ /* 0x000fe200078e0212 */
[----:B---3--:R-:W-:Y:S02]  /*47490*/  ISETP.LT.AND P6, PT, R22, R240, !P6 ;  /* 0x000000f01600720c */ /* 0x008fe400077c1270 */
[----:B------:R-:W0:Y:S08]  /*474a0*/  LDC R11, c[0x0][0x228] ;  /* 0x00008a00ff0b7b82 */ /* 0x000e300000000800 */
[----:B------:R-:W3:Y:S08]  /*474b0*/  LDC R15, c[0x0][0x228] ;  /* 0x00008a00ff0f7b82 */ /* 0x000ef00000000800 */
[----:B------:R-:W4:Y:S01]  /*474c0*/  LDC R240, c[0x0][0x228] ;  /* 0x00008a00fff07b82 */ /* 0x000f220000000800 */
[----:B------:R-:W-:Y:S01]  /*474d0*/  PRMT R5, R250, 0x7632, R5 ;  /* 0x00007632fa057816 */ /* 0x000fe20000000005 */
[----:B------:R1:W-:Y:S01]  /*474e0*/  @P1 STG.E.U16 desc[UR60][R8.64], R250 ;  /* 0x000000fa08001986 */ /* 0x0003e2000c10153c */
[----:B------:R-:W-:-:S05]  /*474f0*/  ISETP.GE.AND P1, PT, R7, R239, PT ;  /* 0x000000ef0700720c */ /* 0x000fca0003f26270 */
[----:B------:R-:W4:Y:S01]  /*47500*/  LDC R7, c[0x0][0x228] ;  /* 0x00008a00ff077b82 */ /* 0x000f220000000800 */
[----:B------:R0:W-:Y:S01]  /*47510*/  @P4 STG.E.U16 desc[UR60][R24.64], R5 ;  /* 0x0000000518004986 */ /* 0x0001e2000c10153c */
[----:B------:R-:W-:-:S06]  /*47520*/  ISETP.LT.AND P4, PT, R17, R236, !P1 ;  /* 0x000000ec1100720c */ /* 0x000fcc0004f81270 */
[----:B------:R-:W4:Y:S01]  /*47530*/  LDC R236, c[0x0][0x228] ;  /* 0x00008a00ffec7b82 */ /* 0x000f220000000800 */
[----:B-1----:R-:W4:Y:S01]  /*47540*/  LDL.LU R250, [R1+0x31c] ;  /* 0x00031c0001fa7983 */ /* 0x002f220000300800 */
[----:B------:R-:W-:-:S04]  /*47550*/  IMAD.WIDE R8, R0, 0x2, R246 ;  /* 0x0000000200087825 */ /* 0x000fc800078e02f6 */
[----:B0-----:R-:W-:Y:S02]  /*47560*/  IMAD.IADD R5, R0, 0x1, R237 ;  /* 0x0000000100057824 */ /* 0x001fe400078e02ed */
[----:B------:R-:W0:Y:S01]  /*47570*/  LDC.64 R24, c[0x0][0x228] ;  /* 0x00008a00ff187b82 */ /* 0x000e220000000a00 */
[----:B------:R-:W-:Y:S01]  /*47580*/  PRMT R0, R251, 0x7632, R0 ;  /* 0x00007632fb007816 */ /* 0x000fe20000000000 */
[----:B------:R1:W-:Y:S06]  /*47590*/  @P5 STG.E.U16 desc[UR60][R26.64], R251 ;  /* 0x000000fb1a005986 */ /* 0x0003ec000c10153c */
[----:B------:R-:W0:Y:S01]  /*475a0*/  LDC R237, c[0x0][0x228] ;  /* 0x00008a00ffed7b82 */ /* 0x000e220000000800 */
[----:B-1----:R-:W4:Y:S01]  /*475b0*/  LDL.LU R251, [R1+0x35c] ;  /* 0x00035c0001fb7983 */ /* 0x002f220000300800 */
[----:B------:R-:W-:-:S06]  /*475c0*/  IMAD.WIDE R26, R5, 0x2, R2 ;  /* 0x00000002051a7825 */ /* 0x000fcc00078e0202 */
[----:B------:R-:W1:Y:S01]  /*475d0*/  LDC R239, c[0x0][0x248] ;  /* 0x00009200ffef7b82 */ /* 0x000e620000000800 */
[----:B------:R2:W-:Y:S02]  /*475e0*/  @P6 STG.E.U16 desc[UR60][R8.64], R0 ;  /* 0x0000000008006986 */ /* 0x0005e4000c10153c */
[----:B--2---:R-:W-:Y:S02]  /*475f0*/  PRMT R0, R252, 0x7632, R0 ;  /* 0x00007632fc007816 */ /* 0x004fe40000000000 */
[----:B------:R2:W-:Y:S04]  /*47600*/  @P4 STG.E.U16 desc[UR60][R26.64], R252 ;  /* 0x000000fc1a004986 */ /* 0x0005e8000c10153c */
[----:B--2---:R-:W2:Y:S01]  /*47610*/  LDL.LU R252, [R1+0x33c] ;  /* 0x00033c0001fc7983 */ /* 0x004ea20000300800 */
[----:B------:R-:W-:-:S02]  /*47620*/  ISETP.LT.AND P5, PT, R20, R241, !P1 ;  /* 0x000000f11400720c */ /* 0x000fc40004fa1270 */
[----:B------:R-:W-:Y:S01]  /*47630*/  ISETP.LT.AND P6, PT, R21, R11, !P1 ;  /* 0x0000000b1500720c */ /* 0x000fe20004fc1270 */
[----:B------:R-:W-:Y:S01]  /*47640*/  IMAD.WIDE R8, R5, 0x2, R18 ;  /* 0x0000000205087825 */ /* 0x000fe200078e0212 */
[----:B---3--:R-:W-:Y:S01]  /*47650*/  ISETP.LT.AND P1, PT, R22, R15, !P1 ;  /* 0x0000000f1600720c */ /* 0x008fe20004f21270 */
[----:B------:R-:W3:Y:S01]  /*47660*/  LDC R11, c[0x0][0x228] ;  /* 0x00008a00ff0b7b82 */ /* 0x000ee20000000800 */
[----:B------:R-:W-:Y:S01]  /*47670*/  ISETP.LT.AND P4, PT, R17, R14, !P0 ;  /* 0x0000000e1100720c */ /* 0x000fe20004781270 */
[----:B------:R-:W-:-:S06]  /*47680*/  IMAD.WIDE R14, R5, 0x2, R244 ;  /* 0x00000002050e7825 */ /* 0x000fcc00078e02f4 */
[----:B------:R0:W-:Y:S01]  /*47690*/  @P5 STG.E.U16 desc[UR60][R8.64], R0 ;  /* 0x0000000008005986 */ /* 0x0001e2000c10153c */
[----:B----4-:R-:W-:Y:S01]  /*476a0*/  ISETP.LT.AND P5, PT, R20, R7, !P0 ;  /* 0x000000071400720c */ /* 0x010fe200047a1270 */
[C---:B------:R-:W-:Y:S01]  /*476b0*/  IMAD.WIDE R26, R5.reuse, 0x2, R246 ;  /* 0x00000002051a7825 */ /* 0x040fe200078e02f6 */
[----:B------:R-:W4:Y:S03]  /*476c0*/  LDC R241, c[0x0][0x228] ;  /* 0x00008a00fff17b82 */ /* 0x000f260000000800 */
[----:B0-----:R-:W-:Y:S02]  /*476d0*/  IMAD.IADD R0, R5, 0x1, R13 ;  /* 0x0000000105007824 */ /* 0x001fe400078e020d */
[----:B------:R-:W-:Y:S01]  /*476e0*/  VIADD R8, R16, 0x90 ;  /* 0x0000009010087836 */ /* 0x000fe20000000000 */
[----:B------:R-:W-:Y:S01]  /*476f0*/  PRMT R7, R250, 0x7632, R7 ;  /* 0x00007632fa077816 */ /* 0x000fe20000000007 */
[----:B------:R0:W-:Y:S04]  /*47700*/  @P6 STG.E.U16 desc[UR60][R14.64], R250 ;  /* 0x000000fa0e006986 */ /* 0x0001e8000c10153c */
[----:B------:R1:W-:Y:S01]  /*47710*/  @P1 STG.E.U16 desc[UR60][R26.64], R7 ;  /* 0x000000071a001986 */ /* 0x0003e2000c10153c */
[----:B------:R-:W-:-:S03]  /*47720*/  ISETP.LT.AND P1, PT, R21, R236, !P0 ;  /* 0x000000ec1500720c */ /* 0x000fc60004721270 */
[----:B0-----:R-:W4:Y:S01]  /*47730*/  LDL.LU R250, [R1+0x360] ;  /* 0x0003600001fa7983 */ /* 0x001f220000300800 */
[----:B------:R-:W-:Y:S01]  /*47740*/  IMAD.WIDE R14, R0, 0x2, R2 ;  /* 0x00000002000e7825 */ /* 0x000fe200078e0202 */
[----:B------:R-:W-:Y:S01]  /*47750*/  ISETP.GE.AND P6, PT, R8, R25, PT ;  /* 0x000000190800720c */ /* 0x000fe20003fc6270 */
[----:B------:R-:W0:Y:S02]  /*47760*/  LDC R236, c[0x0][0x228] ;  /* 0x00008a00ffec7b82 */ /* 0x000e240000000800 */
[C---:B-1----:R-:W-:Y:S01]  /*47770*/  IMAD.WIDE R26, R0.reuse, 0x2, R18 ;  /* 0x00000002001a7825 */ /* 0x042fe200078e0212 */
[----:B------:R-:W-:Y:S01]  /*47780*/  PRMT R5, R251, 0x7632, R5 ;  /* 0x00007632fb057816 */ /* 0x000fe20000000005 */
[----:B------:R1:W-:Y:S01]  /*47790*/  @P4 STG.E.U16 desc[UR60][R14.64], R251 ;  /* 0x000000fb0e004986 */ /* 0x0003e2000c10153c */
[----:B------:R-:W-:Y:S01]  /*477a0*/  ISETP.LT.AND P4, PT, R17, R12, !P6 ;  /* 0x0000000c1100720c */ /* 0x000fe20007781270 */
[----:B------:R-:W-:Y:S02]  /*477b0*/  IMAD.WIDE R12, R0, 0x2, R244 ;  /* 0x00000002000c7825 */ /* 0x000fe400078e02f4 */
[----:B------:R-:W0:Y:S01]  /*477c0*/  LDC.64 R8, c[0x0][0x228] ;  /* 0x00008a00ff087b82 */ /* 0x000e220000000a00 */
[----:B--2---:R-:W-:Y:S01]  /*477d0*/  PRMT R7, R252, 0x7632, R7 ;  /* 0x00007632fc077816 */ /* 0x004fe20000000007 */
[----:B-1----:R-:W2:Y:S01]  /*477e0*/  LDL.LU R251, [R1+0x340] ;  /* 0x0003400001fb7983 */ /* 0x002ea20000300800 */
[----:B---3--:R-:W-:-:S05]  /*477f0*/  ISETP.LT.AND P0, PT, R22, R11, !P0 ;  /* 0x0000000b1600720c */ /* 0x008fca0004701270 */
[----:B------:R-:W1:Y:S01]  /*47800*/  LDC R25, c[0x0][0x228] ;  /* 0x00008a00ff197b82 */ /* 0x000e620000000800 */
[----:B------:R-:W-:Y:S04]  /*47810*/  @P5 STG.E.U16 desc[UR60][R26.64], R5 ;  /* 0x000000051a005986 */ /* 0x000fe8000c10153c */
[----:B------:R3:W-:Y:S04]  /*47820*/  @P1 STG.E.U16 desc[UR60][R12.64], R252 ;  /* 0x000000fc0c001986 */ /* 0x0007e8000c10153c */
[----:B---3--:R-:W3:Y:S01]  /*47830*/  LDL.LU R252, [R1+0x1f0] ;  /* 0x0001f00001fc7983 */ /* 0x008ee20000300800 */
[----:B------:R-:W-:Y:S01]  /*47840*/  ISETP.LT.AND P5, PT, R20, R237, !P6 ;  /* 0x000000ed1400720c */ /* 0x000fe200077a1270 */
[C---:B------:R-:W-:Y:S01]  /*47850*/  IMAD.IADD R5, R0.reuse, 0x1, R239 ;  /* 0x0000000100057824 */ /* 0x040fe200078e02ef */
[----:B------:R-:W1:Y:S01]  /*47860*/  LDC R237, c[0x0][0x248] ;  /* 0x00009200ffed7b82 */ /* 0x000e620000000800 */
[----:B------:R-:W-:Y:S01]  /*47870*/  IMAD.WIDE R14, R0, 0x2, R246 ;  /* 0x00000002000e7825 */ /* 0x000fe200078e02f6 */
[----:B----4-:R-:W-:-:S03]  /*47880*/  ISETP.LT.AND P1, PT, R21, R241, !P6 ;  /* 0x000000f11500720c */ /* 0x010fc60007721270 */
[----:B------:R-:W-:Y:S02]  /*47890*/  VIADD R11, R16, 0x91 ;  /* 0x00000091100b7836 */ /* 0x000fe40000000000 */
[----:B------:R-:W-:Y:S01]  /*478a0*/  IMAD.WIDE R26, R5, 0x2, R2 ;  /* 0x00000002051a7825 */ /* 0x000fe200078e0202 */
[----:B------:R4:W-:Y:S01]  /*478b0*/  @P0 STG.E.U16 desc[UR60][R14.64], R7 ;  /* 0x000000070e000986 */ /* 0x0009e2000c10153c */
[----:B------:R-:W3:Y:S01]  /*478c0*/  LDC.64 R12, c[0x0][0x228] ;  /* 0x00008a00ff0c7b82 */ /* 0x000ee20000000a00 */
[----:B0-----:R-:W-:Y:S02]  /*478d0*/  ISETP.GE.AND P0, PT, R11, R9, PT ;  /* 0x000000090b00720c */ /* 0x001fe40003f06270 */
[----:B------:R-:W-:-:S05]  /*478e0*/  ISETP.LT.AND P6, PT, R22, R240, !P6 ;  /* 0x000000f01600720c */ /* 0x000fca00077c1270 */
[----:B------:R-:W0:Y:S01]  /*478f0*/  LDC R239, c[0x0][0x228] ;  /* 0x00008a00ffef7b82 */ /* 0x000e220000000800 */
[----:B----4-:R-:W-:-:S07]  /*47900*/  IMAD.WIDE R14, R5, 0x2, R18 ;  /* 0x00000002050e7825 */ /* 0x010fce00078e0212 */
[----:B------:R-:W4:Y:S08]  /*47910*/  LDC R9, c[0x0][0x248] ;  /* 0x00009200ff097b82 */ /* 0x000f300000000800 */
[----:B------:R-:W4:Y:S01]  /*47920*/  LDC R240, c[0x0][0x228] ;  /* 0x00008a00fff07b82 */ /* 0x000f220000000800 */
[----:B------:R1:W-:Y:S01]  /*47930*/  @P4 STG.E.U16 desc[UR60][R26.64], R250 ;  /* 0x000000fa1a004986 */ /* 0x0003e2000c10153c */
[----:B------:R-:W-:-:S02]  /*47940*/  PRMT R0, R250, 0x7632, R0 ;  /* 0x00007632fa007816 */ /* 0x000fc40000000000 */
[----:B------:R-:W-:Y:S01]  /*47950*/  ISETP.LT.AND P4, PT, R17, R10, !P0 ;  /* 0x0000000a1100720c */ /* 0x000fe20004781270 */
[----:B------:R-:W-:-:S03]  /*47960*/  IMAD.WIDE R10, R5, 0x2, R244 ;  /* 0x00000002050a7825 */ /* 0x000fc600078e02f4 */
[----:B------:R-:W4:Y:S01]  /*47970*/  LDC R241, c[0x0][0x228] ;  /* 0x00008a00fff17b82 */ /* 0x000f220000000800 */
[----:B-1----:R-:W4:Y:S04]  /*47980*/  LDL.LU R250, [R1+0x364] ;  /* 0x0003640001fa7983 */ /* 0x002f280000300800 */
[----:B------:R1:W-:Y:S02]  /*47990*/  @P5 STG.E.U16 desc[UR60][R14.64], R0 ;  /* 0x000000000e005986 */ /* 0x0003e4000c10153c */
[C---:B-1----:R-:W-:Y:S02]  /*479a0*/  IMAD.IADD R0, R5.reuse, 0x1, R237 ;  /* 0x0000000105007824 */ /* 0x042fe400078e02ed */
[----:B------:R-:W-:-:S04]  /*479b0*/  IMAD.WIDE R14, R5, 0x2, R246 ;  /* 0x00000002050e7825 */ /* 0x000fc800078e02f6 */
[----:B------:R-:W-:Y:S01]  /*479c0*/  IMAD.WIDE R26, R0, 0x2, R2 ;  /* 0x00000002001a7825 */ /* 0x000fe200078e0202 */
[----:B--2---:R1:W-:Y:S01]  /*479d0*/  @P1 STG.E.U16 desc[UR60][R10.64], R251 ;  /* 0x000000fb0a001986 */ /* 0x0043e2000c10153c */
[----:B------:R-:W-:-:S03]  /*479e0*/  PRMT R7, R251, 0x7632, R7 ;  /* 0x00007632fb077816 */ /* 0x000fc60000000007 */
[----:B-1----:R-:W2:Y:S01]  /*479f0*/  LDL.LU R251, [R1+0x344] ;  /* 0x0003440001fb7983 */ /* 0x002ea20000300800 */
[----:B------:R-:W-:Y:S01]  /*47a00*/  ISETP.LT.AND P5, PT, R20, R236, !P0 ;  /* 0x000000ec1400720c */ /* 0x000fe200047a1270 */
[----:B------:R-:W1:Y:S02]  /*47a10*/  LDC.64 R10, c[0x0][0x228] ;  /* 0x00008a00ff0a7b82 */ /* 0x000e640000000a00 */
[----:B------:R0:W-:Y:S04]  /*47a20*/  @P6 STG.E.U16 desc[UR60][R14.64], R7 ;  /* 0x000000070e006986 */ /* 0x0001e8000c10153c */
[----:B---3--:R3:W-:Y:S01]  /*47a30*/  @P4 STG.E.U16 desc[UR60][R26.64], R252 ;  /* 0x000000fc1a004986 */ /* 0x0087e2000c10153c */
[----:B------:R-:W-:Y:S01]  /*47a40*/  PRMT R5, R252, 0x7632, R5 ;  /* 0x00007632fc057816 */ /* 0x000fe20000000005 */
[----:B------:R-:W-:Y:S01]  /*47a50*/  VIADD R236, R16, 0x92 ;  /* 0x0000009210ec7836 */ /* 0x000fe20000000000 */
[----:B0-----:R-:W-:Y:S01]  /*47a60*/  ISETP.LT.AND P1, PT, R21, R239, !P0 ;  /* 0x000000ef1500720c */ /* 0x001fe20004721270 */
[----:B------:R-:W0:Y:S01]  /*47a70*/  LDC R7, c[0x0][0x228] ;  /* 0x00008a00ff077b82 */ /* 0x000e220000000800 */
[----:B---3--:R-:W3:Y:S02]  /*47a80*/  LDL.LU R252, [R1+0x1f4] ;  /* 0x0001f40001fc7983 */ /* 0x008ee40000300800 */
[----:B------:R-:W-:Y:S01]  /*47a90*/  ISETP.GE.AND P6, PT, R236, R13, PT ;  /* 0x0000000dec00720c */ /* 0x000fe20003fc6270 */
[----:B------:R-:W-:Y:S01]  /*47aa0*/  IMAD.WIDE R14, R0, 0x2, R18 ;  /* 0x00000002000e7825 */ /* 0x000fe200078e0212 */
[----:B------:R-:W-:-:S03]  /*47ab0*/  ISETP.LT.AND P0, PT, R22, R25, !P0 ;  /* 0x000000191600720c */ /* 0x000fc60004701270 */
[----:B------:R-:W2:Y:S01]  /*47ac0*/  LDC R239, c[0x0][0x228] ;  /* 0x00008a00ffef7b82 */ /* 0x000ea20000000800 */
[----:B------:R-:W-:Y:S01]  /*47ad0*/  ISETP.LT.AND P4, PT, R17, R238, !P6 ;  /* 0x000000ee1100720c */ /* 0x000fe20007781270 */
[----:B------:R-:W-:-:S06]  /*47ae0*/  IMAD.WIDE R26, R0, 0x2, R244 ;  /* 0x00000002001a7825 */ /* 0x000fcc00078e02f4 */
[----:B------:R-:W0:Y:S01]  /*47af0*/  LDC R238, c[0x0][0x248] ;  /* 0x00009200ffee7b82 */ /* 0x000e220000000800 */
[----:B----4-:R-:W-:Y:S01]  /*47b00*/  IMAD.IADD R9, R0, 0x1, R9 ;  /* 0x0000000100097824 */ /* 0x010fe200078e0209 */
[----:B------:R4:W-:Y:S01]  /*47b10*/  @P5 STG.E.U16 desc[UR60][R14.64], R5 ;  /* 0x000000050e005986 */ /* 0x0009e2000c10153c */
[----:B------:R-:W-:-:S03]  /*47b20*/  ISETP.LT.AND P5, PT, R20, R240, !P6 ;  /* 0x000000f01400720c */ /* 0x000fc600077a1270 */
[----:B------:R1:W-:Y:S01]  /*47b30*/  @P1 STG.E.U16 desc[UR60][R26.64], R28 ;  /* 0x0000001c1a001986 */ /* 0x0003e2000c10153c */
[----:B------:R-:W-:Y:S01]  /*47b40*/  IMAD.WIDE R236, R9, 0x2, R2 ;  /* 0x0000000209ec7825 */ /* 0x000fe200078e0202 */
[----:B------:R-:W-:Y:S01]  /*47b50*/  ISETP.LT.AND P1, PT, R21, R241, !P6 ;  /* 0x000000f11500720c */ /* 0x000fe20007721270 */
[----:B------:R-:W2:Y:S02]  /*47b60*/  LDC R25, c[0x0][0x228] ;  /* 0x00008a00ff197b82 */ /* 0x000ea40000000800 */
[----:B----4-:R-:W-:-:S06]  /*47b70*/  VIADD R5, R16, 0x94 ;  /* 0x0000009410057836 */ /* 0x010fcc0000000000 */
[----:B------:R-:W4:Y:S01]  /*47b80*/  LDC.64 R14, c[0x0][0x228] ;  /* 0x00008a00ff0e7b82 */ /* 0x000f220000000a00 */
[----:B-1----:R-:W-:Y:S01]  /*47b90*/  PRMT R28, R28, 0x7632, R28 ;  /* 0x000076321c1c7816 */ /* 0x002fe2000000001c */
[----:B------:R-:W-:-:S05]  /*47ba0*/  IMAD.WIDE R26, R0, 0x2, R246 ;  /* 0x00000002001a7825 */ /* 0x000fca00078e02f6 */
[----:B------:R1:W-:Y:S01]  /*47bb0*/  @P0 STG.E.U16 desc[UR60][R26.64], R28 ;  /* 0x0000001c1a000986 */ /* 0x0003e2000c10153c */
[----:B------:R-:W-:Y:S01]  /*47bc0*/  ISETP.GE.AND P0, PT, R5, R11, PT ;  /* 0x0000000b0500720c */ /* 0x000fe20003f06270 */
[----:B------:R-:W3:Y:S02]  /*47bd0*/  LDC R13, c[0x0][0x228] ;  /* 0x00008a00ff0d7b82 */ /* 0x000ee40000000800 */
[----:B------:R1:W-:Y:S01]  /*47be0*/  @P4 STG.E.U16 desc[UR60][R236.64], R250 ;  /* 0x000000faec004986 */ /* 0x0003e2000c10153c */
[----:B------:R-:W-:Y:S01]  /*47bf0*/  ISETP.LT.AND P4, PT, R17, R4, !P3 ;  /* 0x000000041100720c */ /* 0x000fe20005f81270 */
[----:B------:R-:W-:Y:S01]  /*47c00*/  IMAD.WIDE R4, R9, 0x2, R18 ;  /* 0x0000000209047825 */ /* 0x000fe200078e0212 */
[----:B0-----:R-:W-:-:S03]  /*47c10*/  ISETP.LT.AND P6, PT, R22, R7, !P6 ;  /* 0x000000071600720c */ /* 0x001fc600077c1270 */
[----:B------:R-:W0:Y:S01]  /*47c20*/  LDC R11, c[0x0][0x228] ;  /* 0x00008a00ff0b7b82 */ /* 0x000e220000000800 */
[C---:B-1----:R-:W-:Y:S01]  /*47c30*/  IMAD.WIDE R26, R9.reuse, 0x2, R244 ;  /* 0x00000002091a7825 */ /* 0x042fe200078e02f4 */
[----:B------:R-:W-:Y:S02]  /*47c40*/  PRMT R237, R250, 0x7632, R237 ;  /* 0x00007632faed7816 */ /* 0x000fe400000000ed */
[----:B------:R-:W3:Y:S01]  /*47c50*/  LDL.LU R250, [R1+0x368] ;  /* 0x0003680001fa7983 */ /* 0x000ee20000300800 */
[----:B------:R-:W-:-:S03]  /*47c60*/  IMAD.IADD R7, R9, 0x1, R238 ;  /* 0x0000000109077824 */ /* 0x000fc600078e02ee */
[----:B------:R-:W1:Y:S01]  /*47c70*/  LDC R0, c[0x0][0x248] ;  /* 0x00009200ff007b82 */ /* 0x000e620000000800 */
[----:B------:R4:W-:Y:S01]  /*47c80*/  @P5 STG.E.U16 desc[UR60][R4.64], R237 ;  /* 0x000000ed04005986 */ /* 0x0009e2000c10153c */
[----:B------:R-:W-:Y:S02]  /*47c90*/  VIADD R28, R16, 0x9b ;  /* 0x0000009b101c7836 */ /* 0x000fe40000000000 */
[----:B----4-:R-:W-:Y:S01]  /*47ca0*/  IMAD.WIDE R4, R9, 0x2, R246 ;  /* 0x0000000209047825 */ /* 0x010fe200078e02f6 */
[----:B--2---:R-:W-:Y:S01]  /*47cb0*/  PRMT R238, R251, 0x7632, R238 ;  /* 0x00007632fbee7816 */ /* 0x004fe200000000ee */
[----:B------:R2:W-:Y:S01]  /*47cc0*/  @P1 STG.E.U16 desc[UR60][R26.64], R251 ;  /* 0x000000fb1a001986 */ /* 0x0005e2000c10153c */
[----:B------:R-:W-:Y:S01]  /*47cd0*/  ISETP.LT.AND P5, PT, R20, R239, !P3 ;  /* 0x000000ef1400720c */ /* 0x000fe20005fa1270 */
[----:B------:R-:W4:Y:S02]  /*47ce0*/  LDC R9, c[0x0][0x228] ;  /* 0x00008a00ff097b82 */ /* 0x000f240000000800 */
[----:B------:R-:W-:Y:S06]  /*47cf0*/  @P6 STG.E.U16 desc[UR60][R4.64], R238 ;  /* 0x000000ee04006986 */ /* 0x000fec000c10153c */
[----:B------:R-:W4:Y:S01]  /*47d00*/  LDC.64 R236, c[0x0][0x228] ;  /* 0x00008a00ffec7b82 */ /* 0x000f220000000a00 */
[----:B--2---:R-:W2:Y:S01]  /*47d10*/  LDL.LU R251, [R1+0x348] ;  /* 0x0003480001fb7983 */ /* 0x004ea20000300800 */
[----:B------:R-:W-:Y:S01]  /*47d20*/  IMAD.WIDE R26, R7, 0x2, R2 ;  /* 0x00000002071a7825 */ /* 0x000fe200078e0202 */
[----:B------:R-:W-:-:S02]  /*47d30*/  ISETP.GE.AND P6, PT, R28, R15, PT ;  /* 0x0000000f1c00720c */ /* 0x000fc40003fc6270 */
[----:B------:R-:W-:-:S03]  /*47d40*/  ISETP.LT.AND P1, PT, R21, R25, !P3 ;  /* 0x000000191500720c */ /* 0x000fc60005f21270 */
[----:B------:R-:W4:Y:S01]  /*47d50*/  LDC R28, c[0x0][0x228] ;  /* 0x00008a00ff1c7b82 */ /* 0x000f220000000800 */
[----:B---3--:R3:W-:Y:S01]  /*47d60*/  @P4 STG.E.U16 desc[UR60][R26.64], R252 ;  /* 0x000000fc1a004986 */ /* 0x0087e2000c10153c */
[----:B------:R-:W-:-:S03]  /*47d70*/  PRMT R15, R252, 0x7632, R15 ;  /* 0x00007632fc0f7816 */ /* 0x000fc6000000000f */
[----:B---3--:R-:W3:Y:S01]  /*47d80*/  LDL.LU R252, [R1+0x1f8] ;  /* 0x0001f80001fc7983 */ /* 0x008ee20000300800 */
[----:B------:R-:W-:Y:S01]  /*47d90*/  IMAD.WIDE R4, R7, 0x2, R18 ;  /* 0x0000000207047825 */ /* 0x000fe200078e0212 */
[----:B0-----:R-:W-:Y:S02]  /*47da0*/  ISETP.LT.AND P3, PT, R22, R11, !P3 ;  /* 0x0000000b1600720c */ /* 0x001fe40005f61270 */
[----:B------:R-:W-:Y:S02]  /*47db0*/  ISETP.LT.AND P4, PT, R17, R24, !P0 ;  /* 0x000000181100720c */ /* 0x000fe40004781270 */
[----:B------:R-:W-:Y:S01]  /*47dc0*/  @P5 STG.E.U16 desc[UR60][R4.64], R15 ;  /* 0x0000000f04005986 */ /* 0x000fe2000c10153c */
[----:B------:R-:W-:Y:S01]  /*47dd0*/  ISETP.LT.AND P5, PT, R20, R13, !P0 ;  /* 0x0000000d1400720c */ /* 0x000fe200047a1270 */
[----:B-1----:R-:W-:Y:S01]  /*47de0*/  IMAD.IADD R13, R7, 0x1, R0 ;  /* 0x00000001070d7824 */ /* 0x002fe200078e0200 */
[----:B------:R-:W-:Y:S01]  /*47df0*/  PRMT R239, R29, 0x7632, R239 ;  /* 0x000076321def7816 */ /* 0x000fe200000000ef */
[----:B------:R-:W-:Y:S01]  /*47e00*/  IMAD.WIDE R24, R7, 0x2, R244 ;  /* 0x0000000207187825 */ /* 0x000fe200078e02f4 */
[----:B------:R-:W0:Y:S04]  /*47e10*/  LDC R0, c[0x0][0x248] ;  /* 0x00009200ff007b82 */ /* 0x000e280000000800 */
[----:B------:R1:W-:Y:S01]  /*47e20*/  @P1 STG.E.U16 desc[UR60][R24.64], R29 ;  /* 0x0000001d18001986 */ /* 0x0003e2000c10153c */
[----:B------:R-:W-:Y:S01]  /*47e30*/  VIADD R238, R16, 0x95 ;  /* 0x0000009510ee7836 */ /* 0x000fe20000000000 */
[----:B----4-:R-:W-:Y:S01]  /*47e40*/  ISETP.LT.AND P1, PT, R21, R9, !P0 ;  /* 0x000000091500720c */ /* 0x010fe20004721270 */
[----:B------:R-:W-:Y:S01]  /*47e50*/  IMAD.WIDE R26, R13, 0x2, R2 ;  /* 0x000000020d1a7825 */ /* 0x000fe200078e0202 */
[----:B------:R-:W-:Y:S01]  /*47e60*/  ISETP.LT.AND P0, PT, R22, R28, !P0 ;  /* 0x0000001c1600720c */ /* 0x000fe20004701270 */
[----:B------:R-:W4:Y:S02]  /*47e70*/  LDC R11, c[0x0][0x228] ;  /* 0x00008a00ff0b7b82 */ /* 0x000f240000000800 */
[----:B-1----:R-:W-:-:S06]  /*47e80*/  IMAD.WIDE R24, R7, 0x2, R246 ;  /* 0x0000000207187825 */ /* 0x002fcc00078e02f6 */
[----:B------:R-:W1:Y:S01]  /*47e90*/  LDC.64 R4, c[0x0][0x228] ;  /* 0x00008a00ff047b82 */ /* 0x000e620000000a00 */
[----:B------:R0:W-:Y:S01]  /*47ea0*/  @P3 STG.E.U16 desc[UR60][R24.64], R239 ;  /* 0x000000ef18003986 */ /* 0x0001e2000c10153c */
[----:B------:R-:W-:-:S06]  /*47eb0*/  ISETP.GE.AND P3, PT, R238, R237, PT ;  /* 0x000000edee00720c */ /* 0x000fcc0003f66270 */
[----:B------:R-:W1:Y:S01]  /*47ec0*/  LDC R7, c[0x0][0x228] ;  /* 0x00008a00ff077b82 */ /* 0x000e620000000800 */
[----:B------:R0:W-:Y:S01]  /*47ed0*/  @P4 STG.E.U16 desc[UR60][R26.64], R250 ;  /* 0x000000fa1a004986 */ /* 0x0001e2000c10153c */
[----:B------:R-:W-:Y:S01]  /*47ee0*/  ISETP.LT.AND P4, PT, R17, R8, !P3 ;  /* 0x000000081100720c */ /* 0x000fe20005f81270 */
[----:B0-----:R-:W-:-:S05]  /*47ef0*/  IMAD.WIDE R24, R13, 0x2, R18 ;  /* 0x000000020d187825 */ /* 0x001fca00078e0212 */
[----:B------:R-:W0:Y:S01]  /*47f00*/  LDC R15, c[0x0][0x228] ;  /* 0x00008a00ff0f7b82 */ /* 0x000e220000000800 */
[----:B------:R-:W-:-:S07]  /*47f10*/  IMAD.WIDE R8, R13, 0x2, R244 ;  /* 0x000000020d087825 */ /* 0x000fce00078e02f4 */
[----:B------:R-:W0:Y:S01]  /*47f20*/  LDC R29, c[0x0][0x228] ;  /* 0x00008a00ff1d7b82 */ /* 0x000e220000000800 */
[----:B------:R-:W-:Y:S02]  /*47f30*/  PRMT R27, R250, 0x7632, R27 ;  /* 0x00007632fa1b7816 */ /* 0x000fe4000000001b */
[----:B------:R-:W4:Y:S01]  /*47f40*/  LDL.LU R250, [R1+0x36c] ;  /* 0x00036c0001fa7983 */ /* 0x000f220000300800 */
[----:B------:R-:W-:-:S03]  /*47f50*/  IMAD.IADD R237, R13, 0x1, R0 ;  /* 0x000000010ded7824 */ /* 0x000fc600078e0200 */
[----:B------:R2:W-:Y:S02]  /*47f60*/  @P5 STG.E.U16 desc[UR60][R24.64], R27 ;  /* 0x0000001b18005986 */ /* 0x0005e4000c10153c */
[----:B--2---:R-:W-:Y:S02]  /*47f70*/  PRMT R28, R251, 0x7632, R28 ;  /* 0x00007632fb1c7816 */ /* 0x004fe4000000001c */
[----:B------:R2:W-:Y:S01]  /*47f80*/  @P1 STG.E.U16 desc[UR60][R8.64], R251 ;  /* 0x000000fb08001986 */ /* 0x0005e2000c10153c */
[----:B------:R-:W-:Y:S01]  /*47f90*/  IMAD.WIDE R24, R13, 0x2, R246 ;  /* 0x000000020d187825 */ /* 0x000fe200078e02f6 */
[----:B------:R-:W0:Y:S04]  /*47fa0*/  LDC R0, c[0x0][0x228] ;  /* 0x00008a00ff007b82 */ /* 0x000e280000000800 */
[----:B------:R1:W-:Y:S01]  /*47fb0*/  @P0 STG.E.U16 desc[UR60][R24.64], R28 ;  /* 0x0000001c18000986 */ /* 0x0003e2000c10153c */
[----:B------:R-:W-:-:S03]  /*47fc0*/  VIADD R240, R16, 0x97 ;  /* 0x0000009710f07836 */ /* 0x000fc60000000000 */
[----:B------:R-:W0:Y:S01]  /*47fd0*/  LDC R238, c[0x0][0x228] ;  /* 0x00008a00ffee7b82 */ /* 0x000e220000000800 */
[----:B--2---:R-:W2:Y:S01]  /*47fe0*/  LDL.LU R251, [R1+0x34c] ;  /* 0x00034c0001fb7983 */ /* 0x004ea20000300800 */
[----:B-1----:R-:W-:Y:S01]  /*47ff0*/  IMAD.WIDE R24, R237, 0x2, R2 ;  /* 0x00000002ed187825 */ /* 0x002fe200078e0202 */
[----:B---3--:R-:W-:-:S05]  /*48000*/  PRMT R13, R252, 0x7632, R13 ;  /* 0x00007632fc0d7816 */ /* 0x008fca000000000d */
[----:B------:R-:W1:Y:S01]  /*48010*/  LDC.64 R8, c[0x0][0x228] ;  /* 0x00008a00ff087b82 */ /* 0x000e620000000a00 */
[----:B------:R3:W-:Y:S07]  /*48020*/  @P4 STG.E.U16 desc[UR60][R24.64], R252 ;  /* 0x000000fc18004986 */ /* 0x0007ee000c10153c */
[----:B------:R-:W2:Y:S01]  /*48030*/  LDC R239, c[0x0][0x228] ;  /* 0x00008a00ffef7b82 */ /* 0x000ea20000000800 */
[----:B---3--:R-:W3:Y:S01]  /*48040*/  LDL.LU R252, [R1+0x1fc] ;  /* 0x0001fc0001fc7983 */ /* 0x008ee20000300800 */
[----:B------:R-:W-:Y:S01]  /*48050*/  VIADD R26, R16, 0x96 ;  /* 0x00000096101a7836 */ /* 0x000fe20000000000 */
[----:B----4-:R-:W-:-:S05]  /*48060*/  ISETP.LT.AND P5, PT, R20, R11, !P3 ;  /* 0x0000000b1400720c */ /* 0x010fca0005fa1270 */
[----:B------:R-:W4:Y:S01]  /*48070*/  LDC R11, c[0x0][0x248] ;  /* 0x00009200ff0b7b82 */ /* 0x000f220000000800 */
[----:B------:R-:W-:Y:S02]  /*48080*/  ISETP.GE.AND P1, PT, R26, R5, PT ;  /* 0x000000051a00720c */ /* 0x000fe40003f26270 */
[----:B------:R-:W-:-:S05]  /*48090*/  ISETP.LT.AND P0, PT, R21, R7, !P3 ;  /* 0x000000071500720c */ /* 0x000fca0005f01270 */
[----:B------:R-:W4:Y:S01]  /*480a0*/  LDC R5, c[0x0][0x228] ;  /* 0x00008a00ff057b82 */ /* 0x000f220000000800 */
[----:B------:R-:W-:Y:S01]  /*480b0*/  IMAD.WIDE R26, R237, 0x2, R18 ;  /* 0x00000002ed1a7825 */ /* 0x000fe200078e0212 */
[----:B0-----:R-:W-:Y:S02]  /*480c0*/  ISETP.LT.AND P3, PT, R22, R15, !P3 ;  /* 0x0000000f1600720c */ /* 0x001fe40005f61270 */
[----:B------:R-:W-:-:S04]  /*480d0*/  ISETP.LT.AND P4, PT, R17, R12, !P1 ;  /* 0x0000000c1100720c */ /* 0x000fc80004f81270 */
[----:B------:R-:W0:Y:S01]  /*480e0*/  LDC R7, c[0x0][0x248] ;  /* 0x00009200ff077b82 */ /* 0x000e220000000800 */
[----:B------:R1:W-:Y:S01]  /*480f0*/  @P5 STG.E.U16 desc[UR60][R26.64], R13 ;  /* 0x0000000d1a005986 */ /* 0x0003e2000c10153c */
[----:B------:R-:W-:-:S06]  /*48100*/  ISETP.LT.AND P5, PT, R20, R29, !P1 ;  /* 0x0000001d1400720c */ /* 0x000fcc0004fa1270 */
[----:B------:R-:W0:Y:S01]  /*48110*/  LDC R15, c[0x0][0x228] ;  /* 0x00008a00ff0f7b82 */ /* 0x000e220000000800 */
[----:B-1----:R-:W-:Y:S01]  /*48120*/  IMAD.WIDE R12, R237, 0x2, R244 ;  /* 0x00000002ed0c7825 */ /* 0x002fe200078e02f4 */
[----:B------:R-:W-:-:S04]  /*48130*/  PRMT R25, R30, 0x7632, R25 ;  /* 0x000076321e197816 */ /* 0x000fc80000000019 */
[----:B------:R-:W-:Y:S01]  /*48140*/  @P0 STG.E.U16 desc[UR60][R12.64], R30 ;  /* 0x0000001e0c000986 */ /* 0x000fe2000c10153c */
[----:B------:R-:W-:Y:S01]  /*48150*/  ISETP.GE.AND P0, PT, R240, R9, PT ;  /* 0x00000009f000720c */ /* 0x000fe20003f06270 */
[C---:B------:R-:W-:Y:S01]  /*48160*/  IMAD.WIDE R28, R237.reuse, 0x2, R246 ;  /* 0x00000002ed1c7825 */ /* 0x040fe200078e02f6 */
[----:B------:R-:W1:Y:S03]  /*48170*/  LDC R9, c[0x0][0x228] ;  /* 0x00008a00ff097b82 */ /* 0x000e660000000800 */
[----:B----4-:R-:W-:Y:S01]  /*48180*/  IMAD.IADD R11, R237, 0x1, R11 ;  /* 0x00000001ed0b7824 */ /* 0x010fe200078e020b */
[----:B------:R4:W-:Y:S01]  /*48190*/  @P3 STG.E.U16 desc[UR60][R28.64], R25 ;  /* 0x000000191c003986 */ /* 0x0009e2000c10153c */
[----:B------:R-:W-:Y:S02]  /*481a0*/  ISETP.LT.AND P3, PT, R21, R0, !P1 ;  /* 0x000000001500720c */ /* 0x000fe40004f61270 */
[----:B------:R-:W-:Y:S01]  /*481b0*/  ISETP.LT.AND P1, PT, R22, R5, !P1 ;  /* 0x000000051600720c */ /* 0x000fe20004f21270 */
[C---:B------:R-:W-:Y:S01]  /*481c0*/  IMAD.WIDE R26, R11.reuse, 0x2, R18 ;  /* 0x000000020b1a7825 */ /* 0x040fe200078e0212 */
[----:B------:R-:W3:Y:S03]  /*481d0*/  LDC R0, c[0x0][0x248] ;  /* 0x00009200ff007b82 */ /* 0x000ee60000000800 */
[----:B----4-:R-:W-:Y:S01]  /*481e0*/  IMAD.WIDE R24, R11, 0x2, R2 ;  /* 0x000000020b187825 */ /* 0x010fe200078e0202 */
[----:B------:R-:W-:-:S04]  /*481f0*/  PRMT R29, R250, 0x7632, R29 ;  /* 0x00007632fa1d7816 */ /* 0x000fc8000000001d */
[----:B------:R-:W4:Y:S01]  /*48200*/  LDC.64 R12, c[0x0][0x228] ;  /* 0x00008a00ff0c7b82 */ /* 0x000f220000000a00 */
[----:B0-----:R-:W-:Y:S01]  /*48210*/  IMAD.IADD R5, R11, 0x1, R7 ;  /* 0x000000010b057824 */ /* 0x001fe200078e0207 */
[----:B------:R-:W-:Y:S01]  /*48220*/  @P4 STG.E.U16 desc[UR60][R24.64], R250 ;  /* 0x000000fa18004986 */ /* 0x000fe2000c10153c */
[----:B------:R-:W-:Y:S01]  /*48230*/  ISETP.LT.AND P4, PT, R17, R6, !P0 ;  /* 0x000000061100720c */ /* 0x000fe20004781270 */
[----:B------:R-:W-:Y:S02]  /*48240*/  IMAD.WIDE R6, R11, 0x2, R246 ;  /* 0x000000020b067825 */ /* 0x000fe400078e02f6 */
[----:B------:R0:W-:Y:S02]  /*48250*/  @P5 STG.E.U16 desc[UR60][R26.64], R29 ;  /* 0x0000001d1a005986 */ /* 0x0001e4000c10153c */
[----:B------:R-:W4:Y:S01]  /*48260*/  LDC R237, c[0x0][0x228] ;  /* 0x00008a00ffed7b82 */ /* 0x000f220000000800 */
[----:B------:R-:W-:-:S07]  /*48270*/  ISETP.LT.AND P5, PT, R20, R15, !P0 ;  /* 0x0000000f1400720c */ /* 0x000fce00047a1270 */
[----:B------:R-:W4:Y:S01]  /*48280*/  LDC R30, c[0x0][0x228] ;  /* 0x00008a00ff1e7b82 */ /* 0x000f220000000800 */
[----:B0-----:R-:W-:-:S04]  /*48290*/  IMAD.WIDE R28, R11, 0x2, R244 ;  /* 0x000000020b1c7825 */ /* 0x001fc800078e02f4 */
[----:B------:R-:W-:-:S04]  /*482a0*/  IMAD.WIDE R24, R5, 0x2, R2 ;  /* 0x0000000205187825 */ /* 0x000fc800078e0202 */
[----:B------:R-:W-:Y:S01]  /*482b0*/  VIADD R26, R16, 0x99 ;  /* 0x00000099101a7836 */ /* 0x000fe20000000000 */
[----:B--2---:R-:W-:Y:S01]  /*482c0*/  PRMT R11, R251, 0x7632, R11 ;  /* 0x00007632fb0b7816 */ /* 0x004fe2000000000b */
[----:B------:R0:W-:Y:S04]  /*482d0*/  @P3 STG.E.U16 desc[UR60][R28.64], R251 ;  /* 0x000000fb1c003986 */ /* 0x0001e8000c10153c */
[----:B------:R2:W-:Y:S01]  /*482e0*/  @P1 STG.E.U16 desc[UR60][R6.64], R11 ;  /* 0x0000000b06001986 */ /* 0x0005e2000c10153c */
[----:B------:R-:W-:Y:S02]  /*482f0*/  ISETP.LT.AND P1, PT, R21, R238, !P0 ;  /* 0x000000ee1500720c */ /* 0x000fe40004721270 */
[C---:B-1----:R-:W-:Y:S01]  /*48300*/  ISETP.LT.AND P0, PT, R22.reuse, R9, !P0 ;  /* 0x000000091600720c */ /* 0x042fe20004701270 */
[----:B------:R-:W1:Y:S01]  /*48310*/  LDC R238, c[0x0][0x228] ;  /* 0x00008a00ffee7b82 */ /* 0x000e620000000800 */
[----:B------:R-:W-:Y:S01]  /*48320*/  ISETP.LT.AND P3, PT, R22, R14, !P6 ;  /* 0x0000000e1600720c */ /* 0x000fe20007761270 */
[----:B------:R-:W-:-:S06]  /*48330*/  IMAD.WIDE R14, R5, 0x2, R18 ;  /* 0x00000002050e7825 */ /* 0x000fcc00078e0212 */
[----:B------:R-:W1:Y:S01]  /*48340*/  LDC R9, c[0x0][0x228] ;  /* 0x00008a00ff097b82 */ /* 0x000e620000000800 */
[----:B---3--:R-:W-:Y:S01]  /*48350*/  PRMT R27, R252, 0x7632, R27 ;  /* 0x00007632fc1b7816 */ /* 0x008fe2000000001b */
[----:B------:R3:W-:Y:S01]  /*48360*/  @P4 STG.E.U16 desc[UR60][R24.64], R252 ;  /* 0x000000fc18004986 */ /* 0x0007e2000c10153c */
[----:B------:R-:W-:-:S05]  /*48370*/  ISETP.LT.AND P4, PT, R17, R10, !P2 ;  /* 0x0000000a1100720c */ /* 0x000fca0005781270 */
[----:B0-----:R-:W0:Y:S01]  /*48380*/  LDC R28, c[0x0][0x248] ;  /* 0x00009200ff1c7b82 */ /* 0x001e220000000800 */
[----:B--2---:R-:W-:Y:S01]  /*48390*/  IMAD.WIDE R10, R5, 0x2, R244 ;  /* 0x00000002050a7825 */ /* 0x004fe200078e02f4 */
[----:B------:R2:W-:Y:S01]  /*483a0*/  @P5 STG.E.U16 desc[UR60][R14.64], R27 ;  /* 0x0000001b0e005986 */ /* 0x0005e2000c10153c */
[----:B----4-:R-:W-:-:S03]  /*483b0*/  ISETP.LT.AND P5, PT, R20, R237, !P2 ;  /* 0x000000ed1400720c */ /* 0x010fc600057a1270 */
[----:B------:R4:W-:Y:S01]  /*483c0*/  @P1 STG.E.U16 desc[UR60][R10.64], R31 ;  /* 0x0000001f0a001986 */ /* 0x0009e2000c10153c */
[----:B------:R-:W-:Y:S01]  /*483d0*/  ISETP.GE.AND P1, PT, R26, R13, PT ;  /* 0x0000000d1a00720c */ /* 0x000fe20003f26270 */
[----:B------:R-:W0:Y:S01]  /*483e0*/  LDC.64 R6, c[0x0][0x228] ;  /* 0x00008a00ff067b82 */ /* 0x000e220000000a00 */
[----:B---3--:R-:W-:Y:S01]  /*483f0*/  IMAD.WIDE R24, R5, 0x2, R246 ;  /* 0x0000000205187825 */ /* 0x008fe200078e02f6 */
[----:B--2---:R-:W-:-:S03]  /*48400*/  PRMT R15, R31, 0x7632, R15 ;  /* 0x000076321f0f7816 */ /* 0x004fc6000000000f */
[----:B------:R-:W-:-:S03]  /*48410*/  IMAD.IADD R5, R5, 0x1, R0 ;  /* 0x0000000105057824 */ /* 0x000fc600078e0200 */
[----:B------:R-:W2:Y:S01]  /*48420*/  LDC R13, c[0x0][0x228] ;  /* 0x00008a00ff0d7b82 */ /* 0x000ea20000000800 */
[----:B------:R3:W-:Y:S01]  /*48430*/  @P0 STG.E.U16 desc[UR60][R24.64], R15 ;  /* 0x0000000f18000986 */ /* 0x0007e2000c10153c */
[----:B------:R-:W-:Y:S01]  /*48440*/  IMAD.WIDE R26, R5, 0x2, R18 ;  /* 0x00000002051a7825 */ /* 0x000fe200078e0212 */
[----:B----4-:R-:W-:-:S05]  /*48450*/  PRMT R11, R32, 0x7632, R11 ;  /* 0x00007632200b7816 */ /* 0x010fca000000000b */
[----:B------:R-:W4:Y:S01]  /*48460*/  LDC R31, c[0x0][0x228] ;  /* 0x00008a00ff1f7b82 */ /* 0x000f220000000800 */
[----:B---3--:R-:W-:-:S07]  /*48470*/  IMAD.WIDE R14, R5, 0x2, R2 ;  /* 0x00000002050e7825 */ /* 0x008fce00078e0202 */
[----:B------:R-:W3:Y:S01]  /*48480*/  LDC R29, c[0x0][0x228] ;  /* 0x00008a00ff1d7b82 */ /* 0x000ee20000000800 */
[----:B------:R0:W-:Y:S01]  /*48490*/  @P4 STG.E.U16 desc[UR60][R14.64], R32 ;  /* 0x000000200e004986 */ /* 0x0001e2000c10153c */
[----:B------:R-:W-:Y:S02]  /*484a0*/  ISETP.LT.AND P4, PT, R21, R30, !P2 ;  /* 0x0000001e1500720c */ /* 0x000fe40005781270 */
[----:B------:R-:W-:-:S04]  /*484b0*/  ISETP.LT.AND P2, PT, R22, R239, !P2 ;  /* 0x000000ef1600720c */ /* 0x000fc80005741270 */
[----:B------:R-:W3:Y:S01]  /*484c0*/  LDC R30, c[0x0][0x248] ;  /* 0x00009200ff1e7b82 */ /* 0x000ee20000000800 */
[----:B------:R2:W-:Y:S01]  /*484d0*/  @P5 STG.E.U16 desc[UR60][R26.64], R11 ;  /* 0x0000000b1a005986 */ /* 0x0005e2000c10153c */
[----:B-1----:R-:W-:Y:S01]  /*484e0*/  ISETP.LT.AND P5, PT, R20, R9, !P1 ;  /* 0x000000091400720c */ /* 0x002fe20004fa1270 */
[----:B0-----:R-:W-:Y:S01]  /*484f0*/  IMAD.IADD R9, R5, 0x1, R28 ;  /* 0x0000000105097824 */ /* 0x001fe200078e021c */
[----:B------:R-:W-:Y:S01]  /*48500*/  ISETP.LT.AND P0, PT, R17, R236, !P1 ;  /* 0x000000ec1100720c */ /* 0x000fe20004f01270 */
[----:B------:R-:W-:-:S03]  /*48510*/  IMAD.WIDE R24, R5, 0x2, R246 ;  /* 0x0000000205187825 */ /* 0x000fc600078e02f6 */
[----:B------:R-:W0:Y:S01]  /*48520*/  LDC R32, c[0x0][0x228] ;  /* 0x00008a00ff207b82 */ /* 0x000e220000000800 */
[----:B--2---:R-:W-:Y:S01]  /*48530*/  IMAD.WIDE R10, R5, 0x2, R244 ;  /* 0x00000002050a7825 */ /* 0x004fe200078e02f4 */
[----:B------:R-:W-:-:S06]  /*48540*/  PRMT R5, R36, 0x7632, R5 ;  /* 0x0000763224057816 */ /* 0x000fcc0000000005 */
[----:B------:R-:W1:Y:S01]  /*48550*/  LDC R28, c[0x0][0x248] ;  /* 0x00009200ff1c7b82 */ /* 0x000e620000000800 */
[----:B------:R-:W-:Y:S01]  /*48560*/  VIADD R0, R16, 0x9a ;  /* 0x0000009a10007836 */ /* 0x000fe20000000000 */
[----:B------:R-:W-:Y:S01]  /*48570*/  @P4 STG.E.U16 desc[UR60][R10.64], R36 ;  /* 0x000000240a004986 */ /* 0x000fe2000c10153c */
[----:B------:R-:W-:-:S03]  /*48580*/  IMAD.WIDE R14, R9, 0x2, R2 ;  /* 0x00000002090e7825 */ /* 0x000fc600078e0202 */
[----:B------:R2:W-:Y:S01]  /*48590*/  @P2 STG.E.U16 desc[UR60][R24.64], R5 ;  /* 0x0000000518002986 */ /* 0x0005e2000c10153c */
[----:B------:R-:W-:Y:S01]  /*485a0*/  ISETP.LT.AND P2, PT, R21, R238, !P1 ;  /* 0x000000ee1500720c */ /* 0x000fe20004f41270 */
[----:B------:R-:W1:Y:S01]  /*485b0*/  LDC R237, c[0x0][0x22c] ;  /* 0x00008b00ffed7b82 */ /* 0x000e620000000800 */
[----:B------:R-:W-:Y:S02]  /*485c0*/  ISETP.LT.AND P1, PT, R22, R13, !P1 ;  /* 0x0000000d1600720c */ /* 0x000fe40004f21270 */
[----:B------:R-:W-:Y:S01]  /*485d0*/  ISETP.GE.AND P4, PT, R0, R7, PT ;  /* 0x000000070000720c */ /* 0x000fe20003f86270 */
[----:B------:R0:W-:Y:S01]  /*485e0*/  @P0 STG.E.U16 desc[UR60][R14.64], R40 ;  /* 0x000000280e000986 */ /* 0x0001e2000c10153c */
[----:B------:R-:W-:Y:S01]  /*485f0*/  PRMT R0, R40, 0x7632, R0 ;  /* 0x0000763228007816 */ /* 0x000fe20000000000 */
[----:B------:R-:W-:Y:S01]  /*48600*/  IMAD.WIDE R26, R9, 0x2, R18 ;  /* 0x00000002091a7825 */ /* 0x000fe200078e0212 */
[----:B------:R-:W-:Y:S02]  /*48610*/  ISETP.LT.AND P0, PT, R17, R4, !P4 ;  /* 0x000000041100720c */ /* 0x000fe40006701270 */
[----:B------:R-:W-:Y:S01]  /*48620*/  PRMT R7, R44, 0x7632, R7 ;  /* 0x000076322c077816 */ /* 0x000fe20000000007 */
[C---:B--2---:R-:W-:Y:S01]  /*48630*/  IMAD.WIDE R4, R9.reuse, 0x2, R244 ;  /* 0x0000000209047825 */ /* 0x044fe200078e02f4 */
[----:B------:R-:W-:Y:S03]  /*48640*/  @P5 STG.E.U16 desc[UR60][R26.64], R0 ;  /* 0x000000001a005986 */ /* 0x000fe6000c10153c */
[C---:B------:R-:W-:Y:S01]  /*48650*/  IMAD.WIDE R10, R9.reuse, 0x2, R246 ;  /* 0x00000002090a7825 */ /* 0x040fe200078e02f6 */
[----:B------:R-:W-:Y:S01]  /*48660*/  @P2 STG.E.U16 desc[UR60][R4.64], R44 ;  /* 0x0000002c04002986 */ /* 0x000fe2000c10153c */
[----:B----4-:R-:W-:Y:S01]  /*48670*/  ISETP.LT.AND P5, PT, R20, R31, !P4 ;  /* 0x0000001f1400720c */ /* 0x010fe200067a1270 */
[----:B------:R-:W2:Y:S01]  /*48680*/  LDC R25, c[0x0][0x22c] ;  /* 0x00008b00ff197b82 */ /* 0x000ea20000000800 */
[----:B---3--:R-:W-:Y:S01]  /*48690*/  IMAD.IADD R13, R9, 0x1, R30 ;  /* 0x00000001090d7824 */ /* 0x008fe200078e021e */
[----:B------:R3:W-:Y:S01]  /*486a0*/  @P1 STG.E.U16 desc[UR60][R10.64], R7 ;  /* 0x000000070a001986 */ /* 0x0007e2000c10153c */
[----:B0-----:R-:W-:-:S02]  /*486b0*/  ISETP.LT.AND P1, PT, R21, R32, !P4 ;  /* 0x000000201500720c */ /* 0x001fc40006721270 */
[----:B------:R-:W-:-:S03]  /*486c0*/  IMAD.WIDE R14, R13, 0x2, R2 ;  /* 0x000000020d0e7825 */ /* 0x000fc600078e0202 */
[----:B------:R-:W0:Y:S01]  /*486d0*/  LDC R24, c[0x0][0x248] ;  /* 0x00009200ff187b82 */ /* 0x000e220000000800 */
[----:B------:R-:W-:Y:S02]  /*486e0*/  ISETP.LT.AND P2, PT, R21, R6, !P6 ;  /* 0x000000061500720c */ /* 0x000fe40007741270 */
[----:B------:R-:W-:Y:S01]  /*486f0*/  ISETP.LT.AND P4, PT, R22, R29, !P4 ;  /* 0x0000001d1600720c */ /* 0x000fe20006781270 */
[----:B------:R1:W-:Y:S01]  /*48700*/  @P0 STG.E.U16 desc[UR60][R14.64], R33 ;  /* 0x000000210e000986 */ /* 0x0003e2000c10153c */
[----:B------:R-:W-:Y:S01]  /*48710*/  PRMT R9, R33, 0x7632, R9 ;  /* 0x0000763221097816 */ /* 0x000fe20000000009 */
[C---:B---3--:R-:W-:Y:S01]  /*48720*/  IMAD.WIDE R6, R13.reuse, 0x2, R18 ;  /* 0x000000020d067825 */ /* 0x048fe200078e0212 */
[----:B------:R-:W-:Y:S01]  /*48730*/  ISETP.LT.AND P0, PT, R20, R12, !P6 ;  /* 0x0000000c1400720c */ /* 0x000fe20007701270 */
[----:B------:R-:W3:Y:S02]  /*48740*/  LDC R27, c[0x0][0x22c] ;  /* 0x00008b00ff1b7b82 */ /* 0x000ee40000000800 */
[----:B------:R-:W-:Y:S01]  /*48750*/  IMAD.WIDE R4, R13, 0x2, R244 ;  /* 0x000000020d047825 */ /* 0x000fe200078e02f4 */
[----:B------:R-:W-:Y:S01]  /*48760*/  ISETP.LT.AND P6, PT, R17, R8, !P6 ;  /* 0x000000081100720c */ /* 0x000fe200077c1270 */
[----:B------:R4:W-:Y:S02]  /*48770*/  @P5 STG.E.U16 desc[UR60][R6.64], R9 ;  /* 0x0000000906005986 */ /* 0x0009e4000c10153c */
[----:B------:R-:W-:-:S02]  /*48780*/  VIADD R0, R16, 0x9c ;  /* 0x0000009c10007836 */ /* 0x000fc40000000000 */
[----:B------:R2:W-:Y:S01]  /*48790*/  @P1 STG.E.U16 desc[UR60][R4.64], R37 ;  /* 0x0000002504001986 */ /* 0x0005e2000c10153c */
[C---:B-1----:R-:W-:Y:S01]  /*487a0*/  IMAD.IADD R15, R13.reuse, 0x1, R28 ;  /* 0x000000010d0f7824 */ /* 0x042fe200078e021c */
[----:B------:R-:W1:Y:S01]  /*487b0*/  LDC R14, c[0x0][0x248] ;  /* 0x00009200ff0e7b82 */ /* 0x000e620000000800 */
[----:B------:R-:W-:Y:S01]  /*487c0*/  ISETP.GE.AND P5, PT, R0, R237, PT ;  /* 0x000000ed0000720c */ /* 0x000fe20003fa6270 */
[----:B------:R-:W-:Y:S02]  /*487d0*/  VIADD R0, R16, 0x9d ;  /* 0x0000009d10007836 */ /* 0x000fe40000000000 */
[----:B----4-:R-:W-:-:S04]  /*487e0*/  IMAD.WIDE R8, R13, 0x2, R246 ;  /* 0x000000020d087825 */ /* 0x010fc800078e02f6 */
[----:B------:R-:W4:Y:S01]  /*487f0*/  LDC R29, c[0x0][0x22c] ;  /* 0x00008b00ff1d7b82 */ /* 0x000f220000000800 */
[----:B--2---:R-:W-:Y:S01]  /*48800*/  PRMT R5, R37, 0x7632, R5 ;  /* 0x0000763225057816 */ /* 0x004fe20000000005 */
[----:B------:R-:W-:Y:S01]  /*48810*/  IMAD.WIDE R10, R15, 0x2, R2 ;  /* 0x000000020f0a7825 */ /* 0x000fe200078e0202 */
[----:B------:R-:W-:-:S03]  /*48820*/  PRMT R7, R41, 0x7632, R7 ;  /* 0x0000763229077816 */ /* 0x000fc60000000007 */
[----:B------:R-:W-:Y:S01]  /*48830*/  IMAD.WIDE R12, R15, 0x2, R18 ;  /* 0x000000020f0c7825 */ /* 0x000fe200078e0212 */
[----:B------:R2:W-:Y:S01]  /*48840*/  @P4 STG.E.U16 desc[UR60][R8.64], R5 ;  /* 0x0000000508004986 */ /* 0x0005e2000c10153c */
[----:B------:R-:W-:Y:S02]  /*48850*/  ISETP.LT.AND P4, PT, R17, R23, !P5 ;  /* 0x000000171100720c */ /* 0x000fe40006f81270 */
[----:B------:R-:W-:Y:S01]  /*48860*/  ISETP.GE.AND P1, PT, R0, R25, PT ;  /* 0x000000190000720c */ /* 0x000fe20003f26270 */
[----:B------:R-:W-:Y:S01]  /*48870*/  @P6 STG.E.U16 desc[UR60][R10.64], R41 ;  /* 0x000000290a006986 */ /* 0x000fe2000c10153c */
[C---:B0-----:R-:W-:Y:S01]  /*48880*/  IMAD.IADD R25, R15.reuse, 0x1, R24 ;  /* 0x000000010f197824 */ /* 0x041fe200078e0218 */
[----:B------:R-:W-:Y:S02]  /*48890*/  ISETP.LT.AND P6, PT, R20, R23, !P5 ;  /* 0x000000171400720c */ /* 0x000fe40006fc1270 */
[----:B------:R0:W-:Y:S01]  /*488a0*/  @P0 STG.E.U16 desc[UR60][R12.64], R7 ;  /* 0x000000070c000986 */ /* 0x0001e2000c10153c */
[----:B--2---:R-:W-:-:S04]  /*488b0*/  IMAD.WIDE R4, R15, 0x2, R244 ;  /* 0x000000020f047825 */ /* 0x004fc800078e02f4 */
[----:B------:R-:W-:-:S04]  /*488c0*/  IMAD.WIDE R8, R25, 0x2, R2 ;  /* 0x0000000219087825 */ /* 0x000fc800078e0202 */
[----:B0-----:R-:W-:Y:S01]  /*488d0*/  IMAD.WIDE R6, R15, 0x2, R246 ;  /* 0x000000020f067825 */ /* 0x001fe200078e02f6 */
[----:B------:R-:W-:Y:S01]  /*488e0*/  PRMT R15, R45, 0x7632, R15 ;  /* 0x000076322d0f7816 */ /* 0x000fe2000000000f */
[----:B------:R0:W-:Y:S01]  /*488f0*/  @P2 STG.E.U16 desc[UR60][R4.64], R45 ;  /* 0x0000002d04002986 */ /* 0x0001e2000c10153c */
[----:B------:R-:W2:Y:S03]  /*48900*/  LDC R12, c[0x0][0x248] ;  /* 0x00009200ff0c7b82 */ /* 0x000ea60000000800 */
[----:B------:R3:W-:Y:S01]  /*48910*/  @P3 STG.E.U16 desc[UR60][R6.64], R15 ;  /* 0x0000000f06003986 */ /* 0x0007e2000c10153c */
[-C--:B------:R-:W-:Y:S01]  /*48920*/  ISETP.LT.AND P3, PT, R21, R23.reuse, !P5 ;  /* 0x000000171500720c */ /* 0x080fe20006f61270 */
[----:B------:R-:W-:Y:S01]  /*48930*/  IMAD.WIDE R10, R25, 0x2, R18 ;  /* 0x00000002190a7825 */ /* 0x000fe200078e0212 */
[----:B------:R-:W-:Y:S01]  /*48940*/  ISETP.LT.AND P5, PT, R22, R23, !P5 ;  /* 0x000000171600720c */ /* 0x000fe20006fa1270 */
[----:B------:R4:W-:Y:S01]  /*48950*/  @P4 STG.E.U16 desc[UR60][R8.64], R34 ;  /* 0x0000002208004986 */ /* 0x0009e2000c10153c */
[----:B------:R-:W-:-:S02]  /*48960*/  PRMT R24, R34, 0x7632, R24 ;  /* 0x0000763222187816 */ /* 0x000fc40000000018 */
[-C--:B------:R-:W-:Y:S01]  /*48970*/  ISETP.LT.AND P4, PT, R17, R23.reuse, !P1 ;  /* 0x000000171100720c */ /* 0x080fe20004f81270 */
[C---:B-1----:R-:W-:Y:S02]  /*48980*/  IMAD.IADD R13, R25.reuse, 0x1, R14 ;  /* 0x00000001190d7824 */ /* 0x042fe400078e020e */
[----:B------:R1:W-:Y:S01]  /*48990*/  @P6 STG.E.U16 desc[UR60][R10.64], R24 ;  /* 0x000000180a006986 */ /* 0x0003e2000c10153c */
[----:B------:R-:W-:Y:S01]  /*489a0*/  ISETP.LT.AND P6, PT, R20, R23, !P1 ;  /* 0x000000171400720c */ /* 0x000fe20004fc1270 */
[C---:B0-----:R-:W-:Y:S01]  /*489b0*/  IMAD.WIDE R4, R25.reuse, 0x2, R244 ;  /* 0x0000000219047825 */ /* 0x041fe200078e02f4 */
[----:B------:R-:W0:Y:S03]  /*489c0*/  LDC R14, c[0x0][0x248] ;  /* 0x00009200ff0e7b82 */ /* 0x000e260000000800 */
[----:B---3--:R-:W-:Y:S01]  /*489d0*/  IMAD.WIDE R6, R25, 0x2, R246 ;  /* 0x0000000219067825 */ /* 0x008fe200078e02f6 */
[----:B------:R3:W-:Y:S03]  /*489e0*/  @P3 STG.E.U16 desc[UR60][R4.64], R38 ;  /* 0x0000002604003986 */ /* 0x0007e6000c10153c */
[C---:B----4-:R-:W-:Y:S01]  /*489f0*/  IMAD.WIDE R8, R13.reuse, 0x2, R2 ;  /* 0x000000020d087825 */ /* 0x050fe200078e0202 */
[----:B-1----:R-:W-:Y:S01]  /*48a00*/  PRMT R24, R38, 0x7632, R24 ;  /* 0x0000763226187816 */ /* 0x002fe20000000018 */
[----:B------:R-:W1:Y:S02]  /*48a10*/  LDC R25, c[0x0][0x22c] ;  /* 0x00008b00ff197b82 */ /* 0x000e640000000800 */
[----:B------:R-:W-:Y:S01]  /*48a20*/  VIADD R0, R16, 0x9e ;  /* 0x0000009e10007836 */ /* 0x000fe20000000000 */
[----:B------:R-:W-:Y:S01]  /*48a30*/  PRMT R26, R42, 0x7632, R26 ;  /* 0x000076322a1a7816 */ /* 0x000fe2000000001a */
[----:B------:R4:W-:Y:S01]  /*48a40*/  @P5 STG.E.U16 desc[UR60][R6.64], R24 ;  /* 0x0000001806005986 */ /* 0x0009e2000c10153c */
[----:B------:R-:W-:-:S02]  /*48a50*/  IMAD.WIDE R10, R13, 0x2, R18 ;  /* 0x000000020d0a7825 */ /* 0x000fc400078e0212 */
[----:B------:R-:W-:Y:S01]  /*48a60*/  ISETP.GE.AND P0, PT, R0, R27, PT ;  /* 0x0000001b0000720c */ /* 0x000fe20003f06270 */
[----:B------:R-:W-:Y:S01]  /*48a70*/  @P4 STG.E.U16 desc[UR60][R8.64], R42 ;  /* 0x0000002a08004986 */ /* 0x000fe2000c10153c */
[-C--:B------:R-:W-:Y:S01]  /*48a80*/  ISETP.LT.AND P4, PT, R21, R23.reuse, !P1 ;  /* 0x000000171500720c */ /* 0x080fe20004f81270 */
[----:B------:R-:W1:Y:S01]  /*48a90*/  LDC R27, c[0x0][0x22c] ;  /* 0x00008b00ff1b7b82 */ /* 0x000e620000000800 */
[-C--:B------:R-:W-:Y:S01]  /*48aa0*/  ISETP.LT.AND P3, PT, R22, R23.reuse, !P1 ;  /* 0x000000171600720c */ /* 0x080fe20004f61270 */
[----:B------:R2:W-:Y:S01]  /*48ab0*/  @P6 STG.E.U16 desc[UR60][R10.64], R26 ;  /* 0x0000001a0a006986 */ /* 0x0005e2000c10153c */
[-C--:B------:R-:W-:Y:S02]  /*48ac0*/  ISETP.LT.AND P5, PT, R17, R23.reuse, !P0 ;  /* 0x000000171100720c */ /* 0x080fe400047a1270 */
[----:B------:R-:W-:Y:S01]  /*48ad0*/  ISETP.LT.AND P6, PT, R20, R23, !P0 ;  /* 0x000000171400720c */ /* 0x000fe200047c1270 */
[----:B---3--:R-:W-:Y:S01]  /*48ae0*/  IMAD.WIDE R4, R13, 0x2, R244 ;  /* 0x000000020d047825 */ /* 0x008fe200078e02f4 */
[----:B----4-:R-:W-:-:S03]  /*48af0*/  PRMT R24, R46, 0x7632, R24 ;  /* 0x000076322e187816 */ /* 0x010fc60000000018 */
[C---:B--2---:R-:W-:Y:S02]  /*48b00*/  IMAD.IADD R15, R13.reuse, 0x1, R12 ;  /* 0x000000010d0f7824 */ /* 0x044fe400078e020c */
[----:B------:R-:W-:Y:S01]  /*48b10*/  IMAD.WIDE R6, R13, 0x2, R246 ;  /* 0x000000020d067825 */ /* 0x000fe200078e02f6 */
[----:B------:R2:W-:Y:S01]  /*48b20*/  @P4 STG.E.U16 desc[UR60][R4.64], R46 ;  /* 0x0000002e04004986 */ /* 0x0005e2000c10153c */
[----:B------:R-:W3:Y:S02]  /*48b30*/  LDC R12, c[0x0][0x248] ;  /* 0x00009200ff0c7b82 */ /* 0x000ee40000000800 */
[----:B------:R-:W-:Y:S01]  /*48b40*/  VIADD R0, R16, 0x9f ;  /* 0x0000009f10007836 */ /* 0x000fe20000000000 */
[----:B------:R-:W-:Y:S01]  /*48b50*/  PRMT R26, R35, 0x7632, R26 ;  /* 0x00007632231a7816 */ /* 0x000fe2000000001a */
[----:B------:R-:W-:Y:S01]  /*48b60*/  IMAD.WIDE R8, R15, 0x2, R2 ;  /* 0x000000020f087825 */ /* 0x000fe200078e0202 */
[----:B------:R4:W-:Y:S01]  /*48b70*/  @P3 STG.E.U16 desc[UR60][R6.64], R24 ;  /* 0x0000001806003986 */ /* 0x0009e2000c10153c */
[----:B------:R-:W-:-:S02]  /*48b80*/  ISETP.LT.AND P4, PT, R21, R23, !P0 ;  /* 0x000000171500720c */ /* 0x000fc40004781270 */
[----:B------:R-:W-:Y:S01]  /*48b90*/  IMAD.WIDE R10, R15, 0x2, R18 ;  /* 0x000000020f0a7825 */ /* 0x000fe200078e0212 */
[----:B------:R-:W-:Y:S02]  /*48ba0*/  ISETP.GE.AND P2, PT, R0, R29, PT ;  /* 0x0000001d0000720c */ /* 0x000fe40003f46270 */
[-C--:B------:R-:W-:Y:S01]  /*48bb0*/  ISETP.LT.AND P3, PT, R22, R23.reuse, !P0 ;  /* 0x000000171600720c */ /* 0x080fe20004761270 */
[----:B------:R4:W-:Y:S01]  /*48bc0*/  @P5 STG.E.U16 desc[UR60][R8.64], R35 ;  /* 0x0000002308005986 */ /* 0x0009e2000c10153c */
[-C--:B------:R-:W-:Y:S01]  /*48bd0*/  ISETP.LT.AND P5, PT, R17, R23.reuse, !P2 ;  /* 0x000000171100720c */ /* 0x080fe200057a1270 */
[C---:B--2---:R-:W-:Y:S01]  /*48be0*/  IMAD.WIDE R4, R15.reuse, 0x2, R244 ;  /* 0x000000020f047825 */ /* 0x044fe200078e02f4 */
[----:B------:R-:W2:Y:S01]  /*48bf0*/  LDC R29, c[0x0][0x22c] ;  /* 0x00008b00ff1d7b82 */ /* 0x000ea20000000800 */
[----:B------:R1:W-:Y:S01]  /*48c00*/  @P6 STG.E.U16 desc[UR60][R10.64], R26 ;  /* 0x0000001a0a006986 */ /* 0x0003e2000c10153c */
[----:B------:R-:W-:Y:S01]  /*48c10*/  ISETP.LT.AND P6, PT, R20, R23, !P2 ;  /* 0x000000171400720c */ /* 0x000fe200057c1270 */
[----:B0-----:R-:W-:Y:S01]  /*48c20*/  IMAD.IADD R13, R15, 0x1, R14 ;  /* 0x000000010f0d7824 */ /* 0x001fe200078e020e */
[----:B----4-:R-:W-:Y:S01]  /*48c30*/  PRMT R24, R39, 0x7632, R24 ;  /* 0x0000763227187816 */ /* 0x010fe20000000018 */
[----:B------:R-:W-:Y:S01]  /*48c40*/  IMAD.WIDE R6, R15, 0x2, R246 ;  /* 0x000000020f067825 */ /* 0x000fe200078e02f6 */
[----:B------:R0:W-:Y:S03]  /*48c50*/  @P4 STG.E.U16 desc[UR60][R4.64], R39 ;  /* 0x0000002704004986 */ /* 0x0001e6000c10153c */
[----:B------:R-:W-:Y:S01]  /*48c60*/  VIADD R0, R16, 0xa0 ;  /* 0x000000a010007836 */ /* 0x000fe20000000000 */
[----:B------:R-:W4:Y:S01]  /*48c70*/  LDC R14, c[0x0][0x248] ;  /* 0x00009200ff0e7b82 */ /* 0x000f220000000800 */
[----:B------:R-:W-:Y:S01]  /*48c80*/  IMAD.WIDE R8, R13, 0x2, R2 ;  /* 0x000000020d087825 */ /* 0x000fe200078e0202 */
[----:B------:R0:W-:Y:S01]  /*48c90*/  @P3 STG.E.U16 desc[UR60][R6.64], R24 ;  /* 0x0000001806003986 */ /* 0x0001e2000c10153c */
[----:B-1----:R-:W-:-:S02]  /*48ca0*/  PRMT R26, R43, 0x7632, R26 ;  /* 0x000076322b1a7816 */ /* 0x002fc4000000001a */
[----:B------:R-:W-:Y:S01]  /*48cb0*/  IMAD.WIDE R10, R13, 0x2, R18 ;  /* 0x000000020d0a7825 */ /* 0x000fe200078e0212 */
[----:B------:R-:W-:Y:S02]  /*48cc0*/  ISETP.LT.AND P4, PT, R21, R23, !P2 ;  /* 0x000000171500720c */ /* 0x000fe40005781270 */
[----:B------:R-:W-:Y:S02]  /*48cd0*/  ISETP.GE.AND P1, PT, R0, R27, PT ;  /* 0x0000001b0000720c */ /* 0x000fe40003f26270 */
[-C--:B------:R-:W-:Y:S01]  /*48ce0*/  ISETP.LT.AND P3, PT, R22, R23.reuse, !P2 ;  /* 0x000000171600720c */ /* 0x080fe20005761270 */
[----:B------:R-:W-:Y:S01]  /*48cf0*/  @P5 STG.E.U16 desc[UR60][R8.64], R43 ;  /* 0x0000002b08005986 */ /* 0x000fe2000c10153c */
[----:B------:R-:W1:Y:S01]  /*48d00*/  LDC R27, c[0x0][0x22c] ;  /* 0x00008b00ff1b7b82 */ /* 0x000e620000000800 */
[-C--:B------:R-:W-:Y:S02]  /*48d10*/  ISETP.LT.AND P5, PT, R17, R23.reuse, !P1 ;  /* 0x000000171100720c */ /* 0x080fe40004fa1270 */
[----:B------:R3:W-:Y:S01]  /*48d20*/  @P6 STG.E.U16 desc[UR60][R10.64], R26 ;  /* 0x0000001a0a006986 */ /* 0x0007e2000c10153c */
[----:B------:R-:W-:Y:S01]  /*48d30*/  ISETP.LT.AND P6, PT, R20, R23, !P1 ;  /* 0x000000171400720c */ /* 0x000fe20004fc1270 */
[----:B0-----:R-:W-:Y:S01]  /*48d40*/  IMAD.WIDE R4, R13, 0x2, R244 ;  /* 0x000000020d047825 */ /* 0x001fe200078e02f4 */
[----:B------:R-:W-:-:S03]  /*48d50*/  PRMT R24, R47, 0x7632, R24 ;  /* 0x000076322f187816 */ /* 0x000fc60000000018 */
[C---:B---3--:R-:W-:Y:S02]  /*48d60*/  IMAD.IADD R15, R13.reuse, 0x1, R12 ;  /* 0x000000010d0f7824 */ /* 0x048fe400078e020c */
        /* <DEDUP_REMOVED lines=11> */
[----:B------:R-:W-:Y:S01]  /*48e20*/  @P5 STG.E.U16 desc[UR60][R8.64], R48 ;  /* 0x0000003008005986 */ /* 0x000fe2000c10153c */
[----:B------:R-:W3:Y:S01]  /*48e30*/  LDC R25, c[0x0][0x22c] ;  /* 0x00008b00ff197b82 */ /* 0x000ee20000000800 */
[-C--:B------:R-:W-:Y:S02]  /*48e40*/  ISETP.LT.AND P5, PT, R17, R23.reuse, !P0 ;  /* 0x000000171100720c */ /* 0x080fe400047a1270 */
[----:B------:R1:W-:Y:S01]  /*48e50*/  @P6 STG.E.U16 desc[UR60][R10.64], R26 ;  /* 0x0000001a0a006986 */ /* 0x0003e2000c10153c */
[----:B------:R-:W-:Y:S01]  /*48e60*/  ISETP.LT.AND P6, PT, R20, R23, !P0 ;  /* 0x000000171400720c */ /* 0x000fe200047c1270 */
[----:B0-----:R-:W-:Y:S01]  /*48e70*/  IMAD.WIDE R4, R15, 0x2, R244 ;  /* 0x000000020f047825 */ /* 0x001fe200078e02f4 */
[----:B--2---:R-:W-:-:S03]  /*48e80*/  PRMT R24, R52, 0x7632, R24 ;  /* 0x0000763234187816 */ /* 0x004fc60000000018 */
[C---:B----4-:R-:W-:Y:S02]  /*48e90*/  IMAD.IADD R13, R15.reuse, 0x1, R14 ;  /* 0x000000010f0d7824 */ /* 0x050fe400078e020e */
[----:B------:R-:W-:Y:S01]  /*48ea0*/  IMAD.WIDE R6, R15, 0x2, R246 ;  /* 0x000000020f067825 */ /* 0x000fe200078e02f6 */
[----:B------:R0:W-:Y:S01]  /*48eb0*/  @P4 STG.E.U16 desc[UR60][R4.64], R52 ;  /* 0x0000003404004986 */ /* 0x0001e2000c10153c */
[----:B------:R-:W2:Y:S02]  /*48ec0*/  LDC R14, c[0x0][0x248] ;  /* 0x00009200ff0e7b82 */ /* 0x000ea40000000800 */
[----:B------:R-:W-:Y:S01]  /*48ed0*/  VIADD R0, R16, 0xa2 ;  /* 0x000000a210007836 */ /* 0x000fe20000000000 */
[----:B-1----:R-:W-:Y:S01]  /*48ee0*/  PRMT R26, R56, 0x7632, R26 ;  /* 0x00007632381a7816 */ /* 0x002fe2000000001a */
[----:B------:R-:W-:Y:S01]  /*48ef0*/  IMAD.WIDE R8, R13, 0x2, R2 ;  /* 0x000000020d087825 */ /* 0x000fe200078e0202 */
[----:B------:R1:W-:Y:S01]  /*48f00*/  @P3 STG.E.U16 desc[UR60][R6.64], R24 ;  /* 0x0000001806003986 */ /* 0x0003e2000c10153c */
[----:B------:R-:W-:-:S02]  /*48f10*/  ISETP.LT.AND P4, PT, R21, R23, !P0 ;  /* 0x000000171500720c */ /* 0x000fc40004781270 */
[----:B------:R-:W-:Y:S01]  /*48f20*/  IMAD.WIDE R10, R13, 0x2, R18 ;  /* 0x000000020d0a7825 */ /* 0x000fe200078e0212 */
[----:B------:R-:W-:Y:S02]  /*48f30*/  ISETP.GE.AND P2, PT, R0, R27, PT ;  /* 0x0000001b0000720c */ /* 0x000fe40003f46270 */
[-C--:B------:R-:W-:Y:S01]  /*48f40*/  ISETP.LT.AND P3, PT, R22, R23.reuse, !P0 ;  /* 0x000000171600720c */ /* 0x080fe20004761270 */
[----:B------:R-:W-:Y:S01]  /*48f50*/  @P5 STG.E.U16 desc[UR60][R8.64], R56 ;  /* 0x0000003808005986 */ /* 0x000fe2000c10153c */
[----:B------:R-:W4:Y:S01]  /*48f60*/  LDC R27, c[0x0][0x22c] ;  /* 0x00008b00ff1b7b82 */ /* 0x000f220000000800 */
[-C--:B------:R-:W-:Y:S02]  /*48f70*/  ISETP.LT.AND P5, PT, R17, R23.reuse, !P2 ;  /* 0x000000171100720c */ /* 0x080fe400057a1270 */
[----:B------:R3:W-:Y:S01]  /*48f80*/  @P6 STG.E.U16 desc[UR60][R10.64], R26 ;  /* 0x0000001a0a006986 */ /* 0x0007e2000c10153c */
[----:B------:R-:W-:Y:S01]  /*48f90*/  ISETP.LT.AND P6, PT, R20, R23, !P2 ;  /* 0x000000171400720c */ /* 0x000fe200057c1270 */
[----:B0-----:R-:W-:Y:S01]  /*48fa0*/  IMAD.WIDE R4, R13, 0x2, R244 ;  /* 0x000000020d047825 */ /* 0x001fe200078e02f4 */
[----:B-1----:R-:W-:-:S03]  /*48fb0*/  PRMT R24, R60, 0x7632, R24 ;  /* 0x000076323c187816 */ /* 0x002fc60000000018 */
[C---:B---3--:R-:W-:Y:S02]  /*48fc0*/  IMAD.IADD R15, R13.reuse, 0x1, R12 ;  /* 0x000000010d0f7824 */ /* 0x048fe400078e020c */
[----:B------:R-:W-:Y:S01]  /*48fd0*/  IMAD.WIDE R6, R13, 0x2, R246 ;  /* 0x000000020d067825 */ /* 0x000fe200078e02f6 */
[----:B------:R0:W-:Y:S01]  /*48fe0*/  @P4 STG.E.U16 desc[UR60][R4.64], R60 ;  /* 0x0000003c04004986 */ /* 0x0001e2000c10153c */
[----:B------:R-:W1:Y:S02]  /*48ff0*/  LDC R12, c[0x0][0x248] ;  /* 0x00009200ff0c7b82 */ /* 0x000e640000000800 */
        /* <DEDUP_REMOVED lines=14> */
[----:B---3--:R-:W-:-:S03]  /*490e0*/  PRMT R24, R53, 0x7632, R24 ;  /* 0x0000763235187816 */ /* 0x008fc60000000018 */
[C---:B--2---:R-:W-:Y:S02]  /*490f0*/  IMAD.IADD R13, R15.reuse, 0x1, R14 ;  /* 0x000000010f0d7824 */ /* 0x044fe400078e020e */
[----:B------:R-:W-:Y:S01]  /*49100*/  IMAD.WIDE R6, R15, 0x2, R246 ;  /* 0x000000020f067825 */ /* 0x000fe200078e02f6 */
[----:B------:R0:W-:Y:S01]  /*49110*/  @P4 STG.E.U16 desc[UR60][R4.64], R53 ;  /* 0x0000003504004986 */ /* 0x0001e2000c10153c */
[----:B------:R-:W2:Y:S02]  /*49120*/  LDC R14, c[0x0][0x248] ;  /* 0x00009200ff0e7b82 */ /* 0x000ea40000000800 */
[----:B------:R-:W-:Y:S01]  /*49130*/  VIADD R0, R16, 0xa4 ;  /* 0x000000a410007836 */ /* 0x000fe20000000000 */
[----:B------:R-:W-:Y:S01]  /*49140*/  PRMT R26, R57, 0x7632, R26 ;  /* 0x00007632391a7816 */ /* 0x000fe2000000001a */
[----:B------:R-:W-:Y:S01]  /*49150*/  IMAD.WIDE R8, R13, 0x2, R2 ;  /* 0x000000020d087825 */ /* 0x000fe200078e0202 */
[----:B------:R3:W-:Y:S01]  /*49160*/  @P3 STG.E.U16 desc[UR60][R6.64], R24 ;  /* 0x0000001806003986 */ /* 0x0007e2000c10153c */
[----:B------:R-:W-:-:S02]  /*49170*/  ISETP.LT.AND P4, PT, R21, R23, !P1 ;  /* 0x000000171500720c */ /* 0x000fc40004f81270 */
[----:B------:R-:W-:Y:S01]  /*49180*/  IMAD.WIDE R10, R13, 0x2, R18 ;  /* 0x000000020d0a7825 */ /* 0x000fe200078e0212 */
[----:B----4-:R-:W-:Y:S02]  /*49190*/  ISETP.GE.AND P0, PT, R0, R27, PT ;  /* 0x0000001b0000720c */ /* 0x010fe40003f06270 */
[-C--:B------:R-:W-:Y:S01]  /*491a0*/  ISETP.LT.AND P3, PT, R22, R23.reuse, !P1 ;  /* 0x000000171600720c */ /* 0x080fe20004f61270 */
[----:B------:R-:W-:Y:S01]  /*491b0*/  @P5 STG.E.U16 desc[UR60][R8.64], R57 ;  /* 0x0000003908005986 */ /* 0x000fe2000c10153c */
[----:B------:R-:W4:Y:S01]  /*491c0*/  LDC R27, c[0x0][0x22c] ;  /* 0x00008b00ff1b7b82 */ /* 0x000f220000000800 */
[-C--:B------:R-:W-:Y:S02]  /*491d0*/  ISETP.LT.AND P5, PT, R17, R23.reuse, !P0 ;  /* 0x000000171100720c */ /* 0x080fe400047a1270 */
[----:B------:R1:W-:Y:S01]  /*491e0*/  @P6 STG.E.U16 desc[UR60][R10.64], R26 ;  /* 0x0000001a0a006986 */ /* 0x0003e2000c10153c */
[----:B------:R-:W-:Y:S01]  /*491f0*/  ISETP.LT.AND P6, PT, R20, R23, !P0 ;  /* 0x000000171400720c */ /* 0x000fe200047c1270 */
[----:B0-----:R-:W-:Y:S01]  /*49200*/  IMAD.WIDE R4, R13, 0x2, R244 ;  /* 0x000000020d047825 */ /* 0x001fe200078e02f4 */
[----:B---3--:R-:W-:-:S03]  /*49210*/  PRMT R24, R61, 0x7632, R24 ;  /* 0x000076323d187816 */ /* 0x008fc60000000018 */
[C---:B-1----:R-:W-:Y:S02]  /*49220*/  IMAD.IADD R15, R13.reuse, 0x1, R12 ;  /* 0x000000010d0f7824 */ /* 0x042fe400078e020c */
        /* <DEDUP_REMOVED lines=723> */
[----:B------:R-:W-:Y:S01]  /*4bf60*/  @P4 STG.E.U16 desc[UR60][R4.64], R140 ;  /* 0x0000008c04004986 */ /* 0x000fe2000c10153c */
[----:B------:R-:W0:Y:S02]  /*4bf70*/  LDC R12, c[0x0][0x248] ;  /* 0x00009200ff0c7b82 */ /* 0x000e240000000800 */
        /* <DEDUP_REMOVED lines=13> */
[----:B--2---:R-:W-:Y:S01]  /*4c050*/  IMAD.IADD R13, R15, 0x1, R14 ;  /* 0x000000010f0d7824 */ /* 0x004fe200078e020e */
[----:B-1----:R-:W-:Y:S01]  /*4c060*/  PRMT R24, R133, 0x7632, R24 ;  /* 0x0000763285187816 */ /* 0x002fe20000000018 */
[----:B------:R-:W-:Y:S01]  /*4c070*/  IMAD.WIDE R4, R15, 0x2, R244 ;  /* 0x000000020f047825 */ /* 0x000fe200078e02f4 */
[----:B------:R-:W1:Y:S03]  /*4c080*/  LDC R14, c[0x0][0x248] ;  /* 0x00009200ff0e7b82 */ /* 0x000e660000000800 */
[----:B------:R-:W-:-:S02]  /*4c090*/  VIADD R0, R16, 0xcc ;  /* 0x000000cc10007836 */ /* 0x000fc40000000000 */
[----:B------:R-:W-:Y:S01]  /*4c0a0*/  IMAD.WIDE R6, R15, 0x2, R246 ;  /* 0x000000020f067825 */ /* 0x000fe200078e02f6 */
[----:B------:R-:W-:Y:S01]  /*4c0b0*/  @P3 STG.E.U16 desc[UR60][R4.64], R133 ;  /* 0x0000008504003986 */ /* 0x000fe2000c10153c */
[----:B----4-:R-:W-:Y:S02]  /*4c0c0*/  PRMT R26, R137, 0x7632, R26 ;  /* 0x00007632891a7816 */ /* 0x010fe4000000001a */
[C---:B------:R-:W-:Y:S01]  /*4c0d0*/  IMAD.WIDE R8, R13.reuse, 0x2, R2 ;  /* 0x000000020d087825 */ /* 0x040fe200078e0202 */
[----:B------:R-:W-:Y:S01]  /*4c0e0*/  ISETP.GE.AND P2, PT, R0, R27, PT ;  /* 0x0000001b0000720c */ /* 0x000fe20003f46270 */
[----:B------:R2:W-:Y:S02]  /*4c0f0*/  @P1 STG.E.U16 desc[UR60][R6.64], R24 ;  /* 0x0000001806001986 */ /* 0x0005e4000c10153c */
[----:B------:R-:W-:Y:S01]  /*4c100*/  IMAD.WIDE R10, R13, 0x2, R18 ;  /* 0x000000020d0a7825 */ /* 0x000fe200078e0212 */
[-C--:B------:R-:W-:Y:S01]  /*4c110*/  ISETP.LT.AND P1, PT, R21, R23.reuse, !P0 ;  /* 0x000000171500720c */ /* 0x080fe20004721270 */
[----:B------:R-:W-:Y:S01]  /*4c120*/  @P5 STG.E.U16 desc[UR60][R8.64], R137 ;  /* 0x0000008908005986 */ /* 0x000fe2000c10153c */
[-C--:B------:R-:W-:Y:S01]  /*4c130*/  ISETP.LT.AND P0, PT, R22, R23.reuse, !P0 ;  /* 0x000000171600720c */ /* 0x080fe20004701270 */
[----:B------:R-:W4:Y:S01]  /*4c140*/  LDC R27, c[0x0][0x22c] ;  /* 0x00008b00ff1b7b82 */ /* 0x000f220000000800 */
[-C--:B------:R-:W-:Y:S01]  /*4c150*/  ISETP.LT.AND P5, PT, R17, R23.reuse, !P2 ;  /* 0x000000171100720c */ /* 0x080fe200057a1270 */
[----:B------:R3:W-:Y:S01]  /*4c160*/  @P6 STG.E.U16 desc[UR60][R10.64], R26 ;  /* 0x0000001a0a006986 */ /* 0x0007e2000c10153c */
[----:B------:R-:W-:Y:S01]  /*4c170*/  ISETP.LT.AND P6, PT, R20, R23, !P2 ;  /* 0x000000171400720c */ /* 0x000fe200057c1270 */
[----:B0-----:R-:W-:-:S02]  /*4c180*/  IMAD.IADD R15, R13, 0x1, R12 ;  /* 0x000000010d0f7824 */ /* 0x001fc400078e020c */
[----:B------:R-:W-:Y:S01]  /*4c190*/  VIADD R0, R16, 0xcd ;  /* 0x000000cd10007836 */ /* 0x000fe20000000000 */
[----:B--2---:R-:W-:Y:S01]  /*4c1a0*/  PRMT R24, R141, 0x7632, R24 ;  /* 0x000076328d187816 */ /* 0x004fe20000000018 */
[C---:B------:R-:W-:Y:S01]  /*4c1b0*/  IMAD.WIDE R4, R13.reuse, 0x2, R244 ;  /* 0x000000020d047825 */ /* 0x040fe200078e02f4 */
[----:B------:R-:W0:Y:S03]  /*4c1c0*/  LDC R12, c[0x0][0x248] ;  /* 0x00009200ff0c7b82 */ /* 0x000e260000000800 */
[----:B------:R-:W-:Y:S01]  /*4c1d0*/  IMAD.WIDE R6, R13, 0x2, R246 ;  /* 0x000000020d067825 */ /* 0x000fe200078e02f6 */
[----:B---3--:R-:W-:Y:S01]  /*4c1e0*/  ISETP.GE.AND P4, PT, R0, R25, PT ;  /* 0x000000190000720c */ /* 0x008fe20003f86270 */
[----:B------:R-:W-:Y:S01]  /*4c1f0*/  @P1 STG.E.U16 desc[UR60][R4.64], R141 ;  /* 0x0000008d04001986 */ /* 0x000fe2000c10153c */
[----:B------:R-:W-:Y:S01]  /*4c200*/  PRMT R26, R130, 0x7632, R26 ;  /* 0x00007632821a7816 */ /* 0x000fe2000000001a */
[C---:B------:R-:W-:Y:S01]  /*4c210*/  IMAD.WIDE R8, R15.reuse, 0x2, R2 ;  /* 0x000000020f087825 */ /* 0x040fe200078e0202 */
[----:B------:R-:W2:Y:S01]  /*4c220*/  LDC R25, c[0x0][0x22c] ;  /* 0x00008b00ff197b82 */ /* 0x000ea20000000800 */
[----:B------:R3:W-:Y:S02]  /*4c230*/  @P0 STG.E.U16 desc[UR60][R6.64], R24 ;  /* 0x0000001806000986 */ /* 0x0007e4000c10153c */
[----:B------:R-:W-:Y:S01]  /*4c240*/  IMAD.WIDE R10, R15, 0x2, R18 ;  /* 0x000000020f0a7825 */ /* 0x000fe200078e0212 */
[-C--:B------:R-:W-:Y:S01]  /*4c250*/  ISETP.LT.AND P0, PT, R21, R23.reuse, !P2 ;  /* 0x000000171500720c */ /* 0x080fe20005701270 */
[----:B------:R-:W-:Y:S01]  /*4c260*/  @P5 STG.E.U16 desc[UR60][R8.64], R130 ;  /* 0x0000008208005986 */ /* 0x000fe2000c10153c */
[----:B------:R-:W-:-:S02]  /*4c270*/  ISETP.LT.AND P2, PT, R22, R23, !P2 ;  /* 0x000000171600720c */ /* 0x000fc40005741270 */
[-C--:B------:R-:W-:Y:S01]  /*4c280*/  ISETP.LT.AND P5, PT, R17, R23.reuse, !P4 ;  /* 0x000000171100720c */ /* 0x080fe200067a1270 */
[----:B------:R4:W-:Y:S01]  /*4c290*/  @P6 STG.E.U16 desc[UR60][R10.64], R26 ;  /* 0x0000001a0a006986 */ /* 0x0009e2000c10153c */
[----:B------:R-:W-:Y:S01]  /*4c2a0*/  ISETP.LT.AND P6, PT, R20, R23, !P4 ;  /* 0x000000171400720c */ /* 0x000fe200067c1270 */
[C---:B-1----:R-:W-:Y:S02]  /*4c2b0*/  IMAD.IADD R13, R15.reuse, 0x1, R14 ;  /* 0x000000010f0d7824 */ /* 0x042fe400078e020e */
[----:B------:R-:W-:Y:S01]  /*4c2c0*/  VIADD R0, R16, 0xce ;  /* 0x000000ce10007836 */ /* 0x000fe20000000000 */
[----:B---3--:R-:W-:Y:S01]  /*4c2d0*/  PRMT R24, R134, 0x7632, R24 ;  /* 0x0000763286187816 */ /* 0x008fe20000000018 */
[C---:B------:R-:W-:Y:S01]  /*4c2e0*/  IMAD.WIDE R4, R15.reuse, 0x2, R244 ;  /* 0x000000020f047825 */ /* 0x040fe200078e02f4 */
[----:B------:R-:W1:Y:S03]  /*4c2f0*/  LDC R14, c[0x0][0x248] ;  /* 0x00009200ff0e7b82 */ /* 0x000e660000000800 */
[----:B------:R-:W-:Y:S01]  /*4c300*/  IMAD.WIDE R6, R15, 0x2, R246 ;  /* 0x000000020f067825 */ /* 0x000fe200078e02f6 */
[----:B----4-:R-:W-:-:S02]  /*4c310*/  ISETP.GE.AND P3, PT, R0, R27, PT ;  /* 0x0000001b0000720c */ /* 0x010fc40003f66270 */
[----:B------:R-:W-:Y:S01]  /*4c320*/  PRMT R26, R138, 0x7632, R26 ;  /* 0x000076328a1a7816 */ /* 0x000fe2000000001a */
[C---:B------:R-:W-:Y:S01]  /*4c330*/  IMAD.WIDE R8, R13.reuse, 0x2, R2 ;  /* 0x000000020d087825 */ /* 0x040fe200078e0202 */
[----:B------:R-:W-:Y:S03]  /*4c340*/  @P0 STG.E.U16 desc[UR60][R4.64], R134 ;  /* 0x0000008604000986 */ /* 0x000fe6000c10153c */
[----:B------:R-:W-:Y:S01]  /*4c350*/  IMAD.WIDE R10, R13, 0x2, R18 ;  /* 0x000000020d0a7825 */ /* 0x000fe200078e0212 */
[----:B------:R3:W-:Y:S01]  /*4c360*/  @P2 STG.E.U16 desc[UR60][R6.64], R24 ;  /* 0x0000001806002986 */ /* 0x0007e2000c10153c */
[-C--:B------:R-:W-:Y:S01]  /*4c370*/  ISETP.LT.AND P0, PT, R21, R23.reuse, !P4 ;  /* 0x000000171500720c */ /* 0x080fe20006701270 */
[----:B------:R-:W4:Y:S01]  /*4c380*/  LDC R27, c[0x0][0x22c] ;  /* 0x00008b00ff1b7b82 */ /* 0x000f220000000800 */
[-C--:B------:R-:W-:Y:S01]  /*4c390*/  ISETP.LT.AND P4, PT, R22, R23.reuse, !P4 ;  /* 0x000000171600720c */ /* 0x080fe20006781270 */
[----:B------:R-:W-:Y:S01]  /*4c3a0*/  @P5 STG.E.U16 desc[UR60][R8.64], R138 ;  /* 0x0000008a08005986 */ /* 0x000fe2000c10153c */
[----:B------:R-:W-:-:S03]  /*4c3b0*/  ISETP.LT.AND P5, PT, R17, R23, !P3 ;  /* 0x000000171100720c */ /* 0x000fc60005fa1270 */
[----:B------:R2:W-:Y:S01]  /*4c3c0*/  @P6 STG.E.U16 desc[UR60][R10.64], R26 ;  /* 0x0000001a0a006986 */ /* 0x0005e2000c10153c */
[-C--:B------:R-:W-:Y:S01]  /*4c3d0*/  ISETP.LT.AND P6, PT, R20, R23.reuse, !P3 ;  /* 0x000000171400720c */ /* 0x080fe20005fc1270 */
[C---:B0-----:R-:W-:Y:S02]  /*4c3e0*/  IMAD.IADD R15, R13.reuse, 0x1, R12 ;  /* 0x000000010d0f7824 */ /* 0x041fe400078e020c */
[----:B------:R-:W-:Y:S01]  /*4c3f0*/  VIADD R0, R16, 0xcf ;  /* 0x000000cf10007836 */ /* 0x000fe20000000000 */
[----:B---3--:R-:W0:Y:S01]  /*4c400*/  LDC R24, c[0x0][0x248] ;  /* 0x00009200ff187b82 */ /* 0x008e220000000800 */
[----:B------:R-:W-:Y:S01]  /*4c410*/  IMAD.WIDE R4, R13, 0x2, R244 ;  /* 0x000000020d047825 */ /* 0x000fe200078e02f4 */
[----:B------:R-:W-:-:S03]  /*4c420*/  ISETP.LT.AND P2, PT, R21, R23, !P3 ;  /* 0x000000171500720c */ /* 0x000fc60005f41270 */
[----:B------:R-:W-:Y:S01]  /*4c430*/  IMAD.WIDE R6, R13, 0x2, R246 ;  /* 0x000000020d067825 */ /* 0x000fe200078e02f6 */
[----:B------:R-:W-:Y:S02]  /*4c440*/  PRMT R13, R142, 0x7632, R13 ;  /* 0x000076328e0d7816 */ /* 0x000fe4000000000d */
[----:B--2---:R-:W-:Y:S01]  /*4c450*/  PRMT R26, R131, 0x7632, R26 ;  /* 0x00007632831a7816 */ /* 0x004fe2000000001a */
[C---:B------:R-:W-:Y:S01]  /*4c460*/  IMAD.WIDE R8, R15.reuse, 0x2, R2 ;  /* 0x000000020f087825 */ /* 0x040fe200078e0202 */
[----:B------:R-:W-:Y:S01]  /*4c470*/  ISETP.GE.AND P1, PT, R0, R25, PT ;  /* 0x000000190000720c */ /* 0x000fe20003f26270 */
[----:B------:R-:W-:Y:S02]  /*4c480*/  @P0 STG.E.U16 desc[UR60][R4.64], R142 ;  /* 0x0000008e04000986 */ /* 0x000fe4000c10153c */
[----:B------:R-:W-:Y:S01]  /*4c490*/  IMAD.WIDE R10, R15, 0x2, R18 ;  /* 0x000000020f0a7825 */ /* 0x000fe200078e0212 */
[-C--:B------:R-:W-:Y:S01]  /*4c4a0*/  ISETP.LT.AND P3, PT, R22, R23.reuse, !P3 ;  /* 0x000000171600720c */ /* 0x080fe20005f61270 */
[----:B------:R2:W-:Y:S04]  /*4c4b0*/  @P4 STG.E.U16 desc[UR60][R6.64], R13 ;  /* 0x0000000d06004986 */ /* 0x0005e8000c10153c */
[----:B------:R-:W-:Y:S01]  /*4c4c0*/  @P5 STG.E.U16 desc[UR60][R8.64], R131 ;  /* 0x0000008308005986 */ /* 0x000fe2000c10153c */
[----:B------:R-:W-:-:S03]  /*4c4d0*/  ISETP.LT.AND P5, PT, R17, R23, !P1 ;  /* 0x000000171100720c */ /* 0x000fc60004fa1270 */
[----:B------:R3:W-:Y:S01]  /*4c4e0*/  @P6 STG.E.U16 desc[UR60][R10.64], R26 ;  /* 0x0000001a0a006986 */ /* 0x0007e2000c10153c */
[----:B------:R-:W-:Y:S01]  /*4c4f0*/  ISETP.LT.AND P6, PT, R20, R23, !P1 ;  /* 0x000000171400720c */ /* 0x000fe20004fc1270 */
[C---:B-1----:R-:W-:Y:S02]  /*4c500*/  IMAD.IADD R25, R15.reuse, 0x1, R14 ;  /* 0x000000010f197824 */ /* 0x042fe400078e020e */
[----:B--2---:R-:W-:-:S04]  /*4c510*/  IMAD.WIDE R12, R15, 0x2, R244 ;  /* 0x000000020f0c7825 */ /* 0x004fc800078e02f4 */
[----:B------:R-:W-:Y:S01]  /*4c520*/  VIADD R0, R16, 0xd0 ;  /* 0x000000d010007836 */ /* 0x000fe20000000000 */
[----:B------:R1:W-:Y:S01]  /*4c530*/  @P2 STG.E.U16 desc[UR60][R12.64], R135 ;  /* 0x000000870c002986 */ /* 0x0003e2000c10153c */
[----:B------:R-:W-:Y:S01]  /*4c540*/  IMAD.WIDE R4, R15, 0x2, R246 ;  /* 0x000000020f047825 */ /* 0x000fe200078e02f6 */
[----:B------:R-:W-:Y:S01]  /*4c550*/  ISETP.LT.AND P4, PT, R21, R23, !P1 ;  /* 0x000000171500720c */ /* 0x000fe20004f81270 */
[----:B------:R-:W2:Y:S01]  /*4c560*/  LDC R14, c[0x0][0x248] ;  /* 0x00009200ff0e7b82 */ /* 0x000ea20000000800 */
[----:B---3--:R-:W-:Y:S01]  /*4c570*/  PRMT R11, R135, 0x7632, R11 ;  /* 0x00007632870b7816 */ /* 0x008fe2000000000b */
[----:B------:R-:W-:Y:S01]  /*4c580*/  IMAD.WIDE R6, R25, 0x2, R2 ;  /* 0x0000000219067825 */ /* 0x000fe200078e0202 */
[----:B----4-:R-:W-:-:S03]  /*4c590*/  ISETP.GE.AND P0, PT, R0, R27, PT ;  /* 0x0000001b0000720c */ /* 0x010fc60003f06270 */
[----:B------:R-:W-:Y:S01]  /*4c5a0*/  IMAD.WIDE R8, R25, 0x2, R18 ;  /* 0x0000000219087825 */ /* 0x000fe200078e0212 */
[----:B-1----:R-:W-:Y:S01]  /*4c5b0*/  PRMT R13, R139, 0x7632, R13 ;  /* 0x000076328b0d7816 */ /* 0x002fe2000000000d */
[----:B------:R1:W-:Y:S01]  /*4c5c0*/  @P3 STG.E.U16 desc[UR60][R4.64], R11 ;  /* 0x0000000b04003986 */ /* 0x0003e2000c10153c */
[-C--:B------:R-:W-:Y:S01]  /*4c5d0*/  ISETP.LT.AND P1, PT, R22, R23.reuse, !P1 ;  /* 0x000000171600720c */ /* 0x080fe20004f21270 */
[----:B------:R-:W3:Y:S02]  /*4c5e0*/  LDC R27, c[0x0][0x22c] ;  /* 0x00008b00ff1b7b82 */ /* 0x000ee40000000800 */
[----:B------:R4:W-:Y:S01]  /*4c5f0*/  @P5 STG.E.U16 desc[UR60][R6.64], R139 ;  /* 0x0000008b06005986 */ /* 0x0009e2000c10153c */
[----:B------:R-:W-:-:S03]  /*4c600*/  ISETP.LT.AND P5, PT, R20, R23, !P0 ;  /* 0x000000171400720c */ /* 0x000fc600047a1270 */
[----:B------:R4:W-:Y:S01]  /*4c610*/  @P6 STG.E.U16 desc[UR60][R8.64], R13 ;  /* 0x0000000d08006986 */ /* 0x0009e2000c10153c */
[-C--:B------:R-:W-:Y:S02]  /*4c620*/  ISETP.LT.AND P6, PT, R17, R23.reuse, !P0 ;  /* 0x000000171100720c */ /* 0x080fe400047c1270 */
[----:B------:R-:W-:Y:S01]  /*4c630*/  ISETP.LT.AND P3, PT, R21, R23, !P0 ;  /* 0x000000171500720c */ /* 0x000fe20004761270 */
[----:B-1----:R-:W-:Y:S01]  /*4c640*/  IMAD.WIDE R10, R25, 0x2, R244 ;  /* 0x00000002190a7825 */ /* 0x002fe200078e02f4 */
[----:B------:R-:W-:-:S03]  /*4c650*/  PRMT R26, R143, 0x7632, R26 ;  /* 0x000076328f1a7816 */ /* 0x000fc6000000001a */
[C---:B0-----:R-:W-:Y:S01]  /*4c660*/  IMAD.IADD R15, R25.reuse, 0x1, R24 ;  /* 0x00000001190f7824 */ /* 0x041fe200078e0218 */
[----:B------:R0:W-:Y:S01]  /*4c670*/  @P4 STG.E.U16 desc[UR60][R10.64], R143 ;  /* 0x0000008f0a004986 */ /* 0x0001e2000c10153c */
[----:B------:R-:W-:Y:S01]  /*4c680*/  VIADD R0, R16, 0xd1 ;  /* 0x000000d110007836 */ /* 0x000fe20000000000 */
[----:B------:R-:W1:Y:S01]  /*4c690*/  LDC R24, c[0x0][0x248] ;  /* 0x00009200ff187b82 */ /* 0x000e620000000800 */
[----:B------:R-:W-:-:S04]  /*4c6a0*/  IMAD.WIDE R4, R25, 0x2, R246 ;  /* 0x0000000219047825 */ /* 0x000fc800078e02f6 */
[----:B----4-:R-:W-:Y:S01]  /*4c6b0*/  IMAD.WIDE R6, R15, 0x2, R2 ;  /* 0x000000020f067825 */ /* 0x010fe200078e0202 */
[----:B------:R-:W-:-:S03]  /*4c6c0*/  ISETP.GE.AND P2, PT, R0, R29, PT ;  /* 0x0000001d0000720c */ /* 0x000fc60003f46270 */
[C---:B------:R-:W-:Y:S01]  /*4c6d0*/  IMAD.WIDE R8, R15.reuse, 0x2, R18 ;  /* 0x000000020f087825 */ /* 0x040fe200078e0212 */
[----:B0-----:R-:W-:Y:S01]  /*4c6e0*/  PRMT R11, R144, 0x7632, R11 ;  /* 0x00007632900b7816 */ /* 0x001fe2000000000b */
[----:B------:R0:W-:Y:S02]  /*4c6f0*/  @P1 STG.E.U16 desc[UR60][R4.64], R26 ;  /* 0x0000001a04001986 */ /* 0x0001e4000c10153c */
[----:B------:R-:W-:Y:S01]  /*4c700*/  IMAD.WIDE R12, R15, 0x2, R244 ;  /* 0x000000020f0c7825 */ /* 0x000fe200078e02f4 */
[----:B------:R-:W4:Y:S01]  /*4c710*/  LDC R29, c[0x0][0x22c] ;  /* 0x00008b00ff1d7b82 */ /* 0x000f220000000800 */
[----:B------:R3:W-:Y:S01]  /*4c720*/  @P6 STG.E.U16 desc[UR60][R6.64], R144 ;  /* 0x0000009006006986 */ /* 0x0007e2000c10153c */
[----:B------:R-:W-:-:S03]  /*4c730*/  ISETP.LT.AND P1, PT, R22, R23, !P0 ;  /* 0x000000171600720c */ /* 0x000fc60004721270 */
[----:B------:R3:W-:Y:S01]  /*4c740*/  @P5 STG.E.U16 desc[UR60][R8.64], R11 ;  /* 0x0000000b08005986 */ /* 0x0007e2000c10153c */
[----:B------:R-:W-:-:S03]  /*4c750*/  ISETP.LT.AND P5, PT, R20, R23, !P2 ;  /* 0x000000171400720c */ /* 0x000fc600057a1270 */
[----:B------:R3:W-:Y:S01]  /*4c760*/  @P3 STG.E.U16 desc[UR60][R12.64], R148 ;  /* 0x000000940c003986 */ /* 0x0007e2000c10153c */
[-C--:B------:R-:W-:Y:S01]  /*4c770*/  ISETP.LT.AND P3, PT, R17, R23.reuse, !P2 ;  /* 0x000000171100720c */ /* 0x080fe20005761270 */
[----:B------:R-:W-:Y:S01]  /*4c780*/  VIADD R0, R16, 0xd2 ;  /* 0x000000d210007836 */ /* 0x000fe20000000000 */
[----:B------:R-:W-:Y:S01]  /*4c790*/  ISETP.LT.AND P6, PT, R21, R23, !P2 ;  /* 0x000000171500720c */ /* 0x000fe200057c1270 */
[C-C-:B--2---:R-:W-:Y:S01]  /*4c7a0*/  IMAD.IADD R25, R15.reuse, 0x1, R14.reuse ;  /* 0x000000010f197824 */ /* 0x144fe200078e020e */
[----:B------:R-:W-:Y:S01]  /*4c7b0*/  PRMT R14, R148, 0x7632, R14 ;  /* 0x00007632940e7816 */ /* 0x000fe2000000000e */
[----:B0-----:R-:W-:Y:S01]  /*4c7c0*/  IMAD.WIDE R4, R15, 0x2, R246 ;  /* 0x000000020f047825 */ /* 0x001fe200078e02f6 */
[----:B---3--:R-:W-:Y:S02]  /*4c7d0*/  ISETP.GE.AND P4, PT, R0, R27, PT ;  /* 0x0000001b0000720c */ /* 0x008fe40003f86270 */
[----:B------:R-:W0:Y:S01]  /*4c7e0*/  LDC R27, c[0x0][0x22c] ;  /* 0x00008b00ff1b7b82 */ /* 0x000e220000000800 */
[C---:B------:R-:W-:Y:S01]  /*4c7f0*/  IMAD.WIDE R6, R25.reuse, 0x2, R2 ;  /* 0x0000000219067825 */ /* 0x040fe200078e0202 */
[----:B------:R-:W-:Y:S01]  /*4c800*/  PRMT R15, R152, 0x7632, R15 ;  /* 0x00007632980f7816 */ /* 0x000fe2000000000f */
[----:B------:R2:W-:Y:S02]  /*4c810*/  @P1 STG.E.U16 desc[UR60][R4.64], R14 ;  /* 0x0000000e04001986 */ /* 0x0005e4000c10153c */
[----:B------:R-:W-:-:S03]  /*4c820*/  IMAD.WIDE R8, R25, 0x2, R18 ;  /* 0x0000000219087825 */ /* 0x000fc600078e0212 */
[----:B------:R-:W3:Y:S01]  /*4c830*/  LDC R12, c[0x0][0x248] ;  /* 0x00009200ff0c7b82 */ /* 0x000ee20000000800 */
[----:B------:R-:W-:Y:S01]  /*4c840*/  IMAD.WIDE R10, R25, 0x2, R244 ;  /* 0x00000002190a7825 */ /* 0x000fe200078e02f4 */
[----:B------:R4:W-:Y:S01]  /*4c850*/  @P3 STG.E.U16 desc[UR60][R6.64], R152 ;  /* 0x0000009806003986 */ /* 0x0009e2000c10153c */
[-C--:B------:R-:W-:Y:S02]  /*4c860*/  ISETP.LT.AND P2, PT, R22, R23.reuse, !P2 ;  /* 0x000000171600720c */ /* 0x080fe40005741270 */
[-C--:B------:R-:W-:Y:S01]  /*4c870*/  ISETP.LT.AND P3, PT, R17, R23.reuse, !P4 ;  /* 0x000000171100720c */ /* 0x080fe20006761270 */
[----:B------:R4:W-:Y:S01]  /*4c880*/  @P5 STG.E.U16 desc[UR60][R8.64], R15 ;  /* 0x0000000f08005986 */ /* 0x0009e2000c10153c */
[-C--:B------:R-:W-:Y:S01]  /*4c890*/  ISETP.LT.AND P5, PT, R20, R23.reuse, !P4 ;  /* 0x000000171400720c */ /* 0x080fe200067a1270 */
[--C-:B-1----:R-:W-:Y:S01]  /*4c8a0*/  IMAD.IADD R13, R25, 0x1, R24.reuse ;  /* 0x00000001190d7824 */ /* 0x102fe200078e0218 */
[----:B--2---:R-:W1:Y:S01]  /*4c8b0*/  LDC R14, c[0x0][0x248] ;  /* 0x00009200ff0e7b82 */ /* 0x004e620000000800 */
[----:B------:R2:W-:Y:S01]  /*4c8c0*/  @P6 STG.E.U16 desc[UR60][R10.64], R156 ;  /* 0x0000009c0a006986 */ /* 0x0005e2000c10153c */
[----:B------:R-:W-:Y:S01]  /*4c8d0*/  ISETP.LT.AND P6, PT, R21, R23, !P4 ;  /* 0x000000171500720c */ /* 0x000fe200067c1270 */
[----:B------:R-:W-:Y:S01]  /*4c8e0*/  VIADD R0, R16, 0xd3 ;  /* 0x000000d310007836 */ /* 0x000fe20000000000 */
[----:B------:R-:W-:Y:S01]  /*4c8f0*/  PRMT R24, R156, 0x7632, R24 ;  /* 0x000076329c187816 */ /* 0x000fe20000000018 */
[----:B------:R-:W-:Y:S01]  /*4c900*/  IMAD.WIDE R4, R25, 0x2, R246 ;  /* 0x0000000219047825 */ /* 0x000fe200078e02f6 */
[----:B------:R-:W-:-:S03]  /*4c910*/  PRMT R26, R145, 0x7632, R26 ;  /* 0x00007632911a7816 */ /* 0x000fc6000000001a */
[C---:B----4-:R-:W-:Y:S01]  /*4c920*/  IMAD.WIDE R6, R13.reuse, 0x2, R2 ;  /* 0x000000020d067825 */ /* 0x050fe200078e0202 */
[----:B------:R-:W-:Y:S01]  /*4c930*/  ISETP.GE.AND P0, PT, R0, R29, PT ;  /* 0x0000001d0000720c */ /* 0x000fe20003f06270 */
[----:B------:R4:W-:Y:S02]  /*4c940*/  @P2 STG.E.U16 desc[UR60][R4.64], R24 ;  /* 0x0000001804002986 */ /* 0x0009e4000c10153c */
[C---:B------:R-:W-:Y:S01]  /*4c950*/  IMAD.WIDE R8, R13.reuse, 0x2, R18 ;  /* 0x000000020d087825 */ /* 0x040fe200078e0212 */
[-C--:B------:R-:W-:Y:S01]  /*4c960*/  ISETP.LT.AND P4, PT, R22, R23.reuse, !P4 ;  /* 0x000000171600720c */ /* 0x080fe20006781270 */
[----:B------:R4:W-:Y:S02]  /*4c970*/  @P3 STG.E.U16 desc[UR60][R6.64], R145 ;  /* 0x0000009106003986 */ /* 0x0009e4000c10153c */
[----:B--2---:R-:W-:Y:S01]  /*4c980*/  IMAD.WIDE R10, R13, 0x2, R244 ;  /* 0x000000020d0a7825 */ /* 0x004fe200078e02f4 */
[-C--:B------:R-:W-:Y:S01]  /*4c990*/  ISETP.LT.AND P3, PT, R17, R23.reuse, !P0 ;  /* 0x000000171100720c */ /* 0x080fe20004761270 */
[----:B------:R-:W2:Y:S01]  /*4c9a0*/  LDC R29, c[0x0][0x22c] ;  /* 0x00008b00ff1d7b82 */ /* 0x000ea20000000800 */
[----:B------:R4:W-:Y:S01]  /*4c9b0*/  @P5 STG.E.U16 desc[UR60][R8.64], R26 ;  /* 0x0000001a08005986 */ /* 0x0009e2000c10153c */
[----:B------:R-:W-:Y:S01]  /*4c9c0*/  VIADD R0, R16, 0xd4 ;  /* 0x000000d410007836 */ /* 0x000fe20000000000 */
[----:B------:R-:W-:-:S02]  /*4c9d0*/  ISETP.LT.AND P5, PT, R20, R23, !P0 ;  /* 0x000000171400720c */ /* 0x000fc400047a1270 */
[----:B------:R1:W-:Y:S01]  /*4c9e0*/  @P6 STG.E.U16 desc[UR60][R10.64], R149 ;  /* 0x000000950a006986 */ /* 0x0003e2000c10153c */
[----:B------:R-:W-:Y:S01]  /*4c9f0*/  ISETP.LT.AND P6, PT, R21, R23, !P0 ;  /* 0x000000171500720c */ /* 0x000fe200047c1270 */
[C---:B---3--:R-:W-:Y:S01]  /*4ca00*/  IMAD.IADD R15, R13.reuse, 0x1, R12 ;  /* 0x000000010d0f7824 */ /* 0x048fe200078e020c */
[----:B0-----:R-:W-:Y:S01]  /*4ca10*/  ISETP.GE.AND P1, PT, R0, R27, PT ;  /* 0x0000001b0000720c */ /* 0x001fe20003f26270 */
[----:B----4-:R-:W-:Y:S01]  /*4ca20*/  IMAD.WIDE R4, R13, 0x2, R246 ;  /* 0x000000020d047825 */ /* 0x010fe200078e02f6 */
[----:B------:R-:W-:Y:S01]  /*4ca30*/  PRMT R27, R149, 0x7632, R27 ;  /* 0x00007632951b7816 */ /* 0x000fe2000000001b */
[----:B------:R-:W0:Y:S02]  /*4ca40*/  LDC R12, c[0x0][0x248] ;  /* 0x00009200ff0c7b82 */ /* 0x000e240000000800 */
[----:B------:R-:W-:Y:S01]  /*4ca50*/  IMAD.WIDE R6, R15, 0x2, R2 ;  /* 0x000000020f067825 */ /* 0x000fe200078e0202 */
[----:B------:R-:W-:Y:S01]  /*4ca60*/  PRMT R24, R153, 0x7632, R24 ;  /* 0x0000763299187816 */ /* 0x000fe20000000018 */
[----:B------:R3:W-:Y:S02]  /*4ca70*/  @P4 STG.E.U16 desc[UR60][R4.64], R27 ;  /* 0x0000001b04004986 */ /* 0x0007e4000c10153c */
[----:B------:R-:W-:-:S02]  /*4ca80*/  IMAD.WIDE R8, R15, 0x2, R18 ;  /* 0x000000020f087825 */ /* 0x000fc400078e0212 */
[----:B------:R-:W-:Y:S01]  /*4ca90*/  @P3 STG.E.U16 desc[UR60][R6.64], R153 ;  /* 0x0000009906003986 */ /* 0x000fe2000c10153c */
[----:B------:R-:W4:Y:S01]  /*4caa0*/  LDC R25, c[0x0][0x22c] ;  /* 0x00008b00ff197b82 */ /* 0x000f220000000800 */
[----:B-1----:R-:W-:Y:S01]  /*4cab0*/  IMAD.WIDE R10, R15, 0x2, R244 ;  /* 0x000000020f0a7825 */ /* 0x002fe200078e02f4 */
[-C--:B------:R-:W-:Y:S01]  /*4cac0*/  ISETP.LT.AND P3, PT, R22, R23.reuse, !P0 ;  /* 0x000000171600720c */ /* 0x080fe20004761270 */
[----:B------:R1:W-:Y:S01]  /*4cad0*/  @P5 STG.E.U16 desc[UR60][R8.64], R24 ;  /* 0x0000001808005986 */ /* 0x0003e2000c10153c */
[-C--:B------:R-:W-:Y:S02]  /*4cae0*/  ISETP.LT.AND P4, PT, R17, R23.reuse, !P1 ;  /* 0x000000171100720c */ /* 0x080fe40004f81270 */
[-C--:B------:R-:W-:Y:S01]  /*4caf0*/  ISETP.LT.AND P5, PT, R20, R23.reuse, !P1 ;  /* 0x000000171400720c */ /* 0x080fe20004fa1270 */
[----:B------:R2:W-:Y:S01]  /*4cb00*/  @P6 STG.E.U16 desc[UR60][R10.64], R157 ;  /* 0x0000009d0a006986 */ /* 0x0005e2000c10153c */
[----:B------:R-:W-:Y:S01]  /*4cb10*/  ISETP.LT.AND P6, PT, R21, R23, !P1 ;  /* 0x000000171500720c */ /* 0x000fe20004fc1270 */
[----:B------:R-:W-:Y:S01]  /*4cb20*/  IMAD.IADD R13, R15, 0x1, R14 ;  /* 0x000000010f0d7824 */ /* 0x000fe200078e020e */
[----:B------:R-:W-:Y:S01]  /*4cb30*/  PRMT R26, R157, 0x7632, R26 ;  /* 0x000076329d1a7816 */ /* 0x000fe2000000001a */
[----:B------:R-:W-:Y:S01]  /*4cb40*/  VIADD R0, R16, 0xd5 ;  /* 0x000000d510007836 */ /* 0x000fe20000000000 */
[----:B------:R-:W4:Y:S01]  /*4cb50*/  LDC R14, c[0x0][0x248] ;  /* 0x00009200ff0e7b82 */ /* 0x000f220000000800 */
[----:B---3--:R-:W-:Y:S01]  /*4cb60*/  IMAD.WIDE R4, R15, 0x2, R246 ;  /* 0x000000020f047825 */ /* 0x008fe200078e02f6 */
[----:B-1----:R-:W-:-:S03]  /*4cb70*/  PRMT R24, R146, 0x7632, R24 ;  /* 0x0000763292187816 */ /* 0x002fc60000000018 */
[C---:B------:R-:W-:Y:S01]  /*4cb80*/  IMAD.WIDE R6, R13.reuse, 0x2, R2 ;  /* 0x000000020d067825 */ /* 0x040fe200078e0202 */
[----:B--2---:R-:W-:Y:S02]  /*4cb90*/  ISETP.GE.AND P2, PT, R0, R29, PT ;  /* 0x0000001d0000720c */ /* 0x004fe40003f46270 */
[----:B------:R-:W1:Y:S01]  /*4cba0*/  LDC R27, c[0x0][0x22c] ;  /* 0x00008b00ff1b7b82 */ /* 0x000e620000000800 */
[C---:B------:R-:W-:Y:S01]  /*4cbb0*/  IMAD.WIDE R8, R13.reuse, 0x2, R18 ;  /* 0x000000020d087825 */ /* 0x040fe200078e0212 */
[-C--:B------:R-:W-:Y:S01]  /*4cbc0*/  ISETP.LT.AND P1, PT, R22, R23.reuse, !P1 ;  /* 0x000000171600720c */ /* 0x080fe20004f21270 */
[----:B------:R2:W-:Y:S02]  /*4cbd0*/  @P3 STG.E.U16 desc[UR60][R4.64], R26 ;  /* 0x0000001a04003986 */ /* 0x0005e4000c10153c */
[----:B------:R-:W-:Y:S02]  /*4cbe0*/  IMAD.WIDE R10, R13, 0x2, R244 ;  /* 0x000000020d0a7825 */ /* 0x000fe400078e02f4 */
[----:B------:R3:W-:Y:S01]  /*4cbf0*/  @P4 STG.E.U16 desc[UR60][R6.64], R146 ;  /* 0x0000009206004986 */ /* 0x0007e2000c10153c */
[-C--:B------:R-:W-:Y:S01]  /*4cc00*/  ISETP.LT.AND P4, PT, R17, R23.reuse, !P2 ;  /* 0x000000171100720c */ /* 0x080fe20005781270 */
[----:B0-----:R-:W-:Y:S01]  /*4cc10*/  IMAD.IADD R15, R13, 0x1, R12 ;  /* 0x000000010d0f7824 */ /* 0x001fe200078e020c */
[----:B------:R-:W-:Y:S01]  /*4cc20*/  PRMT R28, R150, 0x7632, R28 ;  /* 0x00007632961c7816 */ /* 0x000fe2000000001c */
[----:B------:R0:W-:Y:S01]  /*4cc30*/  @P5 STG.E.U16 desc[UR60][R8.64], R24 ;  /* 0x0000001808005986 */ /* 0x0001e2000c10153c */
[-C--:B------:R-:W-:Y:S01]  /*4cc40*/  ISETP.LT.AND P5, PT, R20, R23.reuse, !P2 ;  /* 0x000000171400720c */ /* 0x080fe200057a1270 */
[----:B------:R-:W-:Y:S01]  /*4cc50*/  VIADD R0, R16, 0xd6 ;  /* 0x000000d610007836 */ /* 0x000fe20000000000 */
[----:B------:R-:W1:Y:S01]  /*4cc60*/  LDC R12, c[0x0][0x248] ;  /* 0x00009200ff0c7b82 */ /* 0x000e620000000800 */
[----:B------:R0:W-:Y:S01]  /*4cc70*/  @P6 STG.E.U16 desc[UR60][R10.64], R150 ;  /* 0x000000960a006986 */ /* 0x0001e2000c10153c */
[----:B------:R-:W-:Y:S01]  /*4cc80*/  ISETP.LT.AND P6, PT, R21, R23, !P2 ;  /* 0x000000171500720c */ /* 0x000fe200057c1270 */
[----:B--2---:R-:W-:Y:S01]  /*4cc90*/  IMAD.WIDE R4, R13, 0x2, R246 ;  /* 0x000000020d047825 */ /* 0x004fe200078e02f6 */
[----:B----4-:R-:W-:-:S03]  /*4cca0*/  ISETP.GE.AND P0, PT, R0, R25, PT ;  /* 0x000000190000720c */ /* 0x010fc60003f06270 */
[C---:B---3--:R-:W-:Y:S01]  /*4ccb0*/  IMAD.WIDE R6, R15.reuse, 0x2, R2 ;  /* 0x000000020f067825 */ /* 0x048fe200078e0202 */
[----:B------:R2:W-:Y:S01]  /*4ccc0*/  @P1 STG.E.U16 desc[UR60][R4.64], R28 ;  /* 0x0000001c04001986 */ /* 0x0005e2000c10153c */
[----:B0-----:R-:W-:Y:S01]  /*4ccd0*/  PRMT R24, R154, 0x7632, R24 ;  /* 0x000076329a187816 */ /* 0x001fe20000000018 */
[----:B------:R-:W0:Y:S01]  /*4cce0*/  LDC R25, c[0x0][0x22c] ;  /* 0x00008b00ff197b82 */ /* 0x000e220000000800 */
[----:B------:R-:W-:Y:S01]  /*4ccf0*/  IMAD.WIDE R8, R15, 0x2, R18 ;  /* 0x000000020f087825 */ /* 0x000fe200078e0212 */
[----:B------:R-:W-:-:S03]  /*4cd00*/  ISETP.LT.AND P1, PT, R22, R23, !P2 ;  /* 0x000000171600720c */ /* 0x000fc60005721270 */
[----:B------:R-:W-:Y:S01]  /*4cd10*/  IMAD.WIDE R10, R15, 0x2, R244 ;  /* 0x000000020f0a7825 */ /* 0x000fe200078e02f4 */
[----:B------:R-:W-:Y:S01]  /*4cd20*/  @P4 STG.E.U16 desc[UR60][R6.64], R154 ;  /* 0x0000009a06004986 */ /* 0x000fe2000c10153c */
[-C--:B------:R-:W-:Y:S01]  /*4cd30*/  ISETP.LT.AND P4, PT, R21, R23.reuse, !P0 ;  /* 0x000000171500720c */ /* 0x080fe20004781270 */
[----:B------:R-:W3:Y:S02]  /*4cd40*/  LDC R29, c[0x0][0x22c] ;  /* 0x00008b00ff1d7b82 */ /* 0x000ee40000000800 */
[----:B------:R-:W-:Y:S01]  /*4cd50*/  @P5 STG.E.U16 desc[UR60][R8.64], R24 ;  /* 0x0000001808005986 */ /* 0x000fe2000c10153c */
[----:B------:R-:W-:-:S03]  /*4cd60*/  ISETP.LT.AND P5, PT, R17, R23, !P0 ;  /* 0x000000171100720c */ /* 0x000fc600047a1270 */
[----:B------:R4:W-:Y:S01]  /*4cd70*/  @P6 STG.E.U16 desc[UR60][R10.64], R158 ;  /* 0x0000009e0a006986 */ /* 0x0009e2000c10153c */
[----:B------:R-:W-:Y:S01]  /*4cd80*/  ISETP.LT.AND P6, PT, R20, R23, !P0 ;  /* 0x000000171400720c */ /* 0x000fe200047c1270 */
[----:B------:R-:W-:Y:S02]  /*4cd90*/  VIADD R0, R16, 0xd7 ;  /* 0x000000d710007836 */ /* 0x000fe40000000000 */
[C---:B------:R-:W-:Y:S02]  /*4cda0*/  IMAD.IADD R13, R15.reuse, 0x1, R14 ;  /* 0x000000010f0d7824 */ /* 0x040fe400078e020e */
[----:B--2---:R-:W-:Y:S01]  /*4cdb0*/  IMAD.WIDE R4, R15, 0x2, R246 ;  /* 0x000000020f047825 */ /* 0x004fe200078e02f6 */
[----:B------:R-:W2:Y:S01]  /*4cdc0*/  LDC R14, c[0x0][0x248] ;  /* 0x00009200ff0e7b82 */ /* 0x000ea20000000800 */
[----:B----4-:R-:W-:Y:S02]  /*4cdd0*/  PRMT R11, R158, 0x7632, R11 ;  /* 0x000076329e0b7816 */ /* 0x010fe4000000000b */
[----:B------:R-:W-:Y:S01]  /*4cde0*/  IMAD.WIDE R6, R13, 0x2, R2 ;  /* 0x000000020d067825 */ /* 0x000fe200078e0202 */
[----:B-1----:R-:W-:-:S02]  /*4cdf0*/  ISETP.GE.AND P3, PT, R0, R27, PT ;  /* 0x0000001b0000720c */ /* 0x002fc40003f66270 */
[----:B------:R-:W-:Y:S01]  /*4ce00*/  PRMT R24, R147, 0x7632, R24 ;  /* 0x0000763293187816 */ /* 0x000fe20000000018 */
[C---:B------:R-:W-:Y:S01]  /*4ce10*/  IMAD.WIDE R8, R13.reuse, 0x2, R18 ;  /* 0x000000020d087825 */ /* 0x040fe200078e0212 */
[----:B------:R1:W-:Y:S01]  /*4ce20*/  @P1 STG.E.U16 desc[UR60][R4.64], R11 ;  /* 0x0000000b04001986 */ /* 0x0003e2000c10153c */
[----:B------:R-:W4:Y:S01]  /*4ce30*/  LDC R27, c[0x0][0x22c] ;  /* 0x00008b00ff1b7b82 */ /* 0x000f220000000800 */
[----:B------:R-:W-:Y:S02]  /*4ce40*/  ISETP.LT.AND P0, PT, R22, R23, !P0 ;  /* 0x000000171600720c */ /* 0x000fe40004701270 */
[----:B------:R-:W-:Y:S04]  /*4ce50*/  @P5 STG.E.U16 desc[UR60][R6.64], R147 ;  /* 0x0000009306005986 */ /* 0x000fe8000c10153c */
[----:B------:R0:W-:Y:S01]  /*4ce60*/  @P6 STG.E.U16 desc[UR60][R8.64], R24 ;  /* 0x0000001808006986 */ /* 0x0001e2000c10153c */
[----:B-1----:R-:W-:-:S05]  /*4ce70*/  IMAD.WIDE R10, R13, 0x2, R244 ;  /* 0x000000020d0a7825 */ /* 0x002fca00078e02f4 */
[----:B------:R1:W-:Y:S01]  /*4ce80*/  @P4 STG.E.U16 desc[UR60][R10.64], R151 ;  /* 0x000000970a004986 */ /* 0x0003e2000c10153c */
[-C--:B------:R-:W-:Y:S01]  /*4ce90*/  ISETP.LT.AND P4, PT, R17, R23.reuse, !P3 ;  /* 0x000000171100720c */ /* 0x080fe20005f81270 */
[----:B------:R-:W-:Y:S01]  /*4cea0*/  VIADD R0, R16, 0xd8 ;  /* 0x000000d810007836 */ /* 0x000fe20000000000 */
[-C--:B------:R-:W-:Y:S01]  /*4ceb0*/  ISETP.LT.AND P5, PT, R20, R23.reuse, !P3 ;  /* 0x000000171400720c */ /* 0x080fe20005fa1270 */
[----:B------:R-:W-:Y:S01]  /*4cec0*/  IMAD.IADD R15, R13, 0x1, R12 ;  /* 0x000000010d0f7824 */ /* 0x000fe200078e020c */
[----:B------:R-:W-:Y:S01]  /*4ced0*/  ISETP.LT.AND P6, PT, R21, R23, !P3 ;  /* 0x000000171500720c */ /* 0x000fe20005fc1270 */
[----:B------:R-:W-:Y:S01]  /*4cee0*/  IMAD.WIDE R4, R13, 0x2, R246 ;  /* 0x000000020d047825 */ /* 0x000fe200078e02f6 */
[----:B------:R-:W-:Y:S01]  /*4cef0*/  PRMT R26, R151, 0x7632, R26 ;  /* 0x00007632971a7816 */ /* 0x000fe2000000001a */
[----:B0-----:R-:W0:Y:S01]  /*4cf00*/  LDC R24, c[0x0][0x248] ;  /* 0x00009200ff187b82 */ /* 0x001e220000000800 */
[----:B------:R-:W-:Y:S01]  /*4cf10*/  ISETP.GE.AND P2, PT, R0, R25, PT ;  /* 0x000000190000720c */ /* 0x000fe20003f46270 */
[----:B------:R-:W-:Y:S01]  /*4cf20*/  IMAD.WIDE R6, R15, 0x2, R2 ;  /* 0x000000020f067825 */ /* 0x000fe200078e0202 */
[-C--:B------:R-:W-:Y:S01]  /*4cf30*/  ISETP.LT.AND P3, PT, R22, R23.reuse, !P3 ;  /* 0x000000171600720c */ /* 0x080fe20005f61270 */
[----:B------:R3:W-:Y:S01]  /*4cf40*/  @P0 STG.E.U16 desc[UR60][R4.64], R26 ;  /* 0x0000001a04000986 */ /* 0x0007e2000c10153c */
[----:B------:R-:W-:Y:S01]  /*4cf50*/  PRMT R13, R155, 0x7632, R13 ;  /* 0x000076329b0d7816 */ /* 0x000fe2000000000d */
[----:B------:R-:W-:Y:S01]  /*4cf60*/  IMAD.WIDE R8, R15, 0x2, R18 ;  /* 0x000000020f087825 */ /* 0x000fe200078e0212 */
[-C--:B------:R-:W-:Y:S01]  /*4cf70*/  ISETP.LT.AND P0, PT, R17, R23.reuse, !P2 ;  /* 0x000000171100720c */ /* 0x080fe20005701270 */
[----:B------:R3:W-:Y:S01]  /*4cf80*/  @P4 STG.E.U16 desc[UR60][R6.64], R155 ;  /* 0x0000009b06004986 */ /* 0x0007e2000c10153c */
[----:B------:R-:W-:Y:S01]  /*4cf90*/  ISETP.LT.AND P4, PT, R20, R23, !P2 ;  /* 0x000000171400720c */ /* 0x000fe20005781270 */
[----:B------:R-:W-:-:S02]  /*4cfa0*/  VIADD R0, R16, 0xd9 ;  /* 0x000000d910007836 */ /* 0x000fc40000000000 */
[C---:B-1----:R-:W-:Y:S01]  /*4cfb0*/  IMAD.WIDE R10, R15.reuse, 0x2, R244 ;  /* 0x000000020f0a7825 */ /* 0x042fe200078e02f4 */
[----:B------:R1:W-:Y:S03]  /*4cfc0*/  @P5 STG.E.U16 desc[UR60][R8.64], R13 ;  /* 0x0000000d08005986 */ /* 0x0003e6000c10153c */
[----:B------:R-:W-:Y:S02]  /*4cfd0*/  VIADD R12, R16, 0xda ;  /* 0x000000da100c7836 */ /* 0x000fe40000000000 */
[----:B--2---:R-:W-:Y:S01]  /*4cfe0*/  IMAD.IADD R25, R15, 0x1, R14 ;  /* 0x000000010f197824 */ /* 0x004fe200078e020e */
[----:B----4-:R-:W-:Y:S01]  /*4cff0*/  ISETP.GE.AND P1, PT, R0, R27, PT ;  /* 0x0000001b0000720c */ /* 0x010fe20003f26270 */
[----:B------:R2:W-:Y:S01]  /*4d000*/  @P6 STG.E.U16 desc[UR60][R10.64], R159 ;  /* 0x0000009f0a006986 */ /* 0x0005e2000c10153c */
[----:B------:R-:W-:Y:S01]  /*4d010*/  PRMT R27, R159, 0x7632, R27 ;  /* 0x000076329f1b7816 */ /* 0x000fe2000000001b */
[----:B---3--:R-:W-:Y:S01]  /*4d020*/  IMAD.WIDE R4, R15, 0x2, R246 ;  /* 0x000000020f047825 */ /* 0x008fe200078e02f6 */
[----:B------:R-:W-:Y:S01]  /*4d030*/  ISETP.LT.AND P6, PT, R21, R23, !P2 ;  /* 0x000000171500720c */ /* 0x000fe200057c1270 */
[----:B------:R-:W3:Y:S01]  /*4d040*/  LDC R0, c[0x0][0x22c] ;  /* 0x00008b00ff007b82 */ /* 0x000ee20000000800 */
[----:B------:R-:W-:Y:S01]  /*4d050*/  ISETP.GE.AND P5, PT, R12, R29, PT ;  /* 0x0000001d0c00720c */ /* 0x000fe20003fa6270 */
[C---:B------:R-:W-:Y:S01]  /*4d060*/  IMAD.WIDE R6, R25.reuse, 0x2, R2 ;  /* 0x0000000219067825 */ /* 0x040fe200078e0202 */
[----:B------:R-:W-:Y:S01]  /*4d070*/  PRMT R14, R160, 0x7632, R14 ;  /* 0x00007632a00e7816 */ /* 0x000fe2000000000e */
[----:B------:R4:W-:Y:S02]  /*4d080*/  @P3 STG.E.U16 desc[UR60][R4.64], R27 ;  /* 0x0000001b04003986 */ /* 0x0009e4000c10153c */
[----:B-1----:R-:W-:-:S02]  /*4d090*/  IMAD.WIDE R8, R25, 0x2, R18 ;  /* 0x0000000219087825 */ /* 0x002fc400078e0212 */
[----:B------:R-:W1:Y:S01]  /*4d0a0*/  LDC R12, c[0x0][0x248] ;  /* 0x00009200ff0c7b82 */ /* 0x000e620000000800 */
[----:B------:R4:W-:Y:S01]  /*4d0b0*/  @P0 STG.E.U16 desc[UR60][R6.64], R160 ;  /* 0x000000a006000986 */ /* 0x0009e2000c10153c */
[-C--:B------:R-:W-:Y:S01]  /*4d0c0*/  ISETP.LT.AND P0, PT, R22, R23.reuse, !P2 ;  /* 0x000000171600720c */ /* 0x080fe20005701270 */
[----:B--2---:R-:W-:Y:S01]  /*4d0d0*/  IMAD.WIDE R10, R25, 0x2, R244 ;  /* 0x00000002190a7825 */ /* 0x004fe200078e02f4 */
[-C--:B------:R-:W-:Y:S01]  /*4d0e0*/  ISETP.LT.AND P3, PT, R17, R23.reuse, !P1 ;  /* 0x000000171100720c */ /* 0x080fe20004f61270 */
[----:B------:R2:W-:Y:S01]  /*4d0f0*/  @P4 STG.E.U16 desc[UR60][R8.64], R14 ;  /* 0x0000000e08004986 */ /* 0x0005e2000c10153c */
[-C--:B------:R-:W-:Y:S01]  /*4d100*/  ISETP.LT.AND P4, PT, R20, R23.reuse, !P1 ;  /* 0x000000171400720c */ /* 0x080fe20004f81270 */
[----:B0-----:R-:W-:Y:S02]  /*4d110*/  IMAD.IADD R15, R25, 0x1, R24 ;  /* 0x00000001190f7824 */ /* 0x001fe400078e0218 */
[----:B------:R0:W-:Y:S01]  /*4d120*/  @P6 STG.E.U16 desc[UR60][R10.64], R164 ;  /* 0x000000a40a006986 */ /* 0x0001e2000c10153c */
[----:B------:R-:W-:Y:S01]  /*4d130*/  ISETP.LT.AND P6, PT, R21, R23, !P1 ;  /* 0x000000171500720c */ /* 0x000fe20004fc1270 */
[----:B----4-:R-:W-:Y:S01]  /*4d140*/  IMAD.WIDE R4, R25, 0x2, R246 ;  /* 0x0000000219047825 */ /* 0x010fe200078e02f6 */
[----:B------:R-:W-:Y:S01]  /*4d150*/  PRMT R26, R168, 0x7632, R26 ;  /* 0x00007632a81a7816 */ /* 0x000fe2000000001a */
[----:B------:R-:W4:Y:S02]  /*4d160*/  LDC R24, c[0x0][0x248] ;  /* 0x00009200ff187b82 */ /* 0x000f240000000800 */
[----:B------:R-:W-:-:S04]  /*4d170*/  IMAD.WIDE R6, R15, 0x2, R2 ;  /* 0x000000020f067825 */ /* 0x000fc800078e0202 */
[----:B--2---:R-:W-:Y:S01]  /*4d180*/  IMAD.WIDE R8, R15, 0x2, R18 ;  /* 0x000000020f087825 */ /* 0x004fe200078e0212 */
[----:B0-----:R-:W-:Y:S01]  /*4d190*/  PRMT R11, R164, 0x7632, R11 ;  /* 0x00007632a40b7816 */ /* 0x001fe2000000000b */
[----:B------:R-:W0:Y:S01]  /*4d1a0*/  LDC R14, c[0x0][0x248] ;  /* 0x00009200ff0e7b82 */ /* 0x000e220000000800 */
[----:B------:R-:W-:-:S03]  /*4d1b0*/  ISETP.LT.AND P1, PT, R22, R23, !P1 ;  /* 0x000000171600720c */ /* 0x000fc60004f21270 */
[----:B------:R2:W-:Y:S04]  /*4d1c0*/  @P0 STG.E.U16 desc[UR60][R4.64], R11 ;  /* 0x0000000b04000986 */ /* 0x0005e8000c10153c */
[----:B------:R3:W-:Y:S01]  /*4d1d0*/  @P3 STG.E.U16 desc[UR60][R6.64], R168 ;  /* 0x000000a806003986 */ /* 0x0007e2000c10153c */
[----:B------:R-:W-:-:S03]  /*4d1e0*/  ISETP.LT.AND P3, PT, R17, R23, !P5 ;  /* 0x000000171100720c */ /* 0x000fc60006f61270 */
[----:B------:R-:W-:Y:S01]  /*4d1f0*/  @P4 STG.E.U16 desc[UR60][R8.64], R26 ;  /* 0x0000001a08004986 */ /* 0x000fe2000c10153c */
[----:B------:R-:W-:Y:S01]  /*4d200*/  ISETP.LT.AND P4, PT, R20, R23, !P5 ;  /* 0x000000171400720c */ /* 0x000fe20006f81270 */
[----:B--2---:R-:W-:-:S04]  /*4d210*/  IMAD.WIDE R10, R15, 0x2, R244 ;  /* 0x000000020f0a7825 */ /* 0x004fc800078e02f4 */
[----:B------:R-:W-:Y:S01]  /*4d220*/  VIADD R13, R16, 0xdb ;  /* 0x000000db100d7836 */ /* 0x000fe20000000000 */
[----:B------:R2:W-:Y:S01]  /*4d230*/  @P6 STG.E.U16 desc[UR60][R10.64], R172 ;  /* 0x000000ac0a006986 */ /* 0x0005e2000c10153c */
[----:B-1----:R-:W-:Y:S01]  /*4d240*/  IMAD.IADD R25, R15, 0x1, R12 ;  /* 0x000000010f197824 */ /* 0x002fe200078e020c */
[-C--:B------:R-:W-:Y:S01]  /*4d250*/  ISETP.LT.AND P6, PT, R21, R23.reuse, !P5 ;  /* 0x000000171500720c */ /* 0x080fe20006fc1270 */
[----:B------:R-:W-:Y:S01]  /*4d260*/  IMAD.WIDE R4, R15, 0x2, R246 ;  /* 0x000000020f047825 */ /* 0x000fe200078e02f6 */
[----:B------:R-:W-:Y:S02]  /*4d270*/  ISETP.LT.AND P5, PT, R22, R23, !P5 ;  /* 0x000000171600720c */ /* 0x000fe40006fa1270 */
[----:B---3--:R-:W-:Y:S01]  /*4d280*/  ISETP.GE.AND P2, PT, R13, R0, PT ;  /* 0x000000000d00720c */ /* 0x008fe20003f46270 */
[----:B------:R-:W-:Y:S01]  /*4d290*/  IMAD.WIDE R6, R25, 0x2, R2 ;  /* 0x0000000219067825 */ /* 0x000fe200078e0202 */
[----:B------:R-:W-:Y:S02]  /*4d2a0*/  PRMT R13, R161, 0x7632, R13 ;  /* 0x00007632a10d7816 */ /* 0x000fe4000000000d */
[----:B--2---:R-:W-:Y:S01]  /*4d2b0*/  PRMT R11, R172, 0x7632, R11 ;  /* 0x00007632ac0b7816 */ /* 0x004fe2000000000b */
[----:B------:R-:W-:-:S04]  /*4d2c0*/  IMAD.WIDE R8, R25, 0x2, R18 ;  /* 0x0000000219087825 */ /* 0x000fc800078e0212 */
[----:B------:R1:W-:Y:S01]  /*4d2d0*/  @P1 STG.E.U16 desc[UR60][R4.64], R11 ;  /* 0x0000000b04001986 */ /* 0x0003e2000c10153c */
[----:B------:R-:W-:-:S03]  /*4d2e0*/  VIADD R27, R16, 0xdc ;  /* 0x000000dc101b7836 */ /* 0x000fc60000000000 */
[----:B------:R-:W-:Y:S01]  /*4d2f0*/  @P3 STG.E.U16 desc[UR60][R6.64], R161 ;  /* 0x000000a106003986 */ /* 0x000fe2000c10153c */
[----:B------:R-:W-:-:S03]  /*4d300*/  ISETP.LT.AND P3, PT, R17, R23, !P2 ;  /* 0x000000171100720c */ /* 0x000fc60005761270 */
[----:B------:R2:W-:Y:S01]  /*4d310*/  @P4 STG.E.U16 desc[UR60][R8.64], R13 ;  /* 0x0000000d08004986 */ /* 0x0005e2000c10153c */
[----:B------:R-:W-:Y:S01]  /*4d320*/  ISETP.LT.AND P4, PT, R20, R23, !P2 ;  /* 0x000000171400720c */ /* 0x000fe20005781270 */
[----:B-1----:R-:W-:Y:S01]  /*4d330*/  IMAD.WIDE R10, R25, 0x2, R244 ;  /* 0x00000002190a7825 */ /* 0x002fe200078e02f4 */
[----:B------:R-:W-:-:S03]  /*4d340*/  PRMT R5, R165, 0x7632, R5 ;  /* 0x00007632a5057816 */ /* 0x000fc60000000005 */
[C---:B--2---:R-:W-:Y:S01]  /*4d350*/  IMAD.WIDE R12, R25.reuse, 0x2, R246 ;  /* 0x00000002190c7825 */ /* 0x044fe200078e02f6 */
[----:B------:R-:W-:Y:S03]  /*4d360*/  @P6 STG.E.U16 desc[UR60][R10.64], R165 ;  /* 0x000000a50a006986 */ /* 0x000fe6000c10153c */
[----:B0-----:R-:W-:Y:S02]  /*4d370*/  IMAD.IADD R25, R25, 0x1, R14 ;  /* 0x0000000119197824 */ /* 0x001fe400078e020e */
[----:B------:R-:W0:Y:S01]  /*4d380*/  LDC R14, c[0x0][0x248] ;  /* 0x00009200ff0e7b82 */ /* 0x000e220000000800 */
[----:B------:R1:W-:Y:S01]  /*4d390*/  @P5 STG.E.U16 desc[UR60][R12.64], R5 ;  /* 0x000000050c005986 */ /* 0x0003e2000c10153c */
[----:B------:R-:W-:Y:S02]  /*4d3a0*/  ISETP.GE.AND P0, PT, R27, R0, PT ;  /* 0x000000001b00720c */ /* 0x000fe40003f06270 */
[-C--:B------:R-:W-:Y:S01]  /*4d3b0*/  ISETP.LT.AND P5, PT, R21, R23.reuse, !P2 ;  /* 0x000000171500720c */ /* 0x080fe200057a1270 */
[----:B------:R-:W-:Y:S01]  /*4d3c0*/  VIADD R15, R16, 0xdd ;  /* 0x000000dd100f7836 */ /* 0x000fe20000000000 */
[----:B------:R-:W-:Y:S01]  /*4d3d0*/  ISETP.LT.AND P2, PT, R22, R23, !P2 ;  /* 0x000000171600720c */ /* 0x000fe20005741270 */
[----:B------:R-:W-:Y:S01]  /*4d3e0*/  IMAD.WIDE R6, R25, 0x2, R18 ;  /* 0x0000000219067825 */ /* 0x000fe200078e0212 */
[----:B------:R-:W-:-:S02]  /*4d3f0*/  PRMT R9, R169, 0x7632, R9 ;  /* 0x00007632a9097816 */ /* 0x000fc40000000009 */
[----:B------:R-:W-:Y:S01]  /*4d400*/  ISETP.LT.AND P6, PT, R17, R23, !P0 ;  /* 0x000000171100720c */ /* 0x000fe200047c1270 */
[----:B-1----:R-:W-:Y:S01]  /*4d410*/  IMAD.WIDE R4, R25, 0x2, R2 ;  /* 0x0000000219047825 */ /* 0x002fe200078e0202 */
[----:B------:R-:W-:-:S04]  /*4d420*/  ISETP.GE.AND P1, PT, R15, R0, PT ;  /* 0x000000000f00720c */ /* 0x000fc80003f26270 */
[----:B------:R1:W-:Y:S01]  /*4d430*/  @P3 STG.E.U16 desc[UR60][R4.64], R169 ;  /* 0x000000a904003986 */ /* 0x0003e2000c10153c */
[C---:B----4-:R-:W-:Y:S01]  /*4d440*/  IMAD.IADD R15, R25.reuse, 0x1, R24 ;  /* 0x00000001190f7824 */ /* 0x050fe200078e0218 */
[----:B------:R-:W-:Y:S01]  /*4d450*/  ISETP.LT.AND P3, PT, R20, R23, !P0 ;  /* 0x000000171400720c */ /* 0x000fe20004761270 */
[----:B------:R-:W-:Y:S01]  /*4d460*/  IMAD.WIDE R10, R25, 0x2, R246 ;  /* 0x00000002190a7825 */ /* 0x000fe200078e02f6 */
[----:B------:R2:W-:Y:S01]  /*4d470*/  @P4 STG.E.U16 desc[UR60][R6.64], R9 ;  /* 0x0000000906004986 */ /* 0x0005e2000c10153c */
[----:B------:R-:W3:Y:S02]  /*4d480*/  LDC R24, c[0x0][0x248] ;  /* 0x00009200ff187b82 */ /* 0x000ee40000000800 */
[----:B------:R-:W-:Y:S01]  /*4d490*/  IMAD.WIDE R12, R15, 0x2, R2 ;  /* 0x000000020f0c7825 */ /* 0x000fe200078e0202 */
[----:B-1----:R-:W-:-:S03]  /*4d4a0*/  PRMT R5, R173, 0x7632, R5 ;  /* 0x00007632ad057816 */ /* 0x002fc60000000005 */
[----:B--2---:R-:W-:Y:S01]  /*4d4b0*/  IMAD.WIDE R8, R25, 0x2, R244 ;  /* 0x0000000219087825 */ /* 0x004fe200078e02f4 */
[----:B------:R-:W-:-:S04]  /*4d4c0*/  PRMT R7, R162, 0x7632, R7 ;  /* 0x00007632a2077816 */ /* 0x000fc80000000007 */
[----:B------:R-:W-:Y:S01]  /*4d4d0*/  @P5 STG.E.U16 desc[UR60][R8.64], R173 ;  /* 0x000000ad08005986 */ /* 0x000fe2000c10153c */
[----:B------:R-:W-:-:S03]  /*4d4e0*/  ISETP.LT.AND P5, PT, R17, R23, !P1 ;  /* 0x000000171100720c */ /* 0x000fc60004fa1270 */
[----:B------:R1:W-:Y:S01]  /*4d4f0*/  @P2 STG.E.U16 desc[UR60][R10.64], R5 ;  /* 0x000000050a002986 */ /* 0x0003e2000c10153c */
[-C--:B------:R-:W-:Y:S02]  /*4d500*/  ISETP.LT.AND P2, PT, R21, R23.reuse, !P0 ;  /* 0x000000171500720c */ /* 0x080fe40004741270 */
[-C--:B------:R-:W-:Y:S01]  /*4d510*/  ISETP.LT.AND P0, PT, R22, R23.reuse, !P0 ;  /* 0x000000171600720c */ /* 0x080fe20004701270 */
[----:B------:R2:W-:Y:S01]  /*4d520*/  @P6 STG.E.U16 desc[UR60][R12.64], R162 ;  /* 0x000000a20c006986 */ /* 0x0005e2000c10153c */
[----:B------:R-:W-:Y:S01]  /*4d530*/  ISETP.LT.AND P6, PT, R20, R23, !P1 ;  /* 0x000000171400720c */ /* 0x000fe20004fc1270 */
[C---:B0-----:R-:W-:Y:S02]  /*4d540*/  IMAD.IADD R25, R15.reuse, 0x1, R14 ;  /* 0x000000010f197824 */ /* 0x041fe400078e020e */
[----:B------:R-:W-:Y:S01]  /*4d550*/  VIADD R27, R16, 0xde ;  /* 0x000000de101b7836 */ /* 0x000fe20000000000 */
[----:B------:R-:W0:Y:S01]  /*4d560*/  LDC R14, c[0x0][0x248] ;  /* 0x00009200ff0e7b82 */ /* 0x000e220000000800 */
[----:B-1----:R-:W-:Y:S01]  /*4d570*/  IMAD.WIDE R4, R15, 0x2, R18 ;  /* 0x000000020f047825 */ /* 0x002fe200078e0212 */
[----:B------:R-:W-:-:S04]  /*4d580*/  PRMT R26, R170, 0x7632, R26 ;  /* 0x00007632aa1a7816 */ /* 0x000fc8000000001a */
[----:B------:R1:W-:Y:S01]  /*4d590*/  @P3 STG.E.U16 desc[UR60][R4.64], R7 ;  /* 0x0000000704003986 */ /* 0x0003e2000c10153c */
[----:B------:R-:W-:Y:S01]  /*4d5a0*/  IMAD.WIDE R8, R15, 0x2, R246 ;  /* 0x000000020f087825 */ /* 0x000fe200078e02f6 */
[----:B------:R-:W-:-:S03]  /*4d5b0*/  ISETP.GE.AND P4, PT, R27, R0, PT ;  /* 0x000000001b00720c */ /* 0x000fc60003f86270 */
[----:B------:R-:W-:-:S04]  /*4d5c0*/  IMAD.WIDE R10, R25, 0x2, R2 ;  /* 0x00000002190a7825 */ /* 0x000fc800078e0202 */
[----:B--2---:R-:W-:Y:S01]  /*4d5d0*/  IMAD.WIDE R12, R25, 0x2, R18 ;  /* 0x00000002190c7825 */ /* 0x004fe200078e0212 */
[----:B-1----:R-:W-:-:S03]  /*4d5e0*/  PRMT R5, R166, 0x7632, R5 ;  /* 0x00007632a6057816 */ /* 0x002fc60000000005 */
[----:B------:R-:W-:-:S05]  /*4d5f0*/  IMAD.WIDE R6, R15, 0x2, R244 ;  /* 0x000000020f067825 */ /* 0x000fca00078e02f4 */
[----:B------:R-:W-:Y:S01]  /*4d600*/  @P2 STG.E.U16 desc[UR60][R6.64], R166 ;  /* 0x000000a606002986 */ /* 0x000fe2000c10153c */
[-C--:B------:R-:W-:Y:S02]  /*4d610*/  ISETP.LT.AND P2, PT, R21, R23.reuse, !P1 ;  /* 0x000000171500720c */ /* 0x080fe40004f41270 */
[-C--:B------:R-:W-:Y:S01]  /*4d620*/  ISETP.LT.AND P1, PT, R22, R23.reuse, !P1 ;  /* 0x000000171600720c */ /* 0x080fe20004f21270 */
[----:B------:R1:W-:Y:S04]  /*4d630*/  @P0 STG.E.U16 desc[UR60][R8.64], R5 ;  /* 0x0000000508000986 */ /* 0x0003e8000c10153c */
[----:B------:R-:W-:Y:S01]  /*4d640*/  @P5 STG.E.U16 desc[UR60][R10.64], R170 ;  /* 0x000000aa0a005986 */ /* 0x000fe2000c10153c */
[----:B------:R-:W-:-:S03]  /*4d650*/  ISETP.LT.AND P5, PT, R17, R23, !P4 ;  /* 0x000000171100720c */ /* 0x000fc600067a1270 */
[----:B------:R2:W-:Y:S01]  /*4d660*/  @P6 STG.E.U16 desc[UR60][R12.64], R26 ;  /* 0x0000001a0c006986 */ /* 0x0005e2000c10153c */
[----:B------:R-:W-:Y:S01]  /*4d670*/  ISETP.LT.AND P6, PT, R20, R23, !P4 ;  /* 0x000000171400720c */ /* 0x000fe200067c1270 */
[C---:B---3--:R-:W-:Y:S02]  /*4d680*/  IMAD.IADD R15, R25.reuse, 0x1, R24 ;  /* 0x00000001190f7824 */ /* 0x048fe400078e0218 */
[----:B------:R-:W-:Y:S01]  /*4d690*/  VIADD R27, R16, 0xdf ;  /* 0x000000df101b7836 */ /* 0x000fe20000000000 */
[----:B------:R-:W3:Y:S01]  /*4d6a0*/  LDC R24, c[0x0][0x248] ;  /* 0x00009200ff187b82 */ /* 0x000ee20000000800 */
[----:B-1----:R-:W-:-:S04]  /*4d6b0*/  IMAD.WIDE R4, R25, 0x2, R244 ;  /* 0x0000000219047825 */ /* 0x002fc800078e02f4 */
[----:B------:R-:W-:Y:S01]  /*4d6c0*/  IMAD.WIDE R6, R25, 0x2, R246 ;  /* 0x0000000219067825 */ /* 0x000fe200078e02f6 */
[----:B--2---:R-:W-:-:S03]  /*4d6d0*/  PRMT R13, R174, 0x7632, R13 ;  /* 0x00007632ae0d7816 */ /* 0x004fc6000000000d */
[----:B------:R-:W-:Y:S01]  /*4d6e0*/  IMAD.WIDE R8, R15, 0x2, R2 ;  /* 0x000000020f087825 */ /* 0x000fe200078e0202 */
[----:B------:R-:W-:Y:S01]  /*4d6f0*/  PRMT R26, R163, 0x7632, R26 ;  /* 0x00007632a31a7816 */ /* 0x000fe2000000001a */
[----:B------:R-:W-:Y:S01]  /*4d700*/  @P2 STG.E.U16 desc[UR60][R4.64], R174 ;  /* 0x000000ae04002986 */ /* 0x000fe2000c10153c */
[----:B------:R-:W-:Y:S01]  /*4d710*/  ISETP.GE.AND P3, PT, R27, R0, PT ;  /* 0x000000001b00720c */ /* 0x000fe20003f66270 */
[----:B------:R-:W-:Y:S01]  /*4d720*/  IMAD.WIDE R10, R15, 0x2, R18 ;  /* 0x000000020f0a7825 */ /* 0x000fe200078e0212 */
[-C--:B------:R-:W-:Y:S01]  /*4d730*/  ISETP.LT.AND P0, PT, R21, R23.reuse, !P4 ;  /* 0x000000171500720c */ /* 0x080fe20006701270 */
[----:B------:R1:W-:Y:S01]  /*4d740*/  @P1 STG.E.U16 desc[UR60][R6.64], R13 ;  /* 0x0000000d06001986 */ /* 0x0003e2000c10153c */
[----:B------:R-:W-:-:S03]  /*4d750*/  ISETP.LT.AND P4, PT, R22, R23, !P4 ;  /* 0x000000171600720c */ /* 0x000fc60006781270 */
[----:B------:R-:W-:Y:S01]  /*4d760*/  @P5 STG.E.U16 desc[UR60][R8.64], R163 ;  /* 0x000000a308005986 */ /* 0x000fe2000c10153c */
[----:B------:R-:W-:-:S03]  /*4d770*/  ISETP.LT.AND P5, PT, R17, R23, !P3 ;  /* 0x000000171100720c */ /* 0x000fc60005fa1270 */
[----:B------:R2:W-:Y:S01]  /*4d780*/  @P6 STG.E.U16 desc[UR60][R10.64], R26 ;  /* 0x0000001a0a006986 */ /* 0x0005e2000c10153c */
[-C--:B------:R-:W-:Y:S01]  /*4d790*/  ISETP.LT.AND P6, PT, R20, R23.reuse, !P3 ;  /* 0x000000171400720c */ /* 0x080fe20005fc1270 */
[C---:B0-----:R-:W-:Y:S02]  /*4d7a0*/  IMAD.IADD R25, R15.reuse, 0x1, R14 ;  /* 0x000000010f197824 */ /* 0x041fe400078e020e */
[----:B------:R-:W-:Y:S01]  /*4d7b0*/  VIADD R27, R16, 0xe0 ;  /* 0x000000e0101b7836 */ /* 0x000fe20000000000 */
[----:B------:R-:W0:Y:S01]  /*4d7c0*/  LDC R14, c[0x0][0x248] ;  /* 0x00009200ff0e7b82 */ /* 0x000e220000000800 */
[----:B-1----:R-:W-:Y:S01]  /*4d7d0*/  IMAD.WIDE R12, R15, 0x2, R244 ;  /* 0x000000020f0c7825 */ /* 0x002fe200078e02f4 */
[----:B------:R-:W-:-:S03]  /*4d7e0*/  ISETP.LT.AND P1, PT, R21, R23, !P3 ;  /* 0x000000171500720c */ /* 0x000fc60005f21270 */
[----:B------:R-:W-:Y:S01]  /*4d7f0*/  IMAD.WIDE R4, R15, 0x2, R246 ;  /* 0x000000020f047825 */ /* 0x000fe200078e02f6 */
[----:B--2---:R-:W-:-:S03]  /*4d800*/  PRMT R11, R167, 0x7632, R11 ;  /* 0x00007632a70b7816 */ /* 0x004fc6000000000b */
[----:B------:R-:W-:Y:S01]  /*4d810*/  IMAD.WIDE R6, R25, 0x2, R2 ;  /* 0x0000000219067825 */ /* 0x000fe200078e0202 */
[----:B------:R-:W-:Y:S02]  /*4d820*/  ISETP.GE.AND P2, PT, R27, R0, PT ;  /* 0x000000001b00720c */ /* 0x000fe40003f46270 */
[----:B------:R-:W-:Y:S01]  /*4d830*/  PRMT R26, R171, 0x7632, R26 ;  /* 0x00007632ab1a7816 */ /* 0x000fe2000000001a */
[----:B------:R-:W-:Y:S01]  /*4d840*/  IMAD.WIDE R8, R25, 0x2, R18 ;  /* 0x0000000219087825 */ /* 0x000fe200078e0212 */
[-C--:B------:R-:W-:Y:S01]  /*4d850*/  ISETP.LT.AND P3, PT, R22, R23.reuse, !P3 ;  /* 0x000000171600720c */ /* 0x080fe20005f61270 */
[----:B------:R1:W-:Y:S02]  /*4d860*/  @P0 STG.E.U16 desc[UR60][R12.64], R167 ;  /* 0x000000a70c000986 */ /* 0x0003e4000c10153c */
[----:B------:R-:W-:Y:S02]  /*4d870*/  VIADD R27, R16, 0xe1 ;  /* 0x000000e1101b7836 */ /* 0x000fe40000000000 */
[----:B------:R2:W-:Y:S01]  /*4d880*/  @P4 STG.E.U16 desc[UR60][R4.64], R11 ;  /* 0x0000000b04004986 */ /* 0x0005e2000c10153c */
[----:B------:R-:W-:-:S03]  /*4d890*/  ISETP.LT.AND P4, PT, R17, R23, !P2 ;  /* 0x000000171100720c */ /* 0x000fc60005781270 */
[----:B------:R4:W-:Y:S01]  /*4d8a0*/  @P5 STG.E.U16 desc[UR60][R6.64], R171 ;  /* 0x000000ab06005986 */ /* 0x0009e2000c10153c */
[-C--:B------:R-:W-:Y:S01]  /*4d8b0*/  ISETP.LT.AND P5, PT, R20, R23.reuse, !P2 ;  /* 0x000000171400720c */ /* 0x080fe200057a1270 */
[----:B---3--:R-:W-:Y:S02]  /*4d8c0*/  IMAD.IADD R15, R25, 0x1, R24 ;  /* 0x00000001190f7824 */ /* 0x008fe400078e0218 */
[----:B------:R3:W-:Y:S01]  /*4d8d0*/  @P6 STG.E.U16 desc[UR60][R8.64], R26 ;  /* 0x0000001a08006986 */ /* 0x0007e2000c10153c */
[----:B------:R-:W-:Y:S01]  /*4d8e0*/  ISETP.LT.AND P6, PT, R21, R23, !P2 ;  /* 0x000000171500720c */ /* 0x000fe200057c1270 */
[----:B-1----:R-:W-:Y:S01]  /*4d8f0*/  VIADD R13, R16, 0xe2 ;  /* 0x000000e2100d7836 */ /* 0x002fe20000000000 */
[----:B------:R-:W-:Y:S01]  /*4d900*/  ISETP.GE.AND P0, PT, R27, R0, PT ;  /* 0x000000001b00720c */ /* 0x000fe20003f06270 */
[----:B--2---:R-:W-:Y:S01]  /*4d910*/  IMAD.WIDE R10, R25, 0x2, R244 ;  /* 0x00000002190a7825 */ /* 0x004fe200078e02f4 */
[----:B------:R-:W1:Y:S01]  /*4d920*/  LDC R24, c[0x0][0x248] ;  /* 0x00009200ff187b82 */ /* 0x000e620000000800 */
[----:B------:R-:W-:-:S02]  /*4d930*/  PRMT R27, R175, 0x7632, R27 ;  /* 0x00007632af1b7816 */ /* 0x000fc4000000001b */
[----:B------:R-:W-:Y:S01]  /*4d940*/  IMAD.WIDE R4, R25, 0x2, R246 ;  /* 0x0000000219047825 */ /* 0x000fe200078e02f6 */
[----:B------:R2:W-:Y:S01]  /*4d950*/  @P1 STG.E.U16 desc[UR60][R10.64], R175 ;  /* 0x000000af0a001986 */ /* 0x0005e2000c10153c */
[----:B------:R-:W-:Y:S02]  /*4d960*/  ISETP.GE.AND P1, PT, R13, R0, PT ;  /* 0x000000000d00720c */ /* 0x000fe40003f26270 */
[C---:B----4-:R-:W-:Y:S01]  /*4d970*/  IMAD.WIDE R6, R15.reuse, 0x2, R2 ;  /* 0x000000020f067825 */ /* 0x050fe200078e0202 */
[----:B---3--:R-:W-:Y:S01]  /*4d980*/  PRMT R26, R176, 0x7632, R26 ;  /* 0x00007632b01a7816 */ /* 0x008fe2000000001a */
[----:B------:R3:W-:Y:S01]  /*4d990*/  @P3 STG.E.U16 desc[UR60][R4.64], R27 ;  /* 0x0000001b04003986 */ /* 0x0007e2000c10153c */
[-C--:B------:R-:W-:Y:S01]  /*4d9a0*/  ISETP.LT.AND P2, PT, R22, R23.reuse, !P2 ;  /* 0x000000171600720c */ /* 0x080fe20005741270 */
[----:B------:R-:W-:Y:S01]  /*4d9b0*/  IMAD.WIDE R8, R15, 0x2, R18 ;  /* 0x000000020f087825 */ /* 0x000fe200078e0212 */
[----:B------:R-:W-:-:S03]  /*4d9c0*/  ISETP.LT.AND P3, PT, R17, R23, !P0 ;  /* 0x000000171100720c */ /* 0x000fc60004761270 */
[C---:B------:R-:W-:Y:S01]  /*4d9d0*/  IMAD.WIDE R12, R15.reuse, 0x2, R244 ;  /* 0x000000020f0c7825 */ /* 0x040fe200078e02f4 */
[----:B------:R4:W-:Y:S01]  /*4d9e0*/  @P4 STG.E.U16 desc[UR60][R6.64], R176 ;  /* 0x000000b006004986 */ /* 0x0009e2000c10153c */
[----:B------:R-:W-:Y:S02]  /*4d9f0*/  ISETP.LT.AND P4, PT, R20, R23, !P0 ;  /* 0x000000171400720c */ /* 0x000fe40004781270 */
[--C-:B0-----:R-:W-:Y:S01]  /*4da00*/  IMAD.IADD R25, R15, 0x1, R14.reuse ;  /* 0x000000010f197824 */ /* 0x101fe200078e020e */
[----:B------:R-:W-:Y:S01]  /*4da10*/  @P5 STG.E.U16 desc[UR60][R8.64], R26 ;  /* 0x0000001a08005986 */ /* 0x000fe2000c10153c */
[----:B------:R-:W-:-:S03]  /*4da20*/  PRMT R14, R180, 0x7632, R14 ;  /* 0x00007632b40e7816 */ /* 0x000fc6000000000e */
[----:B------:R0:W-:Y:S01]  /*4da30*/  @P6 STG.E.U16 desc[UR60][R12.64], R180 ;  /* 0x000000b40c006986 */ /* 0x0001e2000c10153c */
[----:B------:R-:W-:Y:S01]  /*4da40*/  ISETP.LT.AND P6, PT, R21, R23, !P0 ;  /* 0x000000171500720c */ /* 0x000fe200047c1270 */
[----:B--2---:R-:W-:Y:S02]  /*4da50*/  VIADD R11, R16, 0xe3 ;  /* 0x000000e3100b7836 */ /* 0x004fe40000000000 */
[----:B---3--:R-:W-:-:S04]  /*4da60*/  IMAD.WIDE R4, R15, 0x2, R246 ;  /* 0x000000020f047825 */ /* 0x008fc800078e02f6 */
[C---:B----4-:R-:W-:Y:S01]  /*4da70*/  IMAD.WIDE R6, R25.reuse, 0x2, R2 ;  /* 0x0000000219067825 */ /* 0x050fe200078e0202 */
[----:B0-----:R-:W0:Y:S03]  /*4da80*/  LDC R12, c[0x0][0x248] ;  /* 0x00009200ff0c7b82 */ /* 0x001e260000000800 */
[----:B------:R-:W-:Y:S01]  /*4da90*/  IMAD.WIDE R8, R25, 0x2, R18 ;  /* 0x0000000219087825 */ /* 0x000fe200078e0212 */
[----:B------:R-:W-:Y:S01]  /*4daa0*/  PRMT R26, R184, 0x7632, R26 ;  /* 0x00007632b81a7816 */ /* 0x000fe2000000001a */
[----:B------:R2:W-:Y:S01]  /*4dab0*/  @P2 STG.E.U16 desc[UR60][R4.64], R14 ;  /* 0x0000000e04002986 */ /* 0x0005e2000c10153c */
[----:B------:R-:W-:Y:S01]  /*4dac0*/  ISETP.GE.AND P5, PT, R11, R0, PT ;  /* 0x000000000b00720c */ /* 0x000fe20003fa6270 */
[----:B------:R-:W-:Y:S01]  /*4dad0*/  IMAD.WIDE R10, R25, 0x2, R244 ;  /* 0x00000002190a7825 */ /* 0x000fe200078e02f4 */
[-C--:B------:R-:W-:Y:S01]  /*4dae0*/  ISETP.LT.AND P0, PT, R22, R23.reuse, !P0 ;  /* 0x000000171600720c */ /* 0x080fe20004701270 */
[----:B------:R3:W-:Y:S01]  /*4daf0*/  @P3 STG.E.U16 desc[UR60][R6.64], R184 ;  /* 0x000000b806003986 */ /* 0x0007e2000c10153c */
[----:B------:R-:W-:-:S02]  /*4db00*/  ISETP.LT.AND P2, PT, R17, R23, !P1 ;  /* 0x000000171100720c */ /* 0x000fc40004f41270 */
[-C--:B------:R-:W-:Y:S01]  /*4db10*/  ISETP.LT.AND P3, PT, R20, R23.reuse, !P1 ;  /* 0x000000171400720c */ /* 0x080fe20004f61270 */
[----:B------:R4:W-:Y:S01]  /*4db20*/  @P4 STG.E.U16 desc[UR60][R8.64], R26 ;  /* 0x0000001a08004986 */ /* 0x0009e2000c10153c */
[----:B-1----:R-:W-:Y:S02]  /*4db30*/  IMAD.IADD R13, R25, 0x1, R24 ;  /* 0x00000001190d7824 */ /* 0x002fe400078e0218 */
[----:B------:R-:W-:Y:S01]  /*4db40*/  VIADD R15, R16, 0xe5 ;  /* 0x000000e5100f7836 */ /* 0x000fe20000000000 */
[----:B------:R1:W-:Y:S01]  /*4db50*/  @P6 STG.E.U16 desc[UR60][R10.64], R188 ;  /* 0x000000bc0a006986 */ /* 0x0003e2000c10153c */
[----:B------:R-:W-:Y:S01]  /*4db60*/  ISETP.LT.AND P6, PT, R21, R23, !P1 ;  /* 0x000000171500720c */ /* 0x000fe20004fc1270 */
[----:B--2---:R-:W-:Y:S01]  /*4db70*/  IMAD.WIDE R4, R25, 0x2, R246 ;  /* 0x0000000219047825 */ /* 0x004fe200078e02f6 */
[----:B------:R-:W2:Y:S01]  /*4db80*/  LDC R14, c[0x0][0x248] ;  /* 0x00009200ff0e7b82 */ /* 0x000ea20000000800 */
[----:B------:R-:W-:Y:S02]  /*4db90*/  PRMT R25, R177, 0x7632, R25 ;  /* 0x00007632b1197816 */ /* 0x000fe40000000019 */
[----:B---3--:R-:W-:-:S04]  /*4dba0*/  IMAD.WIDE R6, R13, 0x2, R2 ;  /* 0x000000020d067825 */ /* 0x008fc800078e0202 */
[----:B----4-:R-:W-:Y:S01]  /*4dbb0*/  IMAD.WIDE R8, R13, 0x2, R18 ;  /* 0x000000020d087825 */ /* 0x010fe200078e0212 */
[----:B------:R-:W3:Y:S01]  /*4dbc0*/  LDC R24, c[0x0][0x248] ;  /* 0x00009200ff187b82 */ /* 0x000ee20000000800 */
[----:B-1----:R-:W-:Y:S02]  /*4dbd0*/  PRMT R11, R188, 0x7632, R11 ;  /* 0x00007632bc0b7816 */ /* 0x002fe4000000000b */
[----:B------:R-:W-:-:S03]  /*4dbe0*/  ISETP.LT.AND P1, PT, R22, R23, !P1 ;  /* 0x000000171600720c */ /* 0x000fc60004f21270 */
[----:B------:R1:W-:Y:S04]  /*4dbf0*/  @P0 STG.E.U16 desc[UR60][R4.64], R11 ;  /* 0x0000000b04000986 */ /* 0x0003e8000c10153c */
[----:B------:R4:W-:Y:S01]  /*4dc00*/  @P2 STG.E.U16 desc[UR60][R6.64], R177 ;  /* 0x000000b106002986 */ /* 0x0009e2000c10153c */
[----:B------:R-:W-:-:S03]  /*4dc10*/  ISETP.LT.AND P2, PT, R17, R23, !P5 ;  /* 0x000000171100720c */ /* 0x000fc60006f41270 */
[----:B------:R-:W-:Y:S01]  /*4dc20*/  @P3 STG.E.U16 desc[UR60][R8.64], R25 ;  /* 0x0000001908003986 */ /* 0x000fe2000c10153c */
[----:B------:R-:W-:Y:S01]  /*4dc30*/  ISETP.LT.AND P3, PT, R20, R23, !P5 ;  /* 0x000000171400720c */ /* 0x000fe20006f61270 */
[----:B-1----:R-:W-:Y:S01]  /*4dc40*/  IMAD.WIDE R10, R13, 0x2, R244 ;  /* 0x000000020d0a7825 */ /* 0x002fe200078e02f4 */
[----:B------:R-:W-:-:S03]  /*4dc50*/  ISETP.GE.AND P0, PT, R15, R0, PT ;  /* 0x000000000f00720c */ /* 0x000fc60003f06270 */
[----:B0-----:R-:W-:Y:S01]  /*4dc60*/  IMAD.IADD R15, R13, 0x1, R12 ;  /* 0x000000010d0f7824 */ /* 0x001fe200078e020c */
[----:B------:R0:W-:Y:S01]  /*4dc70*/  @P6 STG.E.U16 desc[UR60][R10.64], R181 ;  /* 0x000000b50a006986 */ /* 0x0001e2000c10153c */
[----:B------:R-:W-:Y:S01]  /*4dc80*/  VIADD R27, R16, 0xe4 ;  /* 0x000000e4101b7836 */ /* 0x000fe20000000000 */
[-C--:B------:R-:W-:Y:S01]  /*4dc90*/  ISETP.LT.AND P6, PT, R21, R23.reuse, !P5 ;  /* 0x000000171500720c */ /* 0x080fe20006fc1270 */
[----:B------:R-:W-:Y:S01]  /*4dca0*/  IMAD.WIDE R4, R13, 0x2, R246 ;  /* 0x000000020d047825 */ /* 0x000fe200078e02f6 */
[----:B------:R-:W-:Y:S02]  /*4dcb0*/  ISETP.LT.AND P5, PT, R22, R23, !P5 ;  /* 0x000000171600720c */ /* 0x000fe40006fa1270 */
[----:B------:R-:W-:Y:S01]  /*4dcc0*/  PRMT R13, R185, 0x7632, R13 ;  /* 0x00007632b90d7816 */ /* 0x000fe2000000000d */
[----:B----4-:R-:W-:Y:S01]  /*4dcd0*/  IMAD.WIDE R6, R15, 0x2, R2 ;  /* 0x000000020f067825 */ /* 0x010fe200078e0202 */
[----:B------:R-:W-:Y:S02]  /*4dce0*/  ISETP.GE.AND P4, PT, R27, R0, PT ;  /* 0x000000001b00720c */ /* 0x000fe40003f86270 */
[----:B0-----:R-:W-:Y:S01]  /*4dcf0*/  PRMT R11, R181, 0x7632, R11 ;  /* 0x00007632b50b7816 */ /* 0x001fe2000000000b */
[----:B------:R-:W-:-:S04]  /*4dd00*/  IMAD.WIDE R8, R15, 0x2, R18 ;  /* 0x000000020f087825 */ /* 0x000fc800078e0212 */
[----:B------:R0:W-:Y:S01]  /*4dd10*/  @P1 STG.E.U16 desc[UR60][R4.64], R11 ;  /* 0x0000000b04001986 */ /* 0x0001e2000c10153c */
[----:B------:R-:W-:-:S03]  /*4dd20*/  ISETP.LT.AND P1, PT, R17, R23, !P4 ;  /* 0x000000171100720c */ /* 0x000fc60006721270 */
[----:B------:R-:W-:Y:S01]  /*4dd30*/  @P2 STG.E.U16 desc[UR60][R6.64], R185 ;  /* 0x000000b906002986 */ /* 0x000fe2000c10153c */
[----:B------:R-:W-:-:S03]  /*4dd40*/  ISETP.LT.AND P2, PT, R20, R23, !P4 ;  /* 0x000000171400720c */ /* 0x000fc60006741270 */
[----:B------:R1:W-:Y:S01]  /*4dd50*/  @P3 STG.E.U16 desc[UR60][R8.64], R13 ;  /* 0x0000000d08003986 */ /* 0x0003e2000c10153c */
[----:B0-----:R-:W-:Y:S01]  /*4dd60*/  IMAD.WIDE R10, R15, 0x2, R244 ;  /* 0x000000020f0a7825 */ /* 0x001fe200078e02f4 */
[----:B------:R-:W-:-:S03]  /*4dd70*/  PRMT R5, R189, 0x7632, R5 ;  /* 0x00007632bd057816 */ /* 0x000fc60000000005 */
[C---:B-1----:R-:W-:Y:S01]  /*4dd80*/  IMAD.WIDE R12, R15.reuse, 0x2, R246 ;  /* 0x000000020f0c7825 */ /* 0x042fe200078e02f6 */
[----:B------:R-:W-:Y:S03]  /*4dd90*/  @P6 STG.E.U16 desc[UR60][R10.64], R189 ;  /* 0x000000bd0a006986 */ /* 0x000fe6000c10153c */
[----:B--2---:R-:W-:Y:S01]  /*4dda0*/  IMAD.IADD R15, R15, 0x1, R14 ;  /* 0x000000010f0f7824 */ /* 0x004fe200078e020e */
[----:B------:R0:W-:Y:S01]  /*4ddb0*/  @P5 STG.E.U16 desc[UR60][R12.64], R5 ;  /* 0x000000050c005986 */ /* 0x0001e2000c10153c */
[----:B------:R-:W1:Y:S01]  /*4ddc0*/  LDC R14, c[0x0][0x248] ;  /* 0x00009200ff0e7b82 */ /* 0x000e620000000800 */
[-C--:B------:R-:W-:Y:S01]  /*4ddd0*/  ISETP.LT.AND P5, PT, R21, R23.reuse, !P4 ;  /* 0x000000171500720c */ /* 0x080fe200067a1270 */
[----:B------:R-:W-:Y:S01]  /*4dde0*/  IMAD.WIDE R6, R15, 0x2, R18 ;  /* 0x000000020f067825 */ /* 0x000fe200078e0212 */
[-C--:B------:R-:W-:Y:S02]  /*4ddf0*/  ISETP.LT.AND P4, PT, R22, R23.reuse, !P4 ;  /* 0x000000171600720c */ /* 0x080fe40006781270 */
[----:B------:R-:W-:Y:S01]  /*4de00*/  PRMT R9, R178, 0x7632, R9 ;  /* 0x00007632b2097816 */ /* 0x000fe20000000009 */
[----:B------:R-:W-:Y:S01]  /*4de10*/  VIADD R25, R16, 0xe6 ;  /* 0x000000e610197836 */ /* 0x000fe20000000000 */
[----:B------:R-:W-:Y:S01]  /*4de20*/  ISETP.LT.AND P6, PT, R17, R23, !P0 ;  /* 0x000000171100720c */ /* 0x000fe200047c1270 */
[----:B0-----:R-:W-:-:S03]  /*4de30*/  IMAD.WIDE R4, R15, 0x2, R2 ;  /* 0x000000020f047825 */ /* 0x001fc600078e0202 */
[----:B------:R-:W-:Y:S02]  /*4de40*/  ISETP.GE.AND P3, PT, R25, R0, PT ;  /* 0x000000001900720c */ /* 0x000fe40003f66270 */
[----:B------:R0:W-:Y:S01]  /*4de50*/  @P1 STG.E.U16 desc[UR60][R4.64], R178 ;  /* 0x000000b204001986 */ /* 0x0001e2000c10153c */
[C---:B---3--:R-:W-:Y:S01]  /*4de60*/  IMAD.IADD R25, R15.reuse, 0x1, R24 ;  /* 0x000000010f197824 */ /* 0x048fe200078e0218 */
[----:B------:R-:W-:Y:S01]  /*4de70*/  ISETP.LT.AND P1, PT, R20, R23, !P0 ;  /* 0x000000171400720c */ /* 0x000fe20004721270 */
[----:B------:R-:W-:Y:S01]  /*4de80*/  IMAD.WIDE R10, R15, 0x2, R246 ;  /* 0x000000020f0a7825 */ /* 0x000fe200078e02f6 */
[----:B------:R2:W-:Y:S01]  /*4de90*/  @P2 STG.E.U16 desc[UR60][R6.64], R9 ;  /* 0x0000000906002986 */ /* 0x0005e2000c10153c */
[----:B------:R-:W3:Y:S02]  /*4dea0*/  LDC R24, c[0x0][0x248] ;  /* 0x00009200ff187b82 */ /* 0x000ee40000000800 */
[----:B------:R-:W-:Y:S01]  /*4deb0*/  IMAD.WIDE R12, R25, 0x2, R2 ;  /* 0x00000002190c7825 */ /* 0x000fe200078e0202 */
[----:B0-----:R-:W-:-:S03]  /*4dec0*/  PRMT R5, R182, 0x7632, R5 ;  /* 0x00007632b6057816 */ /* 0x001fc60000000005 */
[----:B--2---:R-:W-:Y:S01]  /*4ded0*/  IMAD.WIDE R8, R15, 0x2, R244 ;  /* 0x000000020f087825 */ /* 0x004fe200078e02f4 */
[----:B------:R-:W-:-:S04]  /*4dee0*/  PRMT R7, R186, 0x7632, R7 ;  /* 0x00007632ba077816 */ /* 0x000fc80000000007 */
[----:B------:R-:W-:Y:S04]  /*4def0*/  @P5 STG.E.U16 desc[UR60][R8.64], R182 ;  /* 0x000000b608005986 */ /* 0x000fe8000c10153c */
[----:B------:R0:W-:Y:S01]  /*4df00*/  @P4 STG.E.U16 desc[UR60][R10.64], R5 ;  /* 0x000000050a004986 */ /* 0x0001e2000c10153c */
[-C--:B------:R-:W-:Y:S02]  /*4df10*/  ISETP.LT.AND P4, PT, R21, R23.reuse, !P0 ;  /* 0x000000171500720c */ /* 0x080fe40004781270 */
[-C--:B------:R-:W-:Y:S01]  /*4df20*/  ISETP.LT.AND P0, PT, R22, R23.reuse, !P0 ;  /* 0x000000171600720c */ /* 0x080fe20004701270 */
[----:B------:R-:W-:Y:S01]  /*4df30*/  @P6 STG.E.U16 desc[UR60][R12.64], R186 ;  /* 0x000000ba0c006986 */ /* 0x000fe2000c10153c */
[-C--:B------:R-:W-:Y:S02]  /*4df40*/  ISETP.LT.AND P5, PT, R17, R23.reuse, !P3 ;  /* 0x000000171100720c */ /* 0x080fe40005fa1270 */
[----:B------:R-:W-:Y:S01]  /*4df50*/  ISETP.LT.AND P6, PT, R20, R23, !P3 ;  /* 0x000000171400720c */ /* 0x000fe20005fc1270 */
[----:B0-----:R-:W-:-:S04]  /*4df60*/  IMAD.WIDE R4, R25, 0x2, R18 ;  /* 0x0000000219047825 */ /* 0x001fc800078e0212 */
[----:B-1----:R-:W-:Y:S01]  /*4df70*/  IMAD.IADD R15, R25, 0x1, R14 ;  /* 0x00000001190f7824 */ /* 0x002fe200078e020e */
[----:B------:R0:W-:Y:S01]  /*4df80*/  @P1 STG.E.U16 desc[UR60][R4.64], R7 ;  /* 0x0000000704001986 */ /* 0x0001e2000c10153c */
[----:B------:R-:W-:Y:S01]  /*4df90*/  VIADD R27, R16, 0xe7 ;  /* 0x000000e7101b7836 */ /* 0x000fe20000000000 */
[----:B------:R-:W-:Y:S01]  /*4dfa0*/  PRMT R26, R179, 0x7632, R26 ;  /* 0x00007632b31a7816 */ /* 0x000fe2000000001a */
[----:B------:R-:W-:Y:S01]  /*4dfb0*/  IMAD.WIDE R8, R25, 0x2, R246 ;  /* 0x0000000219087825 */ /* 0x000fe200078e02f6 */
[----:B------:R-:W1:Y:S03]  /*4dfc0*/  LDC R14, c[0x0][0x248] ;  /* 0x00009200ff0e7b82 */ /* 0x000e660000000800 */
[----:B------:R-:W-:-:S04]  /*4dfd0*/  IMAD.WIDE R10, R15, 0x2, R2 ;  /* 0x000000020f0a7825 */ /* 0x000fc800078e0202 */
[----:B0-----:R-:W-:Y:S01]  /*4dfe0*/  IMAD.WIDE R6, R25, 0x2, R244 ;  /* 0x0000000219067825 */ /* 0x001fe200078e02f4 */
[----:B------:R-:W-:Y:S02]  /*4dff0*/  PRMT R5, R190, 0x7632, R5 ;  /* 0x00007632be057816 */ /* 0x000fe40000000005 */
[----:B------:R-:W-:Y:S01]  /*4e000*/  ISETP.GE.AND P2, PT, R27, R0, PT ;  /* 0x000000001b00720c */ /* 0x000fe20003f46270 */
[----:B------:R-:W-:Y:S01]  /*4e010*/  IMAD.WIDE R12, R15, 0x2, R18 ;  /* 0x000000020f0c7825 */ /* 0x000fe200078e0212 */
[----:B------:R-:W-:Y:S04]  /*4e020*/  @P4 STG.E.U16 desc[UR60][R6.64], R190 ;  /* 0x000000be06004986 */ /* 0x000fe8000c10153c */
[----:B------:R0:W-:Y:S01]  /*4e030*/  @P0 STG.E.U16 desc[UR60][R8.64], R5 ;  /* 0x0000000508000986 */ /* 0x0001e2000c10153c */
[----:B------:R-:W-:-:S02]  /*4e040*/  ISETP.LT.AND P0, PT, R21, R23, !P3 ;  /* 0x000000171500720c */ /* 0x000fc40005f01270 */
[-C--:B------:R-:W-:Y:S01]  /*4e050*/  ISETP.LT.AND P3, PT, R22, R23.reuse, !P3 ;  /* 0x000000171600720c */ /* 0x080fe20005f61270 */
[----:B------:R-:W-:Y:S01]  /*4e060*/  @P5 STG.E.U16 desc[UR60][R10.64], R179 ;  /* 0x000000b30a005986 */ /* 0x000fe2000c10153c */
[----:B------:R-:W-:-:S03]  /*4e070*/  ISETP.LT.AND P5, PT, R17, R23, !P2 ;  /* 0x000000171100720c */ /* 0x000fc600057a1270 */
[----:B------:R2:W-:Y:S01]  /*4e080*/  @P6 STG.E.U16 desc[UR60][R12.64], R26 ;  /* 0x0000001a0c006986 */ /* 0x0005e2000c10153c */
[-C--:B------:R-:W-:Y:S01]  /*4e090*/  ISETP.LT.AND P6, PT, R20, R23.reuse, !P2 ;  /* 0x000000171400720c */ /* 0x080fe200057c1270 */
[----:B---3--:R-:W-:Y:S02]  /*4e0a0*/  IMAD.IADD R25, R15, 0x1, R24 ;  /* 0x000000010f197824 */ /* 0x008fe400078e0218 */
[----:B------:R-:W-:Y:S01]  /*4e0b0*/  VIADD R27, R16, 0xe8 ;  /* 0x000000e8101b7836 */ /* 0x000fe20000000000 */
[----:B------:R-:W-:Y:S01]  /*4e0c0*/  ISETP.LT.AND P4, PT, R21, R23, !P2 ;  /* 0x000000171500720c */ /* 0x000fe20005781270 */
[C---:B0-----:R-:W-:Y:S01]  /*4e0d0*/  IMAD.WIDE R4, R15.reuse, 0x2, R244 ;  /* 0x000000020f047825 */ /* 0x041fe200078e02f4 */
[----:B------:R-:W0:Y:S03]  /*4e0e0*/  LDC R24, c[0x0][0x248] ;  /* 0x00009200ff187b82 */ /* 0x000e260000000800 */
[----:B------:R-:W-:Y:S01]  /*4e0f0*/  IMAD.WIDE R6, R15, 0x2, R246 ;  /* 0x000000020f067825 */ /* 0x000fe200078e02f6 */
[----:B--2---:R-:W-:-:S03]  /*4e100*/  PRMT R13, R183, 0x7632, R13 ;  /* 0x00007632b70d7816 */ /* 0x004fc6000000000d */
[----:B------:R-:W-:Y:S01]  /*4e110*/  IMAD.WIDE R8, R25, 0x2, R2 ;  /* 0x0000000219087825 */ /* 0x000fe200078e0202 */
[----:B------:R-:W-:Y:S01]  /*4e120*/  PRMT R26, R187, 0x7632, R26 ;  /* 0x00007632bb1a7816 */ /* 0x000fe2000000001a */
[----:B------:R-:W-:Y:S02]  /*4e130*/  @P0 STG.E.U16 desc[UR60][R4.64], R183 ;  /* 0x000000b704000986 */ /* 0x000fe4000c10153c */
[----:B------:R-:W-:Y:S01]  /*4e140*/  IMAD.WIDE R10, R25, 0x2, R18 ;  /* 0x00000002190a7825 */ /* 0x000fe200078e0212 */
[----:B------:R-:W-:Y:S01]  /*4e150*/  ISETP.GE.AND P1, PT, R27, R0, PT ;  /* 0x000000001b00720c */ /* 0x000fe20003f26270 */
[----:B------:R2:W-:Y:S01]  /*4e160*/  @P3 STG.E.U16 desc[UR60][R6.64], R13 ;  /* 0x0000000d06003986 */ /* 0x0005e2000c10153c */
[----:B------:R-:W-:-:S03]  /*4e170*/  ISETP.LT.AND P2, PT, R22, R23, !P2 ;  /* 0x000000171600720c */ /* 0x000fc60005741270 */
[----:B------:R-:W-:Y:S01]  /*4e180*/  @P5 STG.E.U16 desc[UR60][R8.64], R187 ;  /* 0x000000bb08005986 */ /* 0x000fe2000c10153c */
[----:B------:R-:W-:-:S03]  /*4e190*/  ISETP.LT.AND P5, PT, R20, R23, !P1 ;  /* 0x000000171400720c */ /* 0x000fc60004fa1270 */
[----:B------:R3:W-:Y:S01]  /*4e1a0*/  @P6 STG.E.U16 desc[UR60][R10.64], R26 ;  /* 0x0000001a0a006986 */ /* 0x0007e2000c10153c */
[----:B------:R-:W-:Y:S01]  /*4e1b0*/  ISETP.LT.AND P6, PT, R17, R23, !P1 ;  /* 0x000000171100720c */ /* 0x000fe20004fc1270 */
[----:B--2---:R-:W-:-:S04]  /*4e1c0*/  IMAD.WIDE R12, R25, 0x2, R244 ;  /* 0x00000002190c7825 */ /* 0x004fc800078e02f4 */
[----:B-1----:R-:W-:Y:S01]  /*4e1d0*/  IMAD.IADD R15, R25, 0x1, R14 ;  /* 0x00000001190f7824 */ /* 0x002fe200078e020e */
[----:B------:R-:W-:Y:S01]  /*4e1e0*/  @P4 STG.E.U16 desc[UR60][R12.64], R191 ;  /* 0x000000bf0c004986 */ /* 0x000fe2000c10153c */
[----:B------:R-:W-:Y:S01]  /*4e1f0*/  VIADD R27, R16, 0xe9 ;  /* 0x000000e9101b7836 */ /* 0x000fe20000000000 */
[----:B------:R-:W-:Y:S01]  /*4e200*/  ISETP.LT.AND P4, PT, R21, R23, !P1 ;  /* 0x000000171500720c */ /* 0x000fe20004f81270 */
[----:B------:R-:W-:Y:S01]  /*4e210*/  IMAD.WIDE R4, R25, 0x2, R246 ;  /* 0x0000000219047825 */ /* 0x000fe200078e02f6 */
[----:B---3--:R-:W-:Y:S01]  /*4e220*/  PRMT R11, R191, 0x7632, R11 ;  /* 0x00007632bf0b7816 */ /* 0x008fe2000000000b */
[----:B------:R-:W1:Y:S01]  /*4e230*/  LDC R14, c[0x0][0x248] ;  /* 0x00009200ff0e7b82 */ /* 0x000e620000000800 */
[----:B------:R-:W-:Y:S01]  /*4e240*/  PRMT R26, R192, 0x7632, R26 ;  /* 0x00007632c01a7816 */ /* 0x000fe2000000001a */
[----:B------:R-:W-:Y:S01]  /*4e250*/  IMAD.WIDE R6, R15, 0x2, R2 ;  /* 0x000000020f067825 */ /* 0x000fe200078e0202 */
[----:B------:R-:W-:-:S03]  /*4e260*/  ISETP.GE.AND P0, PT, R27, R0, PT ;  /* 0x000000001b00720c */ /* 0x000fc60003f06270 */
[----:B------:R-:W-:Y:S01]  /*4e270*/  IMAD.WIDE R8, R15, 0x2, R18 ;  /* 0x000000020f087825 */ /* 0x000fe200078e0212 */
[----:B------:R2:W-:Y:S01]  /*4e280*/  @P2 STG.E.U16 desc[UR60][R4.64], R11 ;  /* 0x0000000b04002986 */ /* 0x0005e2000c10153c */
[----:B------:R-:W-:-:S03]  /*4e290*/  ISETP.LT.AND P1, PT, R22, R23, !P1 ;  /* 0x000000171600720c */ /* 0x000fc60004f21270 */
[----:B------:R-:W-:Y:S01]  /*4e2a0*/  @P6 STG.E.U16 desc[UR60][R6.64], R192 ;  /* 0x000000c006006986 */ /* 0x000fe2000c10153c */
[----:B------:R-:W-:-:S03]  /*4e2b0*/  ISETP.LT.AND P6, PT, R17, R23, !P0 ;  /* 0x000000171100720c */ /* 0x000fc600047c1270 */
[----:B------:R3:W-:Y:S01]  /*4e2c0*/  @P5 STG.E.U16 desc[UR60][R8.64], R26 ;  /* 0x0000001a08005986 */ /* 0x0007e2000c10153c */
[-C--:B------:R-:W-:Y:S02]  /*4e2d0*/  ISETP.LT.AND P5, PT, R20, R23.reuse, !P0 ;  /* 0x000000171400720c */ /* 0x080fe400047a1270 */
[----:B------:R-:W-:Y:S01]  /*4e2e0*/  ISETP.LT.AND P2, PT, R21, R23, !P0 ;  /* 0x000000171500720c */ /* 0x000fe20004741270 */
[----:B--2---:R-:W-:-:S04]  /*4e2f0*/  IMAD.WIDE R10, R15, 0x2, R244 ;  /* 0x000000020f0a7825 */ /* 0x004fc800078e02f4 */
[C---:B------:R-:W-:Y:S02]  /*4e300*/  VIADD R13, R16.reuse, 0xeb ;  /* 0x000000eb100d7836 */ /* 0x040fe40000000000 */
[C---:B0-----:R-:W-:Y:S01]  /*4e310*/  IMAD.IADD R25, R15.reuse, 0x1, R24 ;  /* 0x000000010f197824 */ /* 0x041fe200078e0218 */
[----:B------:R0:W-:Y:S01]  /*4e320*/  @P4 STG.E.U16 desc[UR60][R10.64], R196 ;  /* 0x000000c40a004986 */ /* 0x0001e2000c10153c */
[----:B------:R-:W-:Y:S02]  /*4e330*/  VIADD R27, R16, 0xea ;  /* 0x000000ea101b7836 */ /* 0x000fe40000000000 */
[----:B------:R-:W-:Y:S01]  /*4e340*/  IMAD.WIDE R4, R15, 0x2, R246 ;  /* 0x000000020f047825 */ /* 0x000fe200078e02f6 */
[-C--:B------:R-:W-:Y:S01]  /*4e350*/  ISETP.GE.AND P4, PT, R13, R0.reuse, PT ;  /* 0x000000000d00720c */ /* 0x080fe20003f86270 */
[----:B------:R-:W2:Y:S01]  /*4e360*/  LDC R24, c[0x0][0x248] ;  /* 0x00009200ff187b82 */ /* 0x000ea20000000800 */
[----:B---3--:R-:W-:Y:S01]  /*4e370*/  PRMT R26, R200, 0x7632, R26 ;  /* 0x00007632c81a7816 */ /* 0x008fe2000000001a */
[----:B------:R-:W-:Y:S01]  /*4e380*/  IMAD.WIDE R6, R25, 0x2, R2 ;  /* 0x0000000219067825 */ /* 0x000fe200078e0202 */
[----:B------:R-:W-:-:S02]  /*4e390*/  ISETP.GE.AND P3, PT, R27, R0, PT ;  /* 0x000000001b00720c */ /* 0x000fc40003f66270 */
[----:B0-----:R-:W-:Y:S01]  /*4e3a0*/  PRMT R11, R196, 0x7632, R11 ;  /* 0x00007632c40b7816 */ /* 0x001fe2000000000b */
[----:B------:R-:W-:-:S04]  /*4e3b0*/  IMAD.WIDE R8, R25, 0x2, R18 ;  /* 0x0000000219087825 */ /* 0x000fc800078e0212 */
[----:B------:R-:W-:Y:S01]  /*4e3c0*/  IMAD.WIDE R12, R25, 0x2, R244 ;  /* 0x00000002190c7825 */ /* 0x000fe200078e02f4 */
[----:B------:R0:W-:Y:S01]  /*4e3d0*/  @P1 STG.E.U16 desc[UR60][R4.64], R11 ;  /* 0x0000000b04001986 */ /* 0x0001e2000c10153c */
[----:B------:R-:W-:-:S03]  /*4e3e0*/  ISETP.LT.AND P0, PT, R22, R23, !P0 ;  /* 0x000000171600720c */ /* 0x000fc60004701270 */
[----:B------:R-:W-:Y:S01]  /*4e3f0*/  @P6 STG.E.U16 desc[UR60][R6.64], R200 ;  /* 0x000000c806006986 */ /* 0x000fe2000c10153c */
[----:B------:R-:W-:-:S03]  /*4e400*/  ISETP.LT.AND P1, PT, R17, R23, !P3 ;  /* 0x000000171100720c */ /* 0x000fc60005f21270 */
[----:B------:R3:W-:Y:S01]  /*4e410*/  @P5 STG.E.U16 desc[UR60][R8.64], R26 ;  /* 0x0000001a08005986 */ /* 0x0007e2000c10153c */
[----:B------:R-:W-:-:S03]  /*4e420*/  ISETP.LT.AND P6, PT, R21, R23, !P3 ;  /* 0x000000171500720c */ /* 0x000fc60005fc1270 */
[----:B------:R4:W-:Y:S01]  /*4e430*/  @P2 STG.E.U16 desc[UR60][R12.64], R204 ;  /* 0x000000cc0c002986 */ /* 0x0009e2000c10153c */
[----:B------:R-:W-:Y:S01]  /*4e440*/  ISETP.LT.AND P2, PT, R20, R23, !P3 ;  /* 0x000000171400720c */ /* 0x000fe20005f41270 */
[C-C-:B-1----:R-:W-:Y:S02]  /*4e450*/  IMAD.IADD R15, R25.reuse, 0x1, R14.reuse ;  /* 0x00000001190f7824 */ /* 0x142fe400078e020e */
[----:B0-----:R-:W-:Y:S01]  /*4e460*/  VIADD R11, R16, 0xec ;  /* 0x000000ec100b7836 */ /* 0x001fe20000000000 */
[----:B------:R-:W-:Y:S01]  /*4e470*/  PRMT R14, R204, 0x7632, R14 ;  /* 0x00007632cc0e7816 */ /* 0x000fe2000000000e */
[----:B------:R-:W-:Y:S01]  /*4e480*/  IMAD.WIDE R4, R25, 0x2, R246 ;  /* 0x0000000219047825 */ /* 0x000fe200078e02f6 */
[----:B---3--:R-:W-:-:S03]  /*4e490*/  PRMT R26, R193, 0x7632, R26 ;  /* 0x00007632c11a7816 */ /* 0x008fc6000000001a */
[----:B------:R-:W-:Y:S01]  /*4e4a0*/  IMAD.WIDE R6, R15, 0x2, R2 ;  /* 0x000000020f067825 */ /* 0x000fe200078e0202 */
[----:B------:R-:W-:Y:S01]  /*4e4b0*/  ISETP.GE.AND P5, PT, R11, R0, PT ;  /* 0x000000000b00720c */ /* 0x000fe20003fa6270 */
[----:B----4-:R-:W0:Y:S02]  /*4e4c0*/  LDC R12, c[0x0][0x248] ;  /* 0x00009200ff0c7b82 */ /* 0x010e240000000800 */
[C---:B------:R-:W-:Y:S01]  /*4e4d0*/  IMAD.WIDE R8, R15.reuse, 0x2, R18 ;  /* 0x000000020f087825 */ /* 0x040fe200078e0212 */
[----:B------:R1:W-:Y:S03]  /*4e4e0*/  @P0 STG.E.U16 desc[UR60][R4.64], R14 ;  /* 0x0000000e04000986 */ /* 0x0003e6000c10153c */
[----:B------:R-:W-:Y:S01]  /*4e4f0*/  IMAD.WIDE R10, R15, 0x2, R244 ;  /* 0x000000020f0a7825 */ /* 0x000fe200078e02f4 */
[----:B------:R3:W-:Y:S01]  /*4e500*/  @P1 STG.E.U16 desc[UR60][R6.64], R193 ;  /* 0x000000c106001986 */ /* 0x0007e2000c10153c */
[----:B------:R-:W-:-:S02]  /*4e510*/  ISETP.LT.AND P3, PT, R22, R23, !P3 ;  /* 0x000000171600720c */ /* 0x000fc40005f61270 */
[-C--:B------:R-:W-:Y:S01]  /*4e520*/  ISETP.LT.AND P1, PT, R17, R23.reuse, !P4 ;  /* 0x000000171100720c */ /* 0x080fe20006721270 */
[----:B------:R4:W-:Y:S01]  /*4e530*/  @P2 STG.E.U16 desc[UR60][R8.64], R26 ;  /* 0x0000001a08002986 */ /* 0x0009e2000c10153c */
[----:B------:R-:W-:-:S03]  /*4e540*/  ISETP.LT.AND P2, PT, R20, R23, !P4 ;  /* 0x000000171400720c */ /* 0x000fc60006741270 */
[----:B------:R4:W-:Y:S01]  /*4e550*/  @P6 STG.E.U16 desc[UR60][R10.64], R197 ;  /* 0x000000c50a006986 */ /* 0x0009e2000c10153c */
[----:B------:R-:W-:Y:S01]  /*4e560*/  ISETP.LT.AND P6, PT, R21, R23, !P4 ;  /* 0x000000171500720c */ /* 0x000fe200067c1270 */
[--C-:B--2---:R-:W-:Y:S01]  /*4e570*/  IMAD.IADD R13, R15, 0x1, R24.reuse ;  /* 0x000000010f0d7824 */ /* 0x104fe200078e0218 */
[----:B------:R-:W-:Y:S01]  /*4e580*/  PRMT R24, R197, 0x7632, R24 ;  /* 0x00007632c5187816 */ /* 0x000fe20000000018 */
[----:B-1----:R-:W-:Y:S01]  /*4e590*/  IMAD.WIDE R4, R15, 0x2, R246 ;  /* 0x000000020f047825 */ /* 0x002fe200078e02f6 */
[----:B------:R-:W1:Y:S03]  /*4e5a0*/  LDC R14, c[0x0][0x248] ;  /* 0x00009200ff0e7b82 */ /* 0x000e660000000800 */
[----:B---3--:R-:W-:Y:S01]  /*4e5b0*/  IMAD.WIDE R6, R13, 0x2, R2 ;  /* 0x000000020d067825 */ /* 0x008fe200078e0202 */
[----:B----4-:R-:W-:-:S03]  /*4e5c0*/  PRMT R26, R201, 0x7632, R26 ;  /* 0x00007632c91a7816 */ /* 0x010fc6000000001a */
[C---:B------:R-:W-:Y:S01]  /*4e5d0*/  IMAD.WIDE R8, R13.reuse, 0x2, R18 ;  /* 0x000000020d087825 */ /* 0x040fe200078e0212 */
[----:B------:R2:W-:Y:S03]  /*4e5e0*/  @P3 STG.E.U16 desc[UR60][R4.64], R24 ;  /* 0x0000001804003986 */ /* 0x0005e6000c10153c */
[----:B------:R-:W-:Y:S01]  /*4e5f0*/  IMAD.WIDE R10, R13, 0x2, R244 ;  /* 0x000000020d0a7825 */ /* 0x000fe200078e02f4 */
[----:B------:R3:W-:Y:S01]  /*4e600*/  @P1 STG.E.U16 desc[UR60][R6.64], R201 ;  /* 0x000000c906001986 */ /* 0x0007e2000c10153c */
[-C--:B------:R-:W-:Y:S02]  /*4e610*/  ISETP.LT.AND P1, PT, R22, R23.reuse, !P4 ;  /* 0x000000171600720c */ /* 0x080fe40006721270 */
[-C--:B------:R-:W-:Y:S01]  /*4e620*/  ISETP.LT.AND P3, PT, R17, R23.reuse, !P5 ;  /* 0x000000171100720c */ /* 0x080fe20006f61270 */
[----:B------:R-:W-:Y:S04]  /*4e630*/  @P2 STG.E.U16 desc[UR60][R8.64], R26 ;  /* 0x0000001a08002986 */ /* 0x000fe8000c10153c */
[----:B------:R4:W-:Y:S01]  /*4e640*/  @P6 STG.E.U16 desc[UR60][R10.64], R205 ;  /* 0x000000cd0a006986 */ /* 0x0009e2000c10153c */
[----:B------:R-:W-:Y:S01]  /*4e650*/  ISETP.LT.AND P6, PT, R20, R23, !P5 ;  /* 0x000000171400720c */ /* 0x000fe20006fc1270 */
[----:B0-----:R-:W-:-:S02]  /*4e660*/  IMAD.IADD R15, R13, 0x1, R12 ;  /* 0x000000010d0f7824 */ /* 0x001fc400078e020c */
[----:B------:R-:W-:Y:S01]  /*4e670*/  VIADD R25, R16, 0xed ;  /* 0x000000ed10197836 */ /* 0x000fe20000000000 */
[----:B------:R-:W-:Y:S01]  /*4e680*/  ISETP.LT.AND P4, PT, R21, R23, !P5 ;  /* 0x000000171500720c */ /* 0x000fe20006f81270 */
[----:B--2---:R-:W-:Y:S01]  /*4e690*/  IMAD.WIDE R4, R13, 0x2, R246 ;  /* 0x000000020d047825 */ /* 0x004fe200078e02f6 */
[----:B------:R-:W-:Y:S01]  /*4e6a0*/  PRMT R12, R194, 0x7632, R12 ;  /* 0x00007632c20c7816 */ /* 0x000fe2000000000c */
[----:B------:R-:W0:Y:S02]  /*4e6b0*/  LDC R24, c[0x0][0x248] ;  /* 0x00009200ff187b82 */ /* 0x000e240000000800 */
[----:B---3--:R-:W-:Y:S01]  /*4e6c0*/  IMAD.WIDE R6, R15, 0x2, R2 ;  /* 0x000000020f067825 */ /* 0x008fe200078e0202 */
[----:B----4-:R-:W-:-:S03]  /*4e6d0*/  PRMT R11, R205, 0x7632, R11 ;  /* 0x00007632cd0b7816 */ /* 0x010fc6000000000b */
[----:B------:R-:W-:Y:S01]  /*4e6e0*/  IMAD.WIDE R8, R15, 0x2, R18 ;  /* 0x000000020f087825 */ /* 0x000fe200078e0212 */
[----:B------:R-:W-:Y:S01]  /*4e6f0*/  ISETP.GE.AND P0, PT, R25, R0, PT ;  /* 0x000000001900720c */ /* 0x000fe20003f06270 */
[----:B------:R2:W-:Y:S02]  /*4e700*/  @P1 STG.E.U16 desc[UR60][R4.64], R11 ;  /* 0x0000000b04001986 */ /* 0x0005e4000c10153c */
[----:B------:R-:W-:Y:S02]  /*4e710*/  VIADD R25, R16, 0xef ;  /* 0x000000ef10197836 */ /* 0x000fe40000000000 */
[----:B------:R3:W-:Y:S01]  /*4e720*/  @P3 STG.E.U16 desc[UR60][R6.64], R194 ;  /* 0x000000c206003986 */ /* 0x0007e2000c10153c */
[----:B------:R-:W-:-:S03]  /*4e730*/  ISETP.LT.AND P3, PT, R22, R23, !P5 ;  /* 0x000000171600720c */ /* 0x000fc60006f61270 */
[----:B------:R-:W-:Y:S01]  /*4e740*/  @P6 STG.E.U16 desc[UR60][R8.64], R12 ;  /* 0x0000000c08006986 */ /* 0x000fe2000c10153c */
[-C--:B------:R-:W-:Y:S02]  /*4e750*/  ISETP.LT.AND P6, PT, R17, R23.reuse, !P0 ;  /* 0x000000171100720c */ /* 0x080fe400047c1270 */
[----:B------:R-:W-:Y:S01]  /*4e760*/  ISETP.LT.AND P5, PT, R20, R23, !P0 ;  /* 0x000000171400720c */ /* 0x000fe200047a1270 */
[----:B--2---:R-:W-:Y:S01]  /*4e770*/  IMAD.WIDE R10, R15, 0x2, R244 ;  /* 0x000000020f0a7825 */ /* 0x004fe200078e02f4 */
[----:B------:R-:W-:-:S03]  /*4e780*/  ISETP.GE.AND P1, PT, R25, R0, PT ;  /* 0x000000001900720c */ /* 0x000fc60003f26270 */
[----:B-1----:R-:W-:Y:S01]  /*4e790*/  IMAD.IADD R25, R15, 0x1, R14 ;  /* 0x000000010f197824 */ /* 0x002fe200078e020e */
[----:B------:R1:W-:Y:S01]  /*4e7a0*/  @P4 STG.E.U16 desc[UR60][R10.64], R198 ;  /* 0x000000c60a004986 */ /* 0x0003e2000c10153c */
[----:B------:R-:W-:Y:S01]  /*4e7b0*/  VIADD R27, R16, 0xee ;  /* 0x000000ee101b7836 */ /* 0x000fe20000000000 */
[-C--:B------:R-:W-:Y:S01]  /*4e7c0*/  ISETP.LT.AND P4, PT, R21, R23.reuse, !P0 ;  /* 0x000000171500720c */ /* 0x080fe20004781270 */
[----:B------:R-:W-:Y:S01]  /*4e7d0*/  IMAD.WIDE R4, R15, 0x2, R246 ;  /* 0x000000020f047825 */ /* 0x000fe200078e02f6 */
[----:B------:R-:W2:Y:S01]  /*4e7e0*/  LDC R14, c[0x0][0x248] ;  /* 0x00009200ff0e7b82 */ /* 0x000ea20000000800 */
[----:B------:R-:W-:Y:S02]  /*4e7f0*/  ISETP.LT.AND P0, PT, R22, R23, !P0 ;  /* 0x000000171600720c */ /* 0x000fe40004701270 */
[----:B---3--:R-:W-:Y:S01]  /*4e800*/  IMAD.WIDE R6, R25, 0x2, R2 ;  /* 0x0000000219067825 */ /* 0x008fe200078e0202 */
[----:B------:R-:W-:Y:S02]  /*4e810*/  ISETP.GE.AND P2, PT, R27, R0, PT ;  /* 0x000000001b00720c */ /* 0x000fe40003f46270 */
[----:B-1----:R-:W-:Y:S01]  /*4e820*/  PRMT R11, R198, 0x7632, R11 ;  /* 0x00007632c60b7816 */ /* 0x002fe2000000000b */
[----:B------:R-:W-:Y:S01]  /*4e830*/  IMAD.WIDE R8, R25, 0x2, R18 ;  /* 0x0000000219087825 */ /* 0x000fe200078e0212 */
[----:B------:R-:W-:-:S03]  /*4e840*/  PRMT R13, R202, 0x7632, R13 ;  /* 0x00007632ca0d7816 */ /* 0x000fc6000000000d */
[----:B------:R1:W-:Y:S04]  /*4e850*/  @P3 STG.E.U16 desc[UR60][R4.64], R11 ;  /* 0x0000000b04003986 */ /* 0x0003e8000c10153c */
[----:B------:R-:W-:Y:S01]  /*4e860*/  @P6 STG.E.U16 desc[UR60][R6.64], R202 ;  /* 0x000000ca06006986 */ /* 0x000fe2000c10153c */
[----:B------:R-:W-:-:S03]  /*4e870*/  ISETP.LT.AND P6, PT, R17, R23, !P2 ;  /* 0x000000171100720c */ /* 0x000fc600057c1270 */
[----:B------:R3:W-:Y:S01]  /*4e880*/  @P5 STG.E.U16 desc[UR60][R8.64], R13 ;  /* 0x0000000d08005986 */ /* 0x0007e2000c10153c */
[C---:B-1----:R-:W-:Y:S01]  /*4e890*/  IMAD.WIDE R10, R25.reuse, 0x2, R244 ;  /* 0x00000002190a7825 */ /* 0x042fe200078e02f4 */
[----:B------:R-:W-:Y:S02]  /*4e8a0*/  PRMT R5, R206, 0x7632, R5 ;  /* 0x00007632ce057816 */ /* 0x000fe40000000005 */
[-C--:B------:R-:W-:Y:S01]  /*4e8b0*/  ISETP.LT.AND P5, PT, R20, R23.reuse, !P2 ;  /* 0x000000171400720c */ /* 0x080fe200057a1270 */
[C---:B---3--:R-:W-:Y:S01]  /*4e8c0*/  IMAD.WIDE R12, R25.reuse, 0x2, R246 ;  /* 0x00000002190c7825 */ /* 0x048fe200078e02f6 */
[----:B------:R-:W-:Y:S03]  /*4e8d0*/  @P4 STG.E.U16 desc[UR60][R10.64], R206 ;  /* 0x000000ce0a004986 */ /* 0x000fe6000c10153c */
[----:B0-----:R-:W-:Y:S01]  /*4e8e0*/  IMAD.IADD R25, R25, 0x1, R24 ;  /* 0x0000000119197824 */ /* 0x001fe200078e0218 */
[----:B------:R0:W-:Y:S01]  /*4e8f0*/  @P0 STG.E.U16 desc[UR60][R12.64], R5 ;  /* 0x000000050c000986 */ /* 0x0001e2000c10153c */
[----:B------:R-:W1:Y:S01]  /*4e900*/  LDC R24, c[0x0][0x248] ;  /* 0x00009200ff187b82 */ /* 0x000e620000000800 */
[----:B------:R-:W-:Y:S01]  /*4e910*/  VIADD R15, R16, 0xf0 ;  /* 0x000000f0100f7836 */ /* 0x000fe20000000000 */
[-C--:B------:R-:W-:Y:S01]  /*4e920*/  ISETP.LT.AND P0, PT, R21, R23.reuse, !P2 ;  /* 0x000000171500720c */ /* 0x080fe20005701270 */
[----:B------:R-:W-:Y:S01]  /*4e930*/  IMAD.WIDE R6, R25, 0x2, R18 ;  /* 0x0000000219067825 */ /* 0x000fe200078e0212 */
[----:B------:R-:W-:-:S03]  /*4e940*/  ISETP.LT.AND P2, PT, R22, R23, !P2 ;  /* 0x000000171600720c */ /* 0x000fc60005741270 */
[----:B0-----:R-:W-:Y:S01]  /*4e950*/  IMAD.WIDE R4, R25, 0x2, R2 ;  /* 0x0000000219047825 */ /* 0x001fe200078e0202 */
[----:B------:R-:W-:-:S04]  /*4e960*/  PRMT R9, R195, 0x7632, R9 ;  /* 0x00007632c3097816 */ /* 0x000fc80000000009 */
[----:B------:R0:W-:Y:S01]  /*4e970*/  @P6 STG.E.U16 desc[UR60][R4.64], R195 ;  /* 0x000000c304006986 */ /* 0x0001e2000c10153c */
[-C--:B------:R-:W-:Y:S02]  /*4e980*/  ISETP.LT.AND P6, PT, R17, R23.reuse, !P1 ;  /* 0x000000171100720c */ /* 0x080fe40004fc1270 */
[----:B------:R-:W-:Y:S01]  /*4e990*/  ISETP.GE.AND P3, PT, R15, R0, PT ;  /* 0x000000000f00720c */ /* 0x000fe20003f66270 */
[C---:B--2---:R-:W-:Y:S01]  /*4e9a0*/  IMAD.IADD R15, R25.reuse, 0x1, R14 ;  /* 0x00000001190f7824 */ /* 0x044fe200078e020e */
[----:B------:R2:W-:Y:S01]  /*4e9b0*/  @P5 STG.E.U16 desc[UR60][R6.64], R9 ;  /* 0x0000000906005986 */ /* 0x0005e2000c10153c */
[----:B------:R-:W-:Y:S01]  /*4e9c0*/  ISETP.LT.AND P5, PT, R20, R23, !P1 ;  /* 0x000000171400720c */ /* 0x000fe20004fa1270 */
[----:B------:R-:W-:Y:S01]  /*4e9d0*/  IMAD.WIDE R10, R25, 0x2, R246 ;  /* 0x00000002190a7825 */ /* 0x000fe200078e02f6 */
[----:B------:R-:W3:Y:S03]  /*4e9e0*/  LDC R14, c[0x0][0x248] ;  /* 0x00009200ff0e7b82 */ /* 0x000ee60000000800 */
[----:B------:R-:W-:Y:S01]  /*4e9f0*/  IMAD.WIDE R12, R15, 0x2, R2 ;  /* 0x000000020f0c7825 */ /* 0x000fe200078e0202 */
[----:B0-----:R-:W-:-:S03]  /*4ea00*/  PRMT R5, R199, 0x7632, R5 ;  /* 0x00007632c7057816 */ /* 0x001fc60000000005 */
[----:B--2---:R-:W-:Y:S01]  /*4ea10*/  IMAD.WIDE R8, R25, 0x2, R244 ;  /* 0x0000000219087825 */ /* 0x004fe200078e02f4 */
[----:B------:R-:W-:-:S04]  /*4ea20*/  PRMT R7, R203, 0x7632, R7 ;  /* 0x00007632cb077816 */ /* 0x000fc80000000007 */
[----:B------:R-:W-:Y:S01]  /*4ea30*/  @P0 STG.E.U16 desc[UR60][R8.64], R199 ;  /* 0x000000c708000986 */ /* 0x000fe2000c10153c */
[-C--:B------:R-:W-:Y:S02]  /*4ea40*/  ISETP.LT.AND P0, PT, R21, R23.reuse, !P1 ;  /* 0x000000171500720c */ /* 0x080fe40004f01270 */
[-C--:B------:R-:W-:Y:S01]  /*4ea50*/  ISETP.LT.AND P1, PT, R22, R23.reuse, !P1 ;  /* 0x000000171600720c */ /* 0x080fe20004f21270 */
[----:B------:R0:W-:Y:S01]  /*4ea60*/  @P2 STG.E.U16 desc[UR60][R10.64], R5 ;  /* 0x000000050a002986 */ /* 0x0001e2000c10153c */
[----:B------:R-:W-:-:S03]  /*4ea70*/  ISETP.LT.AND P2, PT, R20, R23, !P3 ;  /* 0x000000171400720c */ /* 0x000fc60005f41270 */
[----:B------:R2:W-:Y:S01]  /*4ea80*/  @P6 STG.E.U16 desc[UR60][R12.64], R203 ;  /* 0x000000cb0c006986 */ /* 0x0005e2000c10153c */
[----:B------:R-:W-:Y:S01]  /*4ea90*/  ISETP.LT.AND P6, PT, R17, R23, !P3 ;  /* 0x000000171100720c */ /* 0x000fe20005fc1270 */
[C---:B-1----:R-:W-:Y:S02]  /*4eaa0*/  IMAD.IADD R25, R15.reuse, 0x1, R24 ;  /* 0x000000010f197824 */ /* 0x042fe400078e0218 */
[----:B------:R-:W-:Y:S01]  /*4eab0*/  VIADD R27, R16, 0xf1 ;  /* 0x000000f1101b7836 */ /* 0x000fe20000000000 */
[----:B------:R-:W1:Y:S01]  /*4eac0*/  LDC R24, c[0x0][0x248] ;  /* 0x00009200ff187b82 */ /* 0x000e620000000800 */
[----:B0-----:R-:W-:Y:S01]  /*4ead0*/  IMAD.WIDE R4, R15, 0x2, R18 ;  /* 0x000000020f047825 */ /* 0x001fe200078e0212 */
[----:B------:R-:W-:-:S04]  /*4eae0*/  PRMT R26, R208, 0x7632, R26 ;  /* 0x00007632d01a7816 */ /* 0x000fc8000000001a */
[----:B------:R0:W-:Y:S01]  /*4eaf0*/  @P5 STG.E.U16 desc[UR60][R4.64], R7 ;  /* 0x0000000704005986 */ /* 0x0001e2000c10153c */
[----:B------:R-:W-:Y:S01]  /*4eb00*/  IMAD.WIDE R8, R15, 0x2, R246 ;  /* 0x000000020f087825 */ /* 0x000fe200078e02f6 */
[----:B------:R-:W-:-:S03]  /*4eb10*/  ISETP.GE.AND P4, PT, R27, R0, PT ;  /* 0x000000001b00720c */ /* 0x000fc60003f86270 */
[----:B------:R-:W-:-:S04]  /*4eb20*/  IMAD.WIDE R10, R25, 0x2, R2 ;  /* 0x00000002190a7825 */ /* 0x000fc800078e0202 */
[----:B--2---:R-:W-:Y:S01]  /*4eb30*/  IMAD.WIDE R12, R25, 0x2, R18 ;  /* 0x00000002190c7825 */ /* 0x004fe200078e0212 */
[----:B0-----:R-:W-:-:S03]  /*4eb40*/  PRMT R5, R207, 0x7632, R5 ;  /* 0x00007632cf057816 */ /* 0x001fc60000000005 */
        /* <DEDUP_REMOVED lines=12> */
[----:B0-----:R-:W-:-:S04]  /*4ec10*/  IMAD.WIDE R4, R25, 0x2, R244 ;  /* 0x0000000219047825 */ /* 0x001fc800078e02f4 */
        /* <DEDUP_REMOVED lines=9> */
[-C--:B------:R-:W-:Y:S02]  /*4ecb0*/  ISETP.LT.AND P4, PT, R22, R23.reuse, !P4 ;  /* 0x000000171600720c */ /* 0x080fe40006781270 */
[-C--:B------:R-:W-:Y:S01]  /*4ecc0*/  ISETP.LT.AND P3, PT, R17, R23.reuse, !P5 ;  /* 0x000000171100720c */ /* 0x080fe20006f61270 */
[----:B------:R-:W-:Y:S04]  /*4ecd0*/  @P6 STG.E.U16 desc[UR60][R8.64], R216 ;  /* 0x000000d808006986 */ /* 0x000fe8000c10153c */
[----:B------:R2:W-:Y:S01]  /*4ece0*/  @P2 STG.E.U16 desc[UR60][R10.64], R26 ;  /* 0x0000001a0a002986 */ /* 0x0005e2000c10153c */
[----:B------:R-:W-:Y:S01]  /*4ecf0*/  ISETP.LT.AND P2, PT, R20, R23, !P5 ;  /* 0x000000171400720c */ /* 0x000fe20006f41270 */
[----:B------:R-:W-:-:S02]  /*4ed00*/  VIADD R27, R16, 0xf3 ;  /* 0x000000f3101b7836 */ /* 0x000fc40000000000 */
[----:B-1----:R-:W-:Y:S01]  /*4ed10*/  IMAD.IADD R25, R15, 0x1, R24 ;  /* 0x000000010f197824 */ /* 0x002fe200078e0218 */
[----:B------:R-:W-:Y:S01]  /*4ed20*/  ISETP.LT.AND P6, PT, R21, R23, !P5 ;  /* 0x000000171500720c */ /* 0x000fe20006fc1270 */
[----:B0-----:R-:W-:Y:S01]  /*4ed30*/  IMAD.WIDE R12, R15, 0x2, R244 ;  /* 0x000000020f0c7825 */ /* 0x001fe200078e02f4 */
[----:B------:R-:W-:Y:S01]  /*4ed40*/  ISETP.GE.AND P0, PT, R27, R0, PT ;  /* 0x000000001b00720c */ /* 0x000fe20003f06270 */
[----:B------:R-:W0:Y:S02]  /*4ed50*/  LDC R24, c[0x0][0x248] ;  /* 0x00009200ff187b82 */ /* 0x000e240000000800 */
[----:B------:R-:W-:Y:S01]  /*4ed60*/  IMAD.WIDE R4, R15, 0x2, R246 ;  /* 0x000000020f047825 */ /* 0x000fe200078e02f6 */
[----:B--2---:R-:W-:-:S03]  /*4ed70*/  PRMT R11, R220, 0x7632, R11 ;  /* 0x00007632dc0b7816 */ /* 0x004fc6000000000b */
[----:B------:R-:W-:Y:S01]  /*4ed80*/  IMAD.WIDE R6, R25, 0x2, R2 ;  /* 0x0000000219067825 */ /* 0x000fe200078e0202 */
[----:B------:R-:W-:Y:S01]  /*4ed90*/  PRMT R26, R209, 0x7632, R26 ;  /* 0x00007632d11a7816 */ /* 0x000fe2000000001a */
[----:B------:R-:W-:Y:S02]  /*4eda0*/  @P1 STG.E.U16 desc[UR60][R12.64], R220 ;  /* 0x000000dc0c001986 */ /* 0x000fe4000c10153c */
[----:B------:R-:W-:Y:S01]  /*4edb0*/  IMAD.WIDE R8, R25, 0x2, R18 ;  /* 0x0000000219087825 */ /* 0x000fe200078e0212 */
[-C--:B------:R-:W-:Y:S01]  /*4edc0*/  ISETP.LT.AND P5, PT, R22, R23.reuse, !P5 ;  /* 0x000000171600720c */ /* 0x080fe20006fa1270 */
[----:B------:R1:W-:Y:S01]  /*4edd0*/  @P4 STG.E.U16 desc[UR60][R4.64], R11 ;  /* 0x0000000b04004986 */ /* 0x0003e2000c10153c */
[----:B------:R-:W-:-:S03]  /*4ede0*/  ISETP.LT.AND P4, PT, R17, R23, !P0 ;  /* 0x000000171100720c */ /* 0x000fc60004781270 */
[----:B------:R-:W-:Y:S01]  /*4edf0*/  @P3 STG.E.U16 desc[UR60][R6.64], R209 ;  /* 0x000000d106003986 */ /* 0x000fe2000c10153c */
[----:B------:R-:W-:-:S03]  /*4ee00*/  ISETP.LT.AND P3, PT, R20, R23, !P0 ;  /* 0x000000171400720c */ /* 0x000fc60004761270 */
[----:B------:R2:W-:Y:S01]  /*4ee10*/  @P2 STG.E.U16 desc[UR60][R8.64], R26 ;  /* 0x0000001a08002986 */ /* 0x0005e2000c10153c */
[----:B------:R-:W-:Y:S01]  /*4ee20*/  ISETP.LT.AND P2, PT, R21, R23, !P0 ;  /* 0x000000171500720c */ /* 0x000fe20004741270 */
[----:B-1----:R-:W-:-:S04]  /*4ee30*/  IMAD.WIDE R10, R25, 0x2, R244 ;  /* 0x00000002190a7825 */ /* 0x002fc800078e02f4 */
[C---:B------:R-:W-:Y:S02]  /*4ee40*/  VIADD R13, R16.reuse, 0xf5 ;  /* 0x000000f5100d7836 */ /* 0x040fe40000000000 */
[C---:B---3--:R-:W-:Y:S01]  /*4ee50*/  IMAD.IADD R15, R25.reuse, 0x1, R14 ;  /* 0x00000001190f7824 */ /* 0x048fe200078e020e */
[----:B------:R1:W-:Y:S01]  /*4ee60*/  @P6 STG.E.U16 desc[UR60][R10.64], R213 ;  /* 0x000000d50a006986 */ /* 0x0003e2000c10153c */
[----:B------:R-:W-:Y:S02]  /*4ee70*/  VIADD R27, R16, 0xf4 ;  /* 0x000000f4101b7836 */ /* 0x000fe40000000000 */
[----:B------:R-:W-:Y:S01]  /*4ee80*/  IMAD.WIDE R4, R25, 0x2, R246 ;  /* 0x0000000219047825 */ /* 0x000fe200078e02f6 */
[----:B------:R-:W-:Y:S01]  /*4ee90*/  ISETP.GE.AND P6, PT, R13, R0, PT ;  /* 0x000000000d00720c */ /* 0x000fe20003fc6270 */
[----:B------:R-:W3:Y:S01]  /*4eea0*/  LDC R14, c[0x0][0x248] ;  /* 0x00009200ff0e7b82 */ /* 0x000ee20000000800 */
[----:B--2---:R-:W-:Y:S01]  /*4eeb0*/  PRMT R26, R217, 0x7632, R26 ;  /* 0x00007632d91a7816 */ /* 0x004fe2000000001a */
[----:B------:R-:W-:Y:S01]  /*4eec0*/  IMAD.WIDE R6, R15, 0x2, R2 ;  /* 0x000000020f067825 */ /* 0x000fe200078e0202 */
[----:B-1----:R-:W-:-:S03]  /*4eed0*/  PRMT R11, R213, 0x7632, R11 ;  /* 0x00007632d50b7816 */ /* 0x002fc6000000000b */
[----:B------:R-:W-:Y:S01]  /*4eee0*/  IMAD.WIDE R8, R15, 0x2, R18 ;  /* 0x000000020f087825 */ /* 0x000fe200078e0212 */
[----:B------:R-:W-:-:S03]  /*4eef0*/  ISETP.GE.AND P1, PT, R27, R0, PT ;  /* 0x000000001b00720c */ /* 0x000fc60003f26270 */
[----:B------:R-:W-:Y:S01]  /*4ef00*/  IMAD.WIDE R12, R15, 0x2, R244 ;  /* 0x000000020f0c7825 */ /* 0x000fe200078e02f4 */
[----:B------:R1:W-:Y:S01]  /*4ef10*/  @P5 STG.E.U16 desc[UR60][R4.64], R11 ;  /* 0x0000000b04005986 */ /* 0x0003e2000c10153c */
[----:B------:R-:W-:-:S03]  /*4ef20*/  ISETP.LT.AND P0, PT, R22, R23, !P0 ;  /* 0x000000171600720c */ /* 0x000fc60004701270 */
[----:B------:R2:W-:Y:S04]  /*4ef30*/  @P4 STG.E.U16 desc[UR60][R6.64], R217 ;  /* 0x000000d906004986 */ /* 0x0005e8000c10153c */
[----:B------:R-:W-:Y:S04]  /*4ef40*/  @P3 STG.E.U16 desc[UR60][R8.64], R26 ;  /* 0x0000001a08003986 */ /* 0x000fe8000c10153c */
[----:B------:R4:W-:Y:S01]  /*4ef50*/  @P2 STG.E.U16 desc[UR60][R12.64], R221 ;  /* 0x000000dd0c002986 */ /* 0x0009e2000c10153c */
[-C--:B------:R-:W-:Y:S01]  /*4ef60*/  ISETP.LT.AND P2, PT, R17, R23.reuse, !P1 ;  /* 0x000000171100720c */ /* 0x080fe20004f41270 */
[C---:B0-----:R-:W-:Y:S01]  /*4ef70*/  IMAD.IADD R25, R15.reuse, 0x1, R24 ;  /* 0x000000010f197824 */ /* 0x041fe200078e0218 */
[----:B------:R-:W-:Y:S01]  /*4ef80*/  ISETP.LT.AND P3, PT, R20, R23, !P1 ;  /* 0x000000171400720c */ /* 0x000fe20004f61270 */
[----:B-1----:R-:W-:Y:S01]  /*4ef90*/  IMAD.WIDE R4, R15, 0x2, R246 ;  /* 0x000000020f047825 */ /* 0x002fe200078e02f6 */
[----:B------:R-:W-:-:S02]  /*4efa0*/  PRMT R24, R221, 0x7632, R24 ;  /* 0x00007632dd187816 */ /* 0x000fc40000000018 */
[-C--:B------:R-:W-:Y:S01]  /*4efb0*/  ISETP.LT.AND P4, PT, R21, R23.reuse, !P1 ;  /* 0x000000171500720c */ /* 0x080fe20004f81270 */
[C---:B--2---:R-:W-:Y:S01]  /*4efc0*/  IMAD.WIDE R6, R25.reuse, 0x2, R2 ;  /* 0x0000000219067825 */ /* 0x044fe200078e0202 */
[----:B----4-:R-:W0:Y:S03]  /*4efd0*/  LDC R12, c[0x0][0x248] ;  /* 0x00009200ff0c7b82 */ /* 0x010e260000000800 */
[----:B------:R-:W-:Y:S01]  /*4efe0*/  VIADD R11, R16, 0xf6 ;  /* 0x000000f6100b7836 */ /* 0x000fe20000000000 */
[----:B------:R1:W-:Y:S01]  /*4eff0*/  @P0 STG.E.U16 desc[UR60][R4.64], R24 ;  /* 0x0000001804000986 */ /* 0x0003e2000c10153c */
[-C--:B------:R-:W-:Y:S01]  /*4f000*/  ISETP.LT.AND P1, PT, R22, R23.reuse, !P1 ;  /* 0x000000171600720c */ /* 0x080fe20004f21270 */
[----:B------:R-:W-:Y:S02]  /*4f010*/  IMAD.WIDE R8, R25, 0x2, R18 ;  /* 0x0000000219087825 */ /* 0x000fe400078e0212 */
[----:B------:R2:W-:Y:S01]  /*4f020*/  @P2 STG.E.U16 desc[UR60][R6.64], R210 ;  /* 0x000000d206002986 */ /* 0x0005e2000c10153c */
[----:B------:R-:W-:-:S02]  /*4f030*/  ISETP.LT.AND P2, PT, R17, R23, !P6 ;  /* 0x000000171100720c */ /* 0x000fc40007741270 */
[----:B------:R-:W-:Y:S02]  /*4f040*/  PRMT R26, R210, 0x7632, R26 ;  /* 0x00007632d21a7816 */ /* 0x000fe4000000001a */
[----:B------:R-:W-:Y:S01]  /*4f050*/  ISETP.GE.AND P5, PT, R11, R0, PT ;  /* 0x000000000b00720c */ /* 0x000fe20003fa6270 */
[C---:B------:R-:W-:Y:S01]  /*4f060*/  IMAD.WIDE R10, R25.reuse, 0x2, R244 ;  /* 0x00000002190a7825 */ /* 0x040fe200078e02f4 */
[----:B------:R-:W-:Y:S01]  /*4f070*/  PRMT R28, R214, 0x7632, R28 ;  /* 0x00007632d61c7816 */ /* 0x000fe2000000001c */
[----:B------:R4:W-:Y:S02]  /*4f080*/  @P3 STG.E.U16 desc[UR60][R8.64], R26 ;  /* 0x0000001a08003986 */ /* 0x0009e4000c10153c */
[C---:B---3--:R-:W-:Y:S01]  /*4f090*/  IMAD.IADD R13, R25.reuse, 0x1, R14 ;  /* 0x00000001190d7824 */ /* 0x048fe200078e020e */
[-C--:B------:R-:W-:Y:S01]  /*4f0a0*/  ISETP.LT.AND P3, PT, R20, R23.reuse, !P6 ;  /* 0x000000171400720c */ /* 0x080fe20007761270 */
[----:B------:R3:W-:Y:S01]  /*4f0b0*/  @P4 STG.E.U16 desc[UR60][R10.64], R214 ;  /* 0x000000d60a004986 */ /* 0x0007e2000c10153c */
[----:B-1----:R-:W-:Y:S01]  /*4f0c0*/  IMAD.WIDE R4, R25, 0x2, R246 ;  /* 0x0000000219047825 */ /* 0x002fe200078e02f6 */
[----:B------:R-:W-:Y:S01]  /*4f0d0*/  ISETP.LT.AND P4, PT, R21, R23, !P6 ;  /* 0x000000171500720c */ /* 0x000fe20007781270 */
[----:B------:R-:W1:Y:S02]  /*4f0e0*/  LDC R14, c[0x0][0x248] ;  /* 0x00009200ff0e7b82 */ /* 0x000e640000000800 */
[----:B--2---:R-:W-:Y:S01]  /*4f0f0*/  IMAD.WIDE R6, R13, 0x2, R2 ;  /* 0x000000020d067825 */ /* 0x004fe200078e0202 */
[----:B------:R2:W-:Y:S01]  /*4f100*/  @P1 STG.E.U16 desc[UR60][R4.64], R28 ;  /* 0x0000001c04001986 */ /* 0x0005e2000c10153c */
[----:B------:R-:W-:-:S02]  /*4f110*/  PRMT R24, R218, 0x7632, R24 ;  /* 0x00007632da187816 */ /* 0x000fc40000000018 */
[----:B------:R-:W-:Y:S01]  /*4f120*/  VIADD R15, R16, 0xf7 ;  /* 0x000000f7100f7836 */ /* 0x000fe20000000000 */
[----:B------:R2:W-:Y:S01]  /*4f130*/  @P2 STG.E.U16 desc[UR60][R6.64], R218 ;  /* 0x000000da06002986 */ /* 0x0005e2000c10153c */
[-C--:B------:R-:W-:Y:S01]  /*4f140*/  ISETP.LT.AND P2, PT, R22, R23.reuse, !P6 ;  /* 0x000000171600720c */ /* 0x080fe20007741270 */
[----:B----4-:R-:W-:Y:S01]  /*4f150*/  IMAD.WIDE R8, R13, 0x2, R18 ;  /* 0x000000020d087825 */ /* 0x010fe200078e0212 */
[----:B------:R-:W-:Y:S01]  /*4f160*/  ISETP.LT.AND P1, PT, R17, R23, !P5 ;  /* 0x000000171100720c */ /* 0x000fe20006f21270 */
[----:B------:R-:W4:Y:S02]  /*4f170*/  LDC R26, c[0x0][0x248] ;  /* 0x00009200ff1a7b82 */ /* 0x000f240000000800 */
[----:B---3--:R-:W-:Y:S01]  /*4f180*/  IMAD.WIDE R10, R13, 0x2, R244 ;  /* 0x000000020d0a7825 */ /* 0x008fe200078e02f4 */
[----:B------:R-:W-:Y:S01]  /*4f190*/  ISETP.GE.AND P0, PT, R15, R0, PT ;  /* 0x000000000f00720c */ /* 0x000fe20003f06270 */
[----:B------:R3:W-:Y:S02]  /*4f1a0*/  @P3 STG.E.U16 desc[UR60][R8.64], R24 ;  /* 0x0000001808003986 */ /* 0x0007e4000c10153c */
[----:B0-----:R-:W-:-:S02]  /*4f1b0*/  IMAD.IADD R15, R13, 0x1, R12 ;  /* 0x000000010d0f7824 */ /* 0x001fc400078e020c */
[----:B------:R0:W-:Y:S01]  /*4f1c0*/  @P4 STG.E.U16 desc[UR60][R10.64], R222 ;  /* 0x000000de0a004986 */ /* 0x0001e2000c10153c */
[----:B--2---:R-:W-:Y:S01]  /*4f1d0*/  IMAD.WIDE R4, R13, 0x2, R246 ;  /* 0x000000020d047825 */ /* 0x004fe200078e02f6 */
[----:B------:R-:W-:-:S03]  /*4f1e0*/  ISETP.LT.AND P6, PT, R20, R23, !P5 ;  /* 0x000000171400720c */ /* 0x000fc60006fc1270 */
[----:B------:R-:W-:Y:S01]  /*4f1f0*/  IMAD.WIDE R6, R15, 0x2, R2 ;  /* 0x000000020f067825 */ /* 0x000fe200078e0202 */
[----:B------:R-:W-:Y:S02]  /*4f200*/  ISETP.LT.AND P4, PT, R21, R23, !P5 ;  /* 0x000000171500720c */ /* 0x000fe40006f81270 */
[----:B------:R-:W-:Y:S01]  /*4f210*/  PRMT R28, R215, 0x7632, R28 ;  /* 0x00007632d71c7816 */ /* 0x000fe2000000001c */
[----:B------:R-:W-:Y:S01]  /*4f220*/  VIADD R25, R16, 0xf9 ;  /* 0x000000f910197836 */ /* 0x000fe20000000000 */
[----:B---3--:R-:W2:Y:S01]  /*4f230*/  LDC R24, c[0x0][0x248] ;  /* 0x00009200ff187b82 */ /* 0x008ea20000000800 */
[----:B0-----:R-:W-:Y:S01]  /*4f240*/  PRMT R11, R222, 0x7632, R11 ;  /* 0x00007632de0b7816 */ /* 0x001fe2000000000b */
[----:B------:R-:W-:-:S04]  /*4f250*/  IMAD.WIDE R8, R15, 0x2, R18 ;  /* 0x000000020f087825 */ /* 0x000fc800078e0212 */
[----:B------:R0:W-:Y:S01]  /*4f260*/  @P2 STG.E.U16 desc[UR60][R4.64], R11 ;  /* 0x0000000b04002986 */ /* 0x0001e2000c10153c */
[----:B------:R-:W-:-:S03]  /*4f270*/  PRMT R13, R211, 0x7632, R13 ;  /* 0x00007632d30d7816 */ /* 0x000fc6000000000d */
[----:B------:R-:W-:Y:S01]  /*4f280*/  @P1 STG.E.U16 desc[UR60][R6.64], R211 ;  /* 0x000000d306001986 */ /* 0x000fe2000c10153c */
[----:B------:R-:W-:-:S03]  /*4f290*/  ISETP.LT.AND P1, PT, R22, R23, !P5 ;  /* 0x000000171600720c */ /* 0x000fc60006f21270 */
[----:B------:R3:W-:Y:S01]  /*4f2a0*/  @P6 STG.E.U16 desc[UR60][R8.64], R13 ;  /* 0x0000000d08006986 */ /* 0x0007e2000c10153c */
[----:B0-----:R-:W-:-:S04]  /*4f2b0*/  IMAD.WIDE R10, R15, 0x2, R244 ;  /* 0x000000020f0a7825 */ /* 0x001fc800078e02f4 */
[----:B------:R-:W-:Y:S02]  /*4f2c0*/  VIADD R5, R16, 0xfa ;  /* 0x000000fa10057836 */ /* 0x000fe40000000000 */
[----:B---3--:R-:W-:Y:S01]  /*4f2d0*/  IMAD.WIDE R12, R15, 0x2, R246 ;  /* 0x000000020f0c7825 */ /* 0x008fe200078e02f6 */
[----:B------:R-:W-:Y:S04]  /*4f2e0*/  @P4 STG.E.U16 desc[UR60][R10.64], R215 ;  /* 0x000000d70a004986 */ /* 0x000fe8000c10153c */
[----:B------:R-:W-:Y:S01]  /*4f2f0*/  @P1 STG.E.U16 desc[UR60][R12.64], R28 ;  /* 0x0000001c0c001986 */ /* 0x000fe2000c10153c */
[----:B------:R-:W-:-:S03]  /*4f300*/  ISETP.GE.AND P1, PT, R5, R0, PT ;  /* 0x000000000500720c */ /* 0x000fc60003f26270 */
[----:B------:R0:W3:Y:S04]  /*4f310*/  LDS.128 R4, [R227] ;  /* 0x00000000e3047984 */ /* 0x0000e80000000c00 */
[----:B0-----:R-:W3:Y:S01]  /*4f320*/  LDL.LU R227, [R1+0x1c98] ;  /* 0x001c980001e37983 */ /* 0x001ee20000300800 */
[-C--:B------:R-:W-:Y:S01]  /*4f330*/  ISETP.LT.AND P5, PT, R17, R23.reuse, !P0 ;  /* 0x000000171100720c */ /* 0x080fe200047a1270 */
[----:B------:R-:W-:Y:S01]  /*4f340*/  VIADD R27, R16, 0xf8 ;  /* 0x000000f8101b7836 */ /* 0x000fe20000000000 */
[-C--:B------:R-:W-:Y:S01]  /*4f350*/  ISETP.LT.AND P6, PT, R20, R23.reuse, !P0 ;  /* 0x000000171400720c */ /* 0x080fe200047c1270 */
[----:B------:R-:W0:Y:S01]  /*4f360*/  LDC R28, c[0x0][0x248] ;  /* 0x00009200ff1c7b82 */ /* 0x000e220000000800 */
[----:B------:R-:W-:Y:S01]  /*4f370*/  ISETP.GE.AND P2, PT, R25, R0, PT ;  /* 0x000000001900720c */ /* 0x000fe20003f46270 */
[----:B-1----:R-:W-:Y:S01]  /*4f380*/  IMAD.IADD R25, R15, 0x1, R14 ;  /* 0x000000010f197824 */ /* 0x002fe200078e020e */
[----:B------:R-:W-:-:S02]  /*4f390*/  ISETP.LT.AND P4, PT, R21, R23, !P0 ;  /* 0x000000171500720c */ /* 0x000fc40004781270 */
[----:B------:R-:W-:Y:S01]  /*4f3a0*/  PRMT R11, R219, 0x7632, R11 ;  /* 0x00007632db0b7816 */ /* 0x000fe2000000000b */
[----:B------:R-:W-:-:S04]  /*4f3b0*/  IMAD.WIDE R8, R25, 0x2, R2 ;  /* 0x0000000219087825 */ /* 0x000fc800078e0202 */
[----:B------:R-:W-:Y:S01]  /*4f3c0*/  IMAD.WIDE R14, R25, 0x2, R18 ;  /* 0x00000002190e7825 */ /* 0x000fe200078e0212 */
[----:B------:R-:W-:Y:S01]  /*4f3d0*/  @P5 STG.E.U16 desc[UR60][R8.64], R219 ;  /* 0x000000db08005986 */ /* 0x000fe2000c10153c */
[-C--:B------:R-:W-:Y:S02]  /*4f3e0*/  ISETP.LT.AND P0, PT, R22, R23.reuse, !P0 ;  /* 0x000000171600720c */ /* 0x080fe40004701270 */
[----:B------:R-:W-:Y:S01]  /*4f3f0*/  ISETP.GE.AND P3, PT, R27, R0, PT ;  /* 0x000000001b00720c */ /* 0x000fe20003f66270 */
[----:B------:R1:W-:Y:S03]  /*4f400*/  @P6 STG.E.U16 desc[UR60][R14.64], R11 ;  /* 0x0000000b0e006986 */ /* 0x0003e6000c10153c */
[-C--:B------:R-:W-:Y:S02]  /*4f410*/  ISETP.LT.AND P5, PT, R17, R23.reuse, !P3 ;  /* 0x000000171100720c */ /* 0x080fe40005fa1270 */
[----:B------:R-:W-:Y:S01]  /*4f420*/  ISETP.LT.AND P6, PT, R20, R23, !P3 ;  /* 0x000000171400720c */ /* 0x000fe20005fc1270 */
[----:B-1----:R-:W-:Y:S01]  /*4f430*/  IMAD.WIDE R10, R25, 0x2, R244 ;  /* 0x00000002190a7825 */ /* 0x002fe200078e02f4 */
[----:B------:R-:W-:-:S04]  /*4f440*/  PRMT R29, R223, 0x7632, R29 ;  /* 0x00007632df1d7816 */ /* 0x000fc8000000001d */
[----:B------:R1:W-:Y:S01]  /*4f450*/  @P4 STG.E.U16 desc[UR60][R10.64], R223 ;  /* 0x000000df0a004986 */ /* 0x0003e2000c10153c */
[----:B------:R-:W-:Y:S01]  /*4f460*/  ISETP.LT.AND P4, PT, R21, R23, !P3 ;  /* 0x000000171500720c */ /* 0x000fe20005f81270 */
[C---:B--2---:R-:W-:Y:S02]  /*4f470*/  IMAD.IADD R27, R25.reuse, 0x1, R24 ;  /* 0x00000001191b7824 */ /* 0x044fe400078e0218 */
[----:B------:R-:W-:-:S04]  /*4f480*/  IMAD.WIDE R8, R25, 0x2, R246 ;  /* 0x0000000219087825 */ /* 0x000fc800078e02f6 */
[----:B------:R-:W-:Y:S01]  /*4f490*/  VIADD R25, R16, 0xfb ;  /* 0x000000fb10197836 */ /* 0x000fe20000000000 */
[----:B------:R4:W-:Y:S01]  /*4f4a0*/  @P0 STG.E.U16 desc[UR60][R8.64], R29 ;  /* 0x0000001d08000986 */ /* 0x0009e2000c10153c */
[----:B------:R-:W-:Y:S01]  /*4f4b0*/  IMAD.WIDE R12, R27, 0x2, R2 ;  /* 0x000000021b0c7825 */ /* 0x000fe200078e0202 */
[----:B-1----:R-:W-:-:S03]  /*4f4c0*/  PRMT R11, R224, 0x7632, R11 ;  /* 0x00007632e00b7816 */ /* 0x002fc6000000000b */
[----:B------:R-:W-:Y:S01]  /*4f4d0*/  IMAD.WIDE R14, R27, 0x2, R18 ;  /* 0x000000021b0e7825 */ /* 0x000fe200078e0212 */
[----:B------:R-:W-:-:S03]  /*4f4e0*/  ISETP.GE.AND P0, PT, R25, R0, PT ;  /* 0x000000001900720c */ /* 0x000fc60003f06270 */
[----:B------:R-:W-:Y:S01]  /*4f4f0*/  IMAD.WIDE R24, R27, 0x2, R244 ;  /* 0x000000021b187825 */ /* 0x000fe200078e02f4 */
[----:B------:R-:W-:Y:S01]  /*4f500*/  @P5 STG.E.U16 desc[UR60][R12.64], R224 ;  /* 0x000000e00c005986 */ /* 0x000fe2000c10153c */
[----:B------:R-:W-:-:S03]  /*4f510*/  ISETP.LT.AND P3, PT, R22, R23, !P3 ;  /* 0x000000171600720c */ /* 0x000fc60005f61270 */
[----:B------:R1:W-:Y:S01]  /*4f520*/  @P6 STG.E.U16 desc[UR60][R14.64], R11 ;  /* 0x0000000b0e006986 */ /* 0x0003e2000c10153c */
[----:B------:R-:W-:-:S03]  /*4f530*/  ISETP.LT.AND P5, PT, R20, R23, !P2 ;  /* 0x000000171400720c */ /* 0x000fc600057a1270 */
[----:B------:R2:W-:Y:S01]  /*4f540*/  @P4 STG.E.U16 desc[UR60][R24.64], R228 ;  /* 0x000000e418004986 */ /* 0x0005e2000c10153c */
[-C--:B------:R-:W-:Y:S01]  /*4f550*/  ISETP.LT.AND P4, PT, R17, R23.reuse, !P2 ;  /* 0x000000171100720c */ /* 0x080fe20005781270 */
[----:B----4-:R-:W-:Y:S01]  /*4f560*/  IMAD.IADD R29, R27, 0x1, R26 ;  /* 0x000000011b1d7824 */ /* 0x010fe200078e021a */
[-C--:B------:R-:W-:Y:S01]  /*4f570*/  ISETP.LT.AND P6, PT, R21, R23.reuse, !P2 ;  /* 0x000000171500720c */ /* 0x080fe200057c1270 */
[----:B------:R-:W-:Y:S01]  /*4f580*/  IMAD.WIDE R8, R27, 0x2, R246 ;  /* 0x000000021b087825 */ /* 0x000fe200078e02f6 */
[----:B------:R-:W-:Y:S01]  /*4f590*/  ISETP.LT.AND P2, PT, R22, R23, !P2 ;  /* 0x000000171600720c */ /* 0x000fe20005741270 */
[----:B------:R-:W4:Y:S01]  /*4f5a0*/  LDC R26, c[0x0][0x248] ;  /* 0x00009200ff1a7b82 */ /* 0x000f220000000800 */
[----:B-1----:R-:W-:Y:S01]  /*4f5b0*/  PRMT R15, R228, 0x7632, R15 ;  /* 0x00007632e40f7816 */ /* 0x002fe2000000000f */
[----:B------:R-:W-:Y:S01]  /*4f5c0*/  IMAD.WIDE R10, R29, 0x2, R2 ;  /* 0x000000021d0a7825 */ /* 0x000fe200078e0202 */
[----:B--2---:R-:W-:-:S03]  /*4f5d0*/  PRMT R25, R232, 0x7632, R25 ;  /* 0x00007632e8197816 */ /* 0x004fc60000000019 */
[----:B------:R-:W-:Y:S01]  /*4f5e0*/  IMAD.WIDE R12, R29, 0x2, R18 ;  /* 0x000000021d0c7825 */ /* 0x000fe200078e0212 */
[----:B------:R1:W-:Y:S04]  /*4f5f0*/  @P3 STG.E.U16 desc[UR60][R8.64], R15 ;  /* 0x0000000f08003986 */ /* 0x0003e8000c10153c */
[----:B------:R-:W-:Y:S01]  /*4f600*/  @P4 STG.E.U16 desc[UR60][R10.64], R232 ;  /* 0x000000e80a004986 */ /* 0x000fe2000c10153c */
[----:B------:R-:W-:-:S03]  /*4f610*/  ISETP.LT.AND P4, PT, R17, R23, !P1 ;  /* 0x000000171100720c */ /* 0x000fc60004f81270 */
[----:B------:R2:W-:Y:S01]  /*4f620*/  @P5 STG.E.U16 desc[UR60][R12.64], R25 ;  /* 0x000000190c005986 */ /* 0x0005e2000c10153c */
[----:B------:R-:W-:Y:S01]  /*4f630*/  ISETP.LT.AND P5, PT, R20, R23, !P1 ;  /* 0x000000171400720c */ /* 0x000fe20004fa1270 */
[----:B-1----:R-:W-:Y:S01]  /*4f640*/  IMAD.WIDE R14, R29, 0x2, R244 ;  /* 0x000000021d0e7825 */ /* 0x002fe200078e02f4 */
[----:B---3--:R-:W-:-:S03]  /*4f650*/  PRMT R9, R4, 0x7632, R9 ;  /* 0x0000763204097816 */ /* 0x008fc60000000009 */
[C---:B--2---:R-:W-:Y:S01]  /*4f660*/  IMAD.WIDE R24, R29.reuse, 0x2, R246 ;  /* 0x000000021d187825 */ /* 0x044fe200078e02f6 */
[----:B------:R1:W-:Y:S03]  /*4f670*/  @P6 STG.E.U16 desc[UR60][R14.64], R4 ;  /* 0x000000040e006986 */ /* 0x0003e6000c10153c */
[----:B0-----:R-:W-:Y:S01]  /*4f680*/  IMAD.IADD R29, R29, 0x1, R28 ;  /* 0x000000011d1d7824 */ /* 0x001fe200078e021c */
[----:B------:R0:W-:Y:S01]  /*4f690*/  @P2 STG.E.U16 desc[UR60][R24.64], R9 ;  /* 0x0000000918002986 */ /* 0x0001e2000c10153c */
[-C--:B------:R-:W-:Y:S01]  /*4f6a0*/  ISETP.LT.AND P6, PT, R21, R23.reuse, !P1 ;  /* 0x000000171500720c */ /* 0x080fe20004fc1270 */
[----:B------:R-:W2:Y:S01]  /*4f6b0*/  LDC R28, c[0x0][0x248] ;  /* 0x00009200ff1c7b82 */ /* 0x000ea20000000800 */
[----:B------:R-:W-:Y:S01]  /*4f6c0*/  IMAD.WIDE R10, R29, 0x2, R18 ;  /* 0x000000021d0a7825 */ /* 0x000fe200078e0212 */
[----:B------:R-:W-:Y:S02]  /*4f6d0*/  PRMT R13, R225, 0x7632, R13 ;  /* 0x00007632e10d7816 */ /* 0x000fe4000000000d */
[----:B------:R-:W-:Y:S01]  /*4f6e0*/  ISETP.LT.AND P1, PT, R22, R23, !P1 ;  /* 0x000000171600720c */ /* 0x000fe20004f21270 */
[----:B------:R-:W-:-:S02]  /*4f6f0*/  VIADD R27, R16, 0xfd ;  /* 0x000000fd101b7836 */ /* 0x000fc40000000000 */
[----:B------:R-:W-:Y:S01]  /*4f700*/  VIADD R31, R16, 0xfc ;  /* 0x000000fc101f7836 */ /* 0x000fe20000000000 */
[----:B-1----:R-:W1:Y:S01]  /*4f710*/  LDC R4, c[0x0][0x248] ;  /* 0x00009200ff047b82 */ /* 0x002e620000000800 */
[----:B0-----:R-:W-:-:S05]  /*4f720*/  IMAD.WIDE R8, R29, 0x2, R2 ;  /* 0x000000021d087825 */ /* 0x001fca00078e0202 */
[----:B------:R-:W-:Y:S04]  /*4f730*/  @P4 STG.E.U16 desc[UR60][R8.64], R225 ;  /* 0x000000e108004986 */ /* 0x000fe8000c10153c */
[----:B------:R0:W-:Y:S01]  /*4f740*/  @P5 STG.E.U16 desc[UR60][R10.64], R13 ;  /* 0x0000000d0a005986 */ /* 0x0001e2000c10153c */
[----:B------:R-:W-:Y:S02]  /*4f750*/  ISETP.LT.AND P5, PT, R17, R23, !P0 ;  /* 0x000000171100720c */ /* 0x000fe400047a1270 */
[----:B------:R-:W-:Y:S01]  /*4f760*/  ISETP.GE.AND P2, PT, R27, R0, PT ;  /* 0x000000001b00720c */ /* 0x000fe20003f46270 */
[C---:B----4-:R-:W-:Y:S02]  /*4f770*/  IMAD.IADD R27, R29.reuse, 0x1, R26 ;  /* 0x000000011d1b7824 */ /* 0x050fe400078e021a */
[----:B------:R-:W-:-:S04]  /*4f780*/  IMAD.WIDE R14, R29, 0x2, R246 ;  /* 0x000000021d0e7825 */ /* 0x000fc800078e02f6 */
[----:B0-----:R-:W-:Y:S01]  /*4f790*/  IMAD.WIDE R12, R29, 0x2, R244 ;  /* 0x000000021d0c7825 */ /* 0x001fe200078e02f4 */
[----:B------:R-:W-:-:S04]  /*4f7a0*/  PRMT R11, R229, 0x7632, R11 ;  /* 0x00007632e50b7816 */ /* 0x000fc8000000000b */
[----:B------:R0:W-:Y:S01]  /*4f7b0*/  @P6 STG.E.U16 desc[UR60][R12.64], R229 ;  /* 0x000000e50c006986 */ /* 0x0001e2000c10153c */
[-C--:B------:R-:W-:Y:S01]  /*4f7c0*/  ISETP.LT.AND P6, PT, R20, R23.reuse, !P0 ;  /* 0x000000171400720c */ /* 0x080fe200047c1270 */
[----:B------:R-:W-:Y:S01]  /*4f7d0*/  IMAD.WIDE R8, R27, 0x2, R2 ;  /* 0x000000021b087825 */ /* 0x000fe200078e0202 */
[-C--:B------:R-:W-:Y:S01]  /*4f7e0*/  ISETP.GE.AND P3, PT, R31, R0.reuse, PT ;  /* 0x000000001f00720c */ /* 0x080fe20003f66270 */
[----:B------:R3:W-:Y:S01]  /*4f7f0*/  @P1 STG.E.U16 desc[UR60][R14.64], R11 ;  /* 0x0000000b0e001986 */ /* 0x0007e2000c10153c */
[-C--:B------:R-:W-:Y:S01]  /*4f800*/  ISETP.LT.AND P1, PT, R21, R23.reuse, !P0 ;  /* 0x000000171500720c */ /* 0x080fe20004721270 */
[----:B------:R-:W-:Y:S01]  /*4f810*/  VIADD R25, R16, 0xfe ;  /* 0x000000fe10197836 */ /* 0x000fe20000000000 */
[-C--:B------:R-:W-:Y:S01]  /*4f820*/  ISETP.LT.AND P0, PT, R22, R23.reuse, !P0 ;  /* 0x000000171600720c */ /* 0x080fe20004701270 */
[----:B------:R4:W-:Y:S01]  /*4f830*/  @P5 STG.E.U16 desc[UR60][R8.64], R233 ;  /* 0x000000e908005986 */ /* 0x0009e2000c10153c */
[----:B------:R-:W-:Y:S02]  /*4f840*/  ISETP.LT.AND P5, PT, R17, R23, !P3 ;  /* 0x000000171100720c */ /* 0x000fe40005fa1270 */
[----:B------:R-:W-:Y:S01]  /*4f850*/  ISETP.GE.AND P4, PT, R25, R0, PT ;  /* 0x000000001900720c */ /* 0x000fe20003f86270 */
[----:B0-----:R-:W-:-:S04]  /*4f860*/  IMAD.WIDE R12, R27, 0x2, R244 ;  /* 0x000000021b0c7825 */ /* 0x001fc800078e02f4 */
[----:B---3--:R-:W-:Y:S01]  /*4f870*/  IMAD.WIDE R10, R27, 0x2, R18 ;  /* 0x000000021b0a7825 */ /* 0x008fe200078e0212 */
[----:B----4-:R-:W-:-:S03]  /*4f880*/  PRMT R9, R233, 0x7632, R9 ;  /* 0x00007632e9097816 */ /* 0x010fc60000000009 */
[----:B------:R-:W-:Y:S01]  /*4f890*/  IMAD.WIDE R24, R27, 0x2, R246 ;  /* 0x000000021b187825 */ /* 0x000fe200078e02f6 */
[----:B------:R-:W-:-:S03]  /*4f8a0*/  PRMT R15, R5, 0x7632, R15 ;  /* 0x00007632050f7816 */ /* 0x000fc6000000000f */
[----:B--2---:R-:W-:Y:S01]  /*4f8b0*/  IMAD.IADD R27, R27, 0x1, R28 ;  /* 0x000000011b1b7824 */ /* 0x004fe200078e021c */
[----:B------:R0:W-:Y:S01]  /*4f8c0*/  @P6 STG.E.U16 desc[UR60][R10.64], R9 ;  /* 0x000000090a006986 */ /* 0x0001e2000c10153c */
[-C--:B------:R-:W-:Y:S01]  /*4f8d0*/  ISETP.LT.AND P6, PT, R20, R23.reuse, !P3 ;  /* 0x000000171400720c */ /* 0x080fe20005fc1270 */
[----:B------:R-:W-:Y:S02]  /*4f8e0*/  VIADD R29, R16, 0xff ;  /* 0x000000ff101d7836 */ /* 0x000fe40000000000 */
[----:B------:R-:W2:Y:S01]  /*4f8f0*/  LDC R16, c[0x0][0x248] ;  /* 0x00009200ff107b82 */ /* 0x000ea20000000800 */
[----:B------:R-:W-:Y:S01]  /*4f900*/  @P1 STG.E.U16 desc[UR60][R12.64], R5 ;  /* 0x000000050c001986 */ /* 0x000fe2000c10153c */
[-C--:B------:R-:W-:Y:S01]  /*4f910*/  ISETP.LT.AND P1, PT, R21, R23.reuse, !P3 ;  /* 0x000000171500720c */ /* 0x080fe20005f21270 */
[----:B0-----:R-:W-:Y:S02]  /*4f920*/  IMAD.WIDE R8, R27, 0x2, R2 ;  /* 0x000000021b087825 */ /* 0x001fe400078e0202 */
[----:B------:R0:W-:Y:S01]  /*4f930*/  @P0 STG.E.U16 desc[UR60][R24.64], R15 ;  /* 0x0000000f18000986 */ /* 0x0001e2000c10153c */
[----:B------:R-:W-:-:S03]  /*4f940*/  ISETP.LT.AND P3, PT, R22, R23, !P3 ;  /* 0x000000171600720c */ /* 0x000fc60005f61270 */
[----:B------:R3:W-:Y:S01]  /*4f950*/  @P5 STG.E.U16 desc[UR60][R8.64], R226 ;  /* 0x000000e208005986 */ /* 0x0007e2000c10153c */
[----:B------:R-:W-:Y:S02]  /*4f960*/  ISETP.LT.AND P5, PT, R17, R23, !P2 ;  /* 0x000000171100720c */ /* 0x000fe400057a1270 */
[----:B------:R-:W-:Y:S01]  /*4f970*/  PRMT R11, R226, 0x7632, R11 ;  /* 0x00007632e20b7816 */ /* 0x000fe2000000000b */
[----:B0-----:R-:W-:-:S04]  /*4f980*/  IMAD.WIDE R14, R27, 0x2, R18 ;  /* 0x000000021b0e7825 */ /* 0x001fc800078e0212 */
[C---:B-1----:R-:W-:Y:S01]  /*4f990*/  IMAD.IADD R25, R27.reuse, 0x1, R4 ;  /* 0x000000011b197824 */ /* 0x042fe200078e0204 */
[----:B------:R0:W-:Y:S01]  /*4f9a0*/  @P6 STG.E.U16 desc[UR60][R14.64], R11 ;  /* 0x0000000b0e006986 */ /* 0x0001e2000c10153c */
[----:B------:R-:W-:Y:S01]  /*4f9b0*/  IMAD.WIDE R4, R27, 0x2, R244 ;  /* 0x000000021b047825 */ /* 0x000fe200078e02f4 */
[-C--:B------:R-:W-:Y:S02]  /*4f9c0*/  ISETP.LT.AND P6, PT, R20, R23.reuse, !P2 ;  /* 0x000000171400720c */ /* 0x080fe400057c1270 */
[----:B---3--:R-:W-:Y:S01]  /*4f9d0*/  PRMT R9, R230, 0x7632, R9 ;  /* 0x00007632e6097816 */ /* 0x008fe20000000009 */
[----:B------:R-:W-:Y:S01]  /*4f9e0*/  IMAD.WIDE R12, R25, 0x2, R2 ;  /* 0x00000002190c7825 */ /* 0x000fe200078e0202 */
[----:B------:R-:W-:Y:S01]  /*4f9f0*/  ISETP.GE.AND P0, PT, R29, R0, PT ;  /* 0x000000001d00720c */ /* 0x000fe20003f06270 */
[----:B------:R1:W-:Y:S01]  /*4fa00*/  @P1 STG.E.U16 desc[UR60][R4.64], R230 ;  /* 0x000000e604001986 */ /* 0x0003e2000c10153c */
[----:B------:R-:W3:Y:S01]  /*4fa10*/  LDC R0, c[0x0][0x248] ;  /* 0x00009200ff007b82 */ /* 0x000ee20000000800 */
[----:B0-----:R-:W-:Y:S01]  /*4fa20*/  IMAD.WIDE R10, R27, 0x2, R246 ;  /* 0x000000021b0a7825 */ /* 0x001fe200078e02f6 */
[----:B------:R-:W-:-:S02]  /*4fa30*/  ISETP.LT.AND P1, PT, R21, R23, !P2 ;  /* 0x000000171500720c */ /* 0x000fc40005721270 */
[----:B------:R-:W-:Y:S02]  /*4fa40*/  ISETP.LT.AND P2, PT, R22, R23, !P2 ;  /* 0x000000171600720c */ /* 0x000fe40005741270 */
[----:B------:R0:W-:Y:S01]  /*4fa50*/  @P3 STG.E.U16 desc[UR60][R10.64], R9 ;  /* 0x000000090a003986 */ /* 0x0001e2000c10153c */
[----:B-1----:R-:W-:-:S03]  /*4fa60*/  PRMT R5, R234, 0x7632, R5 ;  /* 0x00007632ea057816 */ /* 0x002fc60000000005 */
[----:B------:R-:W-:Y:S01]  /*4fa70*/  @P5 STG.E.U16 desc[UR60][R12.64], R234 ;  /* 0x000000ea0c005986 */ /* 0x000fe2000c10153c */
[CC--:B------:R-:W-:Y:S02]  /*4fa80*/  ISETP.LT.AND P5, PT, R17.reuse, R23.reuse, !P4 ;  /* 0x000000171100720c */ /* 0x0c0fe400067a1270 */
[----:B------:R-:W-:Y:S01]  /*4fa90*/  ISETP.LT.AND P3, PT, R17, R23, !P0 ;  /* 0x000000171100720c */ /* 0x000fe20004761270 */
[C---:B--2---:R-:W-:Y:S02]  /*4faa0*/  IMAD.IADD R17, R25.reuse, 0x1, R16 ;  /* 0x0000000119117824 */ /* 0x044fe400078e0210 */
[----:B0-----:R-:W-:-:S04]  /*4fab0*/  IMAD.WIDE R8, R25, 0x2, R18 ;  /* 0x0000000219087825 */ /* 0x001fc800078e0212 */
[----:B------:R-:W-:Y:S01]  /*4fac0*/  IMAD.WIDE R14, R25, 0x2, R244 ;  /* 0x00000002190e7825 */ /* 0x000fe200078e02f4 */
[----:B------:R0:W-:Y:S03]  /*4fad0*/  @P6 STG.E.U16 desc[UR60][R8.64], R5 ;  /* 0x0000000508006986 */ /* 0x0001e6000c10153c */
[----:B------:R-:W-:Y:S01]  /*4fae0*/  IMAD.WIDE R10, R17, 0x2, R2 ;  /* 0x00000002110a7825 */ /* 0x000fe200078e0202 */
[----:B------:R1:W-:Y:S01]  /*4faf0*/  @P1 STG.E.U16 desc[UR60][R14.64], R6 ;  /* 0x000000060e001986 */ /* 0x0003e2000c10153c */
[----:B------:R-:W-:Y:S02]  /*4fb00*/  ISETP.LT.AND P1, PT, R20, R23, !P4 ;  /* 0x000000171400720c */ /* 0x000fe40006721270 */
[----:B0-----:R-:W-:Y:S01]  /*4fb10*/  IMAD.WIDE R4, R25, 0x2, R246 ;  /* 0x0000000219047825 */ /* 0x001fe200078e02f6 */
[----:B------:R-:W-:-:S05]  /*4fb20*/  PRMT R9, R6, 0x7632, R9 ;  /* 0x0000763206097816 */ /* 0x000fca0000000009 */
[----:B------:R0:W-:Y:S01]  /*4fb30*/  @P2 STG.E.U16 desc[UR60][R4.64], R9 ;  /* 0x0000000904002986 */ /* 0x0001e2000c10153c */
[-C--:B------:R-:W-:Y:S02]  /*4fb40*/  ISETP.LT.AND P6, PT, R20, R23.reuse, !P0 ;  /* 0x000000171400720c */ /* 0x080fe400047c1270 */
[----:B------:R-:W-:Y:S01]  /*4fb50*/  ISETP.LT.AND P2, PT, R21, R23, !P0 ;  /* 0x000000171500720c */ /* 0x000fe20004741270 */
[----:B------:R-:W-:-:S04]  /*4fb60*/  IMAD.WIDE R12, R17, 0x2, R244 ;  /* 0x00000002110c7825 */ /* 0x000fc800078e02f4 */
[----:B-1----:R-:W-:-:S04]  /*4fb70*/  IMAD.WIDE R14, R17, 0x2, R246 ;  /* 0x00000002110e7825 */ /* 0x002fc800078e02f6 */
[----:B0-----:R-:W-:Y:S01]  /*4fb80*/  IMAD.WIDE R8, R17, 0x2, R18 ;  /* 0x0000000211087825 */ /* 0x001fe200078e0212 */
[----:B------:R-:W-:Y:S01]  /*4fb90*/  PRMT R4, R235, 0x7632, R4 ;  /* 0x00007632eb047816 */ /* 0x000fe20000000004 */
[----:B------:R0:W-:Y:S01]  /*4fba0*/  @P5 STG.E.U16 desc[UR60][R10.64], R227 ;  /* 0x000000e30a005986 */ /* 0x0001e2000c10153c */
[-C--:B------:R-:W-:Y:S02]  /*4fbb0*/  ISETP.LT.AND P5, PT, R21, R23.reuse, !P4 ;  /* 0x000000171500720c */ /* 0x080fe400067a1270 */
[----:B------:R-:W-:Y:S01]  /*4fbc0*/  ISETP.LT.AND P4, PT, R22, R23, !P4 ;  /* 0x000000171600720c */ /* 0x000fe20006781270 */
[----:B---3--:R-:W-:Y:S01]  /*4fbd0*/  IMAD.IADD R21, R17, 0x1, R0 ;  /* 0x0000000111157824 */ /* 0x008fe200078e0200 */
[----:B------:R-:W-:Y:S02]  /*4fbe0*/  PRMT R16, R227, 0x7632, R16 ;  /* 0x00007632e3107816 */ /* 0x000fe40000000010 */
[----:B------:R-:W-:Y:S01]  /*4fbf0*/  PRMT R0, R231, 0x7632, R0 ;  /* 0x00007632e7007816 */ /* 0x000fe20000000000 */
[----:B------:R-:W-:-:S02]  /*4fc00*/  IMAD.WIDE R2, R21, 0x2, R2 ;  /* 0x0000000215027825 */ /* 0x000fc400078e0202 */
[----:B------:R0:W-:Y:S02]  /*4fc10*/  @P1 STG.E.U16 desc[UR60][R8.64], R16 ;  /* 0x0000001008001986 */ /* 0x0001e4000c10153c */
[C---:B------:R-:W-:Y:S02]  /*4fc20*/  IMAD.WIDE R18, R21.reuse, 0x2, R18 ;  /* 0x0000000215127825 */ /* 0x040fe400078e0212 */
[----:B------:R0:W-:Y:S02]  /*4fc30*/  @P5 STG.E.U16 desc[UR60][R12.64], R231 ;  /* 0x000000e70c005986 */ /* 0x0001e4000c10153c */
[C---:B------:R-:W-:Y:S02]  /*4fc40*/  IMAD.WIDE R244, R21.reuse, 0x2, R244 ;  /* 0x0000000215f47825 */ /* 0x040fe400078e02f4 */
[----:B------:R0:W-:Y:S04]  /*4fc50*/  @P4 STG.E.U16 desc[UR60][R14.64], R0 ;  /* 0x000000000e004986 */ /* 0x0001e8000c10153c */
[----:B------:R0:W-:Y:S04]  /*4fc60*/  @P3 STG.E.U16 desc[UR60][R2.64], R235 ;  /* 0x000000eb02003986 */ /* 0x0001e8000c10153c */
[----:B------:R0:W-:Y:S04]  /*4fc70*/  @P6 STG.E.U16 desc[UR60][R18.64], R4 ;  /* 0x0000000412006986 */ /* 0x0001e8000c10153c */
[----:B------:R0:W-:Y:S01]  /*4fc80*/  @P2 STG.E.U16 desc[UR60][R244.64], R7 ;  /* 0x00000007f4002986 */ /* 0x0001e2000c10153c */
[----:B------:R-:W-:Y:S01]  /*4fc90*/  ISETP.LT.AND P0, PT, R22, R23, !P0 ;  /* 0x000000171600720c */ /* 0x000fe20004701270 */
[----:B------:R-:W-:-:S12]  /*4fca0*/  IMAD.WIDE R246, R21, 0x2, R246 ;  /* 0x0000000215f67825 */ /* 0x000fd800078e02f6 */
[----:B0-----:R-:W-:Y:S05]  /*4fcb0*/  @!P0 EXIT ;  /* 0x000000000000894d */ /* 0x001fea0003800000 */
[----:B------:R-:W-:-:S05]  /*4fcc0*/  PRMT R123, R7, 0x7632, R123 ;  /* 0x00007632077b7816 */ /* 0x000fca000000007b */
[----:B------:R-:W-:Y:S01]  /*4fcd0*/  STG.E.U16 desc[UR60][R246.64], R123 ;  /* 0x0000007bf6007986 */ /* 0x000fe2000c10153c */
[----:B------:R-:W-:Y:S05]  /*4fce0*/  EXIT ;  /* 0x000000000000794d */ /* 0x000fea0003800000 */
.L_x_2:
[----:B------:R-:W-:-:S00]  /*4fcf0*/  BRA `(.L_x_2) ;  /* 0xfffffffc00fc7947 */ /* 0x000fc0000383ffff */
[----:B------:R-:W-:-:S00]  /*4fd00*/  NOP ;  /* 0x0000000000007918 */ /* 0x000fc00000000000 */
[----:B------:R-:W-:-:S00]  /*4fd10*/  NOP ;  /* 0x0000000000007918 */ /* 0x000fc00000000000 */
[----:B------:R-:W-:-:S00]  /*4fd20*/  NOP ;  /* 0x0000000000007918 */ /* 0x000fc00000000000 */
[----:B------:R-:W-:-:S00]  /*4fd30*/  NOP ;  /* 0x0000000000007918 */ /* 0x000fc00000000000 */
[----:B------:R-:W-:-:S00]  /*4fd40*/  NOP ;  /* 0x0000000000007918 */ /* 0x000fc00000000000 */
[----:B------:R-:W-:-:S00]  /*4fd50*/  NOP ;  /* 0x0000000000007918 */ /* 0x000fc00000000000 */
[----:B------:R-:W-:-:S00]  /*4fd60*/  NOP ;  /* 0x0000000000007918 */ /* 0x000fc00000000000 */
[----:B------:R-:W-:-:S00]  /*4fd70*/  NOP ;  /* 0x0000000000007918 */ /* 0x000fc00000000000 */
.L_x_3:


//--------------------- .nv.shared.matmul_kernel  --------------------------
	.section	.nv.shared.matmul_kernel,"aw",@nobits
	.sectionflags	@""
	.align	16
	.zero		1024


//--------------------- .nv.shared.reserved.0     --------------------------
	.section	.nv.shared.reserved.0,"aw",@nobits
	.weak		__nv_reservedSMEM_offset_0_alias
	.size		__nv_reservedSMEM_offset_0_alias, 0, 0
	.other		__nv_reservedSMEM_offset_0_alias,@"STO_CUDA_RESERVED_SHARED STV_DEFAULT"
__nv_reservedSMEM_offset_0_alias:
	.zero		0


//--------------------- .nv.constant0.matmul_kernel --------------------------
	.section	.nv.constant0.matmul_kernel,"a",@progbits
	.sectionflags	@""
	.align	4
.nv.constant0.matmul_kernel:
	.zero		608


//--------------------- SYMBOLS --------------------------

	.type		.nv.reservedSmem.offset0,@object
	.size		.nv.reservedSmem.offset0,0x4
